// auto-generated by cutlass_sweep.gemm — config: {"arch": "sm_100", "cluster_m": 4, "cluster_n": 1, "dtype": "mxfp8_e5m2", "dtype_b": "mxfp8_e5m2", "layout": "nt", "stages": 0, "tile_k": 128, "tile_m": 128, "tile_n": 128}
#include "cutlass/cutlass.h"
#include "cutlass/gemm/collective/collective_builder.hpp"
#include "cutlass/gemm/device/gemm_universal_adapter.h"
#include "cutlass/gemm/kernel/gemm_universal.hpp"
#include "cutlass/epilogue/collective/collective_builder.hpp"

using ElemA = cutlass::mx_float8_t<cutlass::float_e5m2_t>;
using ElemB = cutlass::mx_float8_t<cutlass::float_e5m2_t>;
using ElemCD = cutlass::bfloat16_t;
using Acc  = float;
using TileShape    = cute::Shape<cute::_128, cute::_128, cute::_128>;
using ClusterShape = cute::Shape<cute::_4, cute::_1, cute::_1>;

using CollectiveEpilogue = typename cutlass::epilogue::collective::CollectiveBuilder<
    cutlass::arch::Sm100, cutlass::arch::OpClassTensorOp,
    TileShape, ClusterShape,
    cutlass::epilogue::collective::EpilogueTileAuto,
    Acc, Acc,
    ElemCD, cutlass::layout::RowMajor, 128 / cutlass::sizeof_bits<ElemCD>::value,
    ElemCD, cutlass::layout::RowMajor, 128 / cutlass::sizeof_bits<ElemCD>::value,
    cutlass::epilogue::collective::EpilogueScheduleAuto
  >::CollectiveOp;

using CollectiveMainloop = typename cutlass::gemm::collective::CollectiveBuilder<
    cutlass::arch::Sm100, cutlass::arch::OpClassBlockScaledTensorOp,
    ElemA, cutlass::layout::RowMajor, 32,
    ElemB, cutlass::layout::ColumnMajor, 32,
    Acc,
    TileShape, ClusterShape,
    cutlass::gemm::collective::StageCountAutoCarveout<static_cast<int>(sizeof(typename CollectiveEpilogue::SharedStorage))>,
    cutlass::gemm::collective::KernelScheduleAuto
  >::CollectiveOp;

using GemmKernel = cutlass::gemm::kernel::GemmUniversal<
    cute::Shape<int,int,int,int>,
    CollectiveMainloop,
    CollectiveEpilogue
>;
using Gemm = cutlass::gemm::device::GemmUniversalAdapter<GemmKernel>;

// Force the device kernel symbol into the cubin without needing a host main.
auto* _anchor = &cutlass::device_kernel<GemmKernel>;


// ===== COMPILED SASS (sm_100a) =====

	.target	sm_100a

	.elftype	@"ET_EXEC"


//--------------------- .note.nv.tkinfo           --------------------------
	.section	.note.nv.tkinfo,"",@"SHT_NOTE"
	.sectionflags	@"SHF_NOTE_NV_TKINFO"
	.tkinfo
        /*0018*/ 	.word	0x00000002
        /*0030*/ 	.string	""
        /*0030*/ 	.string	"ptxas"
        /*0030*/ 	.string	"Cuda compilation tools, release 13.0, V13.0.88"
        /*0030*/ 	.string	"Build cuda_13.0.r13.0/compiler.36424714_0"
        /*0030*/ 	.string	"-arch sm_100a -m 64 "



//--------------------- .note.nv.cuinfo           --------------------------
	.section	.note.nv.cuinfo,"",@"SHT_NOTE"
	.sectionflags	@"SHF_NOTE_NV_CUINFO"
        /*0018*/ 	.short	0x0002
        /*001a*/ 	.short	0x0064
        /*001c*/ 	.short	0x0082
	.zero		2


//--------------------- .nv.info                  --------------------------
	.section	.nv.info,"",@"SHT_CUDA_INFO"
	.align	4


	//----- nvinfo : EIATTR_REGCOUNT
	.align		4
        /*0000*/ 	.byte	0x04, 0x2f
        /*0002*/ 	.short	(.L_19 - .L_18)
	.align		4
.L_18:
        /*0004*/ 	.word	index@(_ZN7cutlass13device_kernelINS_4gemm6kernel13GemmUniversalIN4cute5tupleIJiiiiEEENS1_10collective13CollectiveMmaINS1_46MainloopSm100TmaUmmaWarpSpecializedBlockScaledILi6ELi2ELi2ENS5_IJNS4_1CILi4EEENSA_ILi1EEESC_EEEEENS5_IJNSA_ILi128EEESF_SF_EEENS5_IJNS_12float_e5m2_tENS_13float_ue8m0_tEEEENS5_IJNS5_IJlSC_lEEENS4_6LayoutINS5_IJNS5_IJNS5_IJNSA_ILi32EEESB_EEEiEEESO_NS5_IJSC_iEEEEEENS5_IJNS5_IJNS5_IJNSA_ILi16EEESB_EEEiEEENS5_IJNS5_IJNSA_ILi0EEESC_EEENSA_ILi512EEEEEENS5_IJSU_iEEEEEEEEEEESJ_S11_NS4_8TiledMMAINS4_8MMA_AtomIJNS4_21SM100_MMA_MXF8F6F4_SSISH_SH_fSI_Li128ELi128ELNS4_4UMMA5MajorE0ELS16_0ELNS15_7ScaleInE0ELS17_0EEEEEENSL_INS5_IJSC_SC_SC_EEENS5_IJSU_SU_SU_EEEEENS5_IJNS4_10UnderscoreES1D_S1D_EEEEENS5_IJNS4_13SM90_TMA_LOADES1G_EEENS5_IJNS4_14ComposedLayoutINS4_7SwizzleILi3ELi4ELi3EEENS4_18smem_ptr_flag_bitsILi8EEENSL_INS5_IJNSA_ILi8EEESF_EEENS5_IJSF_SC_EEEEEEENSL_INS5_IJNS5_IJNS5_IJSN_SC_EEENS5_IJSM_SC_EEEEEESC_NS5_IJSB_SC_EEEEEENS5_IJNS5_IJNS5_IJSS_SW_EEESV_EEESU_NS5_IJSC_SW_EEEEEEEEEEEvNS4_8identityENS5_IJNS4_23SM90_TMA_LOAD_MULTICASTES24_EEES22_vS23_EENS_8epilogue10collective18CollectiveEpilogueINS27_23Sm100TmaWarpSpecializedILi4ELi2ELi16ELb1ELb0EEEJNS5_IJNSA_ILi64EEESF_SF_EEENS5_IJNSL_IS2C_SC_EENSL_INS5_IJSR_NSA_ILi2EEEEEENS5_IJSC_S2C_EEEEEEEENS_10bfloat16_tESK_S2K_SK_NS27_6fusion15FusionCallbacksIS2B_NS2L_17LinearCombinationIS2K_fS2K_fLNS_15FloatRoundStyleE2EEES2D_S2J_JEEENS4_5SM1004TMEM4LOAD26SM100_TMEM_LOAD_32dp32b16xES1G_NS1I_INS1J_ILi1ELi4ELi3EEENS1L_ILi16EEENSL_INS5_IJS1N_SR_EEENS5_IJSR_SC_EEEEEEENS4_39AutoVectorizingCopyWithAssumedAlignmentILi128EEENS4_14SM90_TMA_STOREES30_S32_S32_EEEvvEEEEvNT_6ParamsE)
        /*0008*/ 	.word	0x0000007a


	//----- nvinfo : EIATTR_FRAME_SIZE
	.align		4
.L_19:
        /*000c*/ 	.byte	0x04, 0x11
        /*000e*/ 	.short	(.L_21 - .L_20)
	.align		4
.L_20:
        /*0010*/ 	.word	index@($__internal_2_$__cuda_sm10x_tcgen05_guardrail_trap_unallocated_columns_being_dealloced)
        /*0014*/ 	.word	0x00000000


	//----- nvinfo : EIATTR_FRAME_SIZE
	.align		4
.L_21:
        /*0018*/ 	.byte	0x04, 0x11
        /*001a*/ 	.short	(.L_23 - .L_22)
	.align		4
.L_22:
        /*001c*/ 	.word	index@($__internal_1_$__cuda_sm10x_tcgen05_guardrail_trap_phase_invalid_during_alloc)
        /*0020*/ 	.word	0x00000000


	//----- nvinfo : EIATTR_FRAME_SIZE
	.align		4
.L_23:
        /*0024*/ 	.byte	0x04, 0x11
        /*0026*/ 	.short	(.L_25 - .L_24)
	.align		4
.L_24:
        /*0028*/ 	.word	index@($__internal_0_$__cuda_sm10x_tcgen05_guardrail_trap_col_being_dealloced_not_returned_by_alloc)
        /*002c*/ 	.word	0x00000000


	//----- nvinfo : EIATTR_FRAME_SIZE
	.align		4
.L_25:
        /*0030*/ 	.byte	0x04, 0x11
        /*0032*/ 	.short	(.L_27 - .L_26)
	.align		4
.L_26:
        /*0034*/ 	.word	index@(_ZN7cutlass13device_kernelINS_4gemm6kernel13GemmUniversalIN4cute5tupleIJiiiiEEENS1_10collective13CollectiveMmaINS1_46MainloopSm100TmaUmmaWarpSpecializedBlockScaledILi6ELi2ELi2ENS5_IJNS4_1CILi4EEENSA_ILi1EEESC_EEEEENS5_IJNSA_ILi128EEESF_SF_EEENS5_IJNS_12float_e5m2_tENS_13float_ue8m0_tEEEENS5_IJNS5_IJlSC_lEEENS4_6LayoutINS5_IJNS5_IJNS5_IJNSA_ILi32EEESB_EEEiEEESO_NS5_IJSC_iEEEEEENS5_IJNS5_IJNS5_IJNSA_ILi16EEESB_EEEiEEENS5_IJNS5_IJNSA_ILi0EEESC_EEENSA_ILi512EEEEEENS5_IJSU_iEEEEEEEEEEESJ_S11_NS4_8TiledMMAINS4_8MMA_AtomIJNS4_21SM100_MMA_MXF8F6F4_SSISH_SH_fSI_Li128ELi128ELNS4_4UMMA5MajorE0ELS16_0ELNS15_7ScaleInE0ELS17_0EEEEEENSL_INS5_IJSC_SC_SC_EEENS5_IJSU_SU_SU_EEEEENS5_IJNS4_10UnderscoreES1D_S1D_EEEEENS5_IJNS4_13SM90_TMA_LOADES1G_EEENS5_IJNS4_14ComposedLayoutINS4_7SwizzleILi3ELi4ELi3EEENS4_18smem_ptr_flag_bitsILi8EEENSL_INS5_IJNSA_ILi8EEESF_EEENS5_IJSF_SC_EEEEEEENSL_INS5_IJNS5_IJNS5_IJSN_SC_EEENS5_IJSM_SC_EEEEEESC_NS5_IJSB_SC_EEEEEENS5_IJNS5_IJNS5_IJSS_SW_EEESV_EEESU_NS5_IJSC_SW_EEEEEEEEEEEvNS4_8identityENS5_IJNS4_23SM90_TMA_LOAD_MULTICASTES24_EEES22_vS23_EENS_8epilogue10collective18CollectiveEpilogueINS27_23Sm100TmaWarpSpecializedILi4ELi2ELi16ELb1ELb0EEEJNS5_IJNSA_ILi64EEESF_SF_EEENS5_IJNSL_IS2C_SC_EENSL_INS5_IJSR_NSA_ILi2EEEEEENS5_IJSC_S2C_EEEEEEEENS_10bfloat16_tESK_S2K_SK_NS27_6fusion15FusionCallbacksIS2B_NS2L_17LinearCombinationIS2K_fS2K_fLNS_15FloatRoundStyleE2EEES2D_S2J_JEEENS4_5SM1004TMEM4LOAD26SM100_TMEM_LOAD_32dp32b16xES1G_NS1I_INS1J_ILi1ELi4ELi3EEENS1L_ILi16EEENSL_INS5_IJS1N_SR_EEENS5_IJSR_SC_EEEEEEENS4_39AutoVectorizingCopyWithAssumedAlignmentILi128EEENS4_14SM90_TMA_STOREES30_S32_S32_EEEvvEEEEvNT_6ParamsE)
        /*0038*/ 	.word	0x00000000


	//----- nvinfo : EIATTR_MIN_STACK_SIZE
	.align		4
.L_27:
        /*003c*/ 	.byte	0x04, 0x12
        /*003e*/ 	.short	(.L_29 - .L_28)
	.align		4
.L_28:
        /*0040*/ 	.word	index@(_ZN7cutlass13device_kernelINS_4gemm6kernel13GemmUniversalIN4cute5tupleIJiiiiEEENS1_10collective13CollectiveMmaINS1_46MainloopSm100TmaUmmaWarpSpecializedBlockScaledILi6ELi2ELi2ENS5_IJNS4_1CILi4EEENSA_ILi1EEESC_EEEEENS5_IJNSA_ILi128EEESF_SF_EEENS5_IJNS_12float_e5m2_tENS_13float_ue8m0_tEEEENS5_IJNS5_IJlSC_lEEENS4_6LayoutINS5_IJNS5_IJNS5_IJNSA_ILi32EEESB_EEEiEEESO_NS5_IJSC_iEEEEEENS5_IJNS5_IJNS5_IJNSA_ILi16EEESB_EEEiEEENS5_IJNS5_IJNSA_ILi0EEESC_EEENSA_ILi512EEEEEENS5_IJSU_iEEEEEEEEEEESJ_S11_NS4_8TiledMMAINS4_8MMA_AtomIJNS4_21SM100_MMA_MXF8F6F4_SSISH_SH_fSI_Li128ELi128ELNS4_4UMMA5MajorE0ELS16_0ELNS15_7ScaleInE0ELS17_0EEEEEENSL_INS5_IJSC_SC_SC_EEENS5_IJSU_SU_SU_EEEEENS5_IJNS4_10UnderscoreES1D_S1D_EEEEENS5_IJNS4_13SM90_TMA_LOADES1G_EEENS5_IJNS4_14ComposedLayoutINS4_7SwizzleILi3ELi4ELi3EEENS4_18smem_ptr_flag_bitsILi8EEENSL_INS5_IJNSA_ILi8EEESF_EEENS5_IJSF_SC_EEEEEEENSL_INS5_IJNS5_IJNS5_IJSN_SC_EEENS5_IJSM_SC_EEEEEESC_NS5_IJSB_SC_EEEEEENS5_IJNS5_IJNS5_IJSS_SW_EEESV_EEESU_NS5_IJSC_SW_EEEEEEEEEEEvNS4_8identityENS5_IJNS4_23SM90_TMA_LOAD_MULTICASTES24_EEES22_vS23_EENS_8epilogue10collective18CollectiveEpilogueINS27_23Sm100TmaWarpSpecializedILi4ELi2ELi16ELb1ELb0EEEJNS5_IJNSA_ILi64EEESF_SF_EEENS5_IJNSL_IS2C_SC_EENSL_INS5_IJSR_NSA_ILi2EEEEEENS5_IJSC_S2C_EEEEEEEENS_10bfloat16_tESK_S2K_SK_NS27_6fusion15FusionCallbacksIS2B_NS2L_17LinearCombinationIS2K_fS2K_fLNS_15FloatRoundStyleE2EEES2D_S2J_JEEENS4_5SM1004TMEM4LOAD26SM100_TMEM_LOAD_32dp32b16xES1G_NS1I_INS1J_ILi1ELi4ELi3EEENS1L_ILi16EEENSL_INS5_IJS1N_SR_EEENS5_IJSR_SC_EEEEEEENS4_39AutoVectorizingCopyWithAssumedAlignmentILi128EEENS4_14SM90_TMA_STOREES30_S32_S32_EEEvvEEEEvNT_6ParamsE)
        /*0044*/ 	.word	0x00000000
.L_29:


//--------------------- .nv.compat                --------------------------
	.section	.nv.compat,"",@"SHT_CUDA_COMPAT_INFO"
	.align	4
        /*0000*/ 	.byte	0x02, 0x09, 0x01, 0x00, 0x02, 0x02, 0x02, 0x00, 0x02, 0x05, 0x05, 0x00, 0x03, 0x07, 0x01, 0x01
        /*0010*/ 	.byte	0x02, 0x03, 0x01, 0x00, 0x02, 0x06, 0x01, 0x00, 0x04, 0x0b, 0x08, 0x00, 0x09, 0x00, 0x00, 0x00
        /*0020*/ 	.byte	0x00, 0x00, 0x00, 0x00


//--------------------- .nv.info._ZN7cutlass13device_kernelINS_4gemm6kernel13GemmUniversalIN4cute5tupleIJiiiiEEENS1_10collective13CollectiveMmaINS1_46MainloopSm100TmaUmmaWarpSpecializedBlockScaledILi6ELi2ELi2ENS5_IJNS4_1CILi4EEENSA_ILi1EEESC_EEEEENS5_IJNSA_ILi128EEESF_SF_EEENS5_IJNS_12float_e5m2_tENS_13float_ue8m0_tEEEENS5_IJNS5_IJlSC_lEEENS4_6LayoutINS5_IJNS5_IJNS5_IJNSA_ILi32EEESB_EEEiEEESO_NS5_IJSC_iEEEEEENS5_IJNS5_IJNS5_IJNSA_ILi16EEESB_EEEiEEENS5_IJNS5_IJNSA_ILi0EEESC_EEENSA_ILi512EEEEEENS5_IJSU_iEEEEEEEEEEESJ_S11_NS4_8TiledMMAINS4_8MMA_AtomIJNS4_21SM100_MMA_MXF8F6F4_SSISH_SH_fSI_Li128ELi128ELNS4_4UMMA5MajorE0ELS16_0ELNS15_7ScaleInE0ELS17_0EEEEEENSL_INS5_IJSC_SC_SC_EEENS5_IJSU_SU_SU_EEEEENS5_IJNS4_10UnderscoreES1D_S1D_EEEEENS5_IJNS4_13SM90_TMA_LOADES1G_EEENS5_IJNS4_14ComposedLayoutINS4_7SwizzleILi3ELi4ELi3EEENS4_18smem_ptr_flag_bitsILi8EEENSL_INS5_IJNSA_ILi8EEESF_EEENS5_IJSF_SC_EEEEEEENSL_INS5_IJNS5_IJNS5_IJSN_SC_EEENS5_IJSM_SC_EEEEEESC_NS5_IJSB_SC_EEEEEENS5_IJNS5_IJNS5_IJSS_SW_EEESV_EEESU_NS5_IJSC_SW_EEEEEEEEEEEvNS4_8identityENS5_IJNS4_23SM90_TMA_LOAD_MULTICASTES24_EEES22_vS23_EENS_8epilogue10collective18CollectiveEpilogueINS27_23Sm100TmaWarpSpecializedILi4ELi2ELi16ELb1ELb0EEEJNS5_IJNSA_ILi64EEESF_SF_EEENS5_IJNSL_IS2C_SC_EENSL_INS5_IJSR_NSA_ILi2EEEEEENS5_IJSC_S2C_EEEEEEEENS_10bfloat16_tESK_S2K_SK_NS27_6fusion15FusionCallbacksIS2B_NS2L_17LinearCombinationIS2K_fS2K_fLNS_15FloatRoundStyleE2EEES2D_S2J_JEEENS4_5SM1004TMEM4LOAD26SM100_TMEM_LOAD_32dp32b16xES1G_NS1I_INS1J_ILi1ELi4ELi3EEENS1L_ILi16EEENSL_INS5_IJS1N_SR_EEENS5_IJSR_SC_EEEEEEENS4_39AutoVectorizingCopyWithAssumedAlignmentILi128EEENS4_14SM90_TMA_STOREES30_S32_S32_EEEvvEEEEvNT_6ParamsE --------------------------
	.section	.nv.info._ZN7cutlass13device_kernelINS_4gemm6kernel13GemmUniversalIN4cute5tupleIJiiiiEEENS1_10collective13CollectiveMmaINS1_46MainloopSm100TmaUmmaWarpSpecializedBlockScaledILi6ELi2ELi2ENS5_IJNS4_1CILi4EEENSA_ILi1EEESC_EEEEENS5_IJNSA_ILi128EEESF_SF_EEENS5_IJNS_12float_e5m2_tENS_13float_ue8m0_tEEEENS5_IJNS5_IJlSC_lEEENS4_6LayoutINS5_IJNS5_IJNS5_IJNSA_ILi32EEESB_EEEiEEESO_NS5_IJSC_iEEEEEENS5_IJNS5_IJNS5_IJNSA_ILi16EEESB_EEEiEEENS5_IJNS5_IJNSA_ILi0EEESC_EEENSA_ILi512EEEEEENS5_IJSU_iEEEEEEEEEEESJ_S11_NS4_8TiledMMAINS4_8MMA_AtomIJNS4_21SM100_MMA_MXF8F6F4_SSISH_SH_fSI_Li128ELi128ELNS4_4UMMA5MajorE0ELS16_0ELNS15_7ScaleInE0ELS17_0EEEEEENSL_INS5_IJSC_SC_SC_EEENS5_IJSU_SU_SU_EEEEENS5_IJNS4_10UnderscoreES1D_S1D_EEEEENS5_IJNS4_13SM90_TMA_LOADES1G_EEENS5_IJNS4_14ComposedLayoutINS4_7SwizzleILi3ELi4ELi3EEENS4_18smem_ptr_flag_bitsILi8EEENSL_INS5_IJNSA_ILi8EEESF_EEENS5_IJSF_SC_EEEEEEENSL_INS5_IJNS5_IJNS5_IJSN_SC_EEENS5_IJSM_SC_EEEEEESC_NS5_IJSB_SC_EEEEEENS5_IJNS5_IJNS5_IJSS_SW_EEESV_EEESU_NS5_IJSC_SW_EEEEEEEEEEEvNS4_8identityENS5_IJNS4_23SM90_TMA_LOAD_MULTICASTES24_EEES22_vS23_EENS_8epilogue10collective18CollectiveEpilogueINS27_23Sm100TmaWarpSpecializedILi4ELi2ELi16ELb1ELb0EEEJNS5_IJNSA_ILi64EEESF_SF_EEENS5_IJNSL_IS2C_SC_EENSL_INS5_IJSR_NSA_ILi2EEEEEENS5_IJSC_S2C_EEEEEEEENS_10bfloat16_tESK_S2K_SK_NS27_6fusion15FusionCallbacksIS2B_NS2L_17LinearCombinationIS2K_fS2K_fLNS_15FloatRoundStyleE2EEES2D_S2J_JEEENS4_5SM1004TMEM4LOAD26SM100_TMEM_LOAD_32dp32b16xES1G_NS1I_INS1J_ILi1ELi4ELi3EEENS1L_ILi16EEENSL_INS5_IJS1N_SR_EEENS5_IJSR_SC_EEEEEEENS4_39AutoVectorizingCopyWithAssumedAlignmentILi128EEENS4_14SM90_TMA_STOREES30_S32_S32_EEEvvEEEEvNT_6ParamsE,"",@"SHT_CUDA_INFO"
	.sectionflags	@""
	.align	4


	//----- nvinfo : EIATTR_CUDA_API_VERSION
	.align		4
        /*0000*/ 	.byte	0x04, 0x37
        /*0002*/ 	.short	(.L_31 - .L_30)
.L_30:
        /*0004*/ 	.word	0x00000082


	//----- nvinfo : EIATTR_KPARAM_INFO
	.align		4
.L_31:
        /*0008*/ 	.byte	0x04, 0x17
        /*000a*/ 	.short	(.L_33 - .L_32)
.L_32:
        /*000c*/ 	.word	0x00000000
        /*0010*/ 	.short	0x0000
        /*0012*/ 	.short	0x0000
        /*0014*/ 	.byte	0x00, 0xf0, 0x01, 0x30


	//----- nvinfo : EIATTR_AT_ENTRY_FRAGMENTS
	.align		4
.L_33:
        /*0018*/ 	.byte	0x04, 0x4f
        /*001a*/ 	.short	(.L_35 - .L_34)


	//   ....[0]....
.L_34:
        /*001c*/ 	.word	0x00000006


	//----- nvinfo : EIATTR_RESERVED_SMEM_USED
	.align		4
.L_35:
        /*0020*/ 	.byte	0x01, 0x41
	.zero		2


	//----- nvinfo : EIATTR_SPARSE_MMA_MASK
	.align		4
        /*0024*/ 	.byte	0x03, 0x50
        /*0026*/ 	.short	0x0000


	//----- nvinfo : EIATTR_TCGEN05_1CTA_USED
	.align		4
        /*0028*/ 	.byte	0x01, 0x51
	.zero		2


	//----- nvinfo : EIATTR_MAXREG_COUNT
	.align		4
        /*002c*/ 	.byte	0x03, 0x1b
        /*002e*/ 	.short	0x00ff


	//----- nvinfo : EIATTR_NUM_BARRIERS
	.align		4
        /*0030*/ 	.byte	0x02, 0x4c
        /*0032*/ 	.byte	0x07
	.zero		1


	//----- nvinfo : EIATTR_EXTERNS
	.align		4
        /*0034*/ 	.byte	0x04, 0x0f
        /*0036*/ 	.short	(.L_37 - .L_36)


	//   ....[0]....
	.align		4
.L_36:
        /*0038*/ 	.word	index@(__assertfail)


	//----- nvinfo : EIATTR_MERCURY_ISA_VERSION
	.align		4
.L_37:
        /*003c*/ 	.byte	0x03, 0x5f
        /*003e*/ 	.short	0x0101


	//----- nvinfo : EIATTR_INT_WARP_WIDE_INSTR_OFFSETS
	.align		4
        /*0040*/ 	.byte	0x04, 0x31
        /*0042*/ 	.short	(.L_39 - .L_38)


	//   ....[0]....
.L_38:
        /*0044*/ 	.word	0x00002420


	//   ....[1]....
        /*0048*/ 	.word	0x00004180


	//   ....[2]....
        /*004c*/ 	.word	0x000041b0


	//   ....[3]....
        /*0050*/ 	.word	0x00004200


	//   ....[4]....
        /*0054*/ 	.word	0x00004af0


	//   ....[5]....
        /*0058*/ 	.word	0x00004b10


	//   ....[6]....
        /*005c*/ 	.word	0x00004bf0


	//   ....[7]....
        /*0060*/ 	.word	0x00004cb0


	//   ....[8]....
        /*0064*/ 	.word	0x00004cd0


	//   ....[9]....
        /*0068*/ 	.word	0x00004db0


	//   ....[10]....
        /*006c*/ 	.word	0x00004e90


	//   ....[11]....
        /*0070*/ 	.word	0x00004ed0


	//   ....[12]....
        /*0074*/ 	.word	0x00004f80


	//   ....[13]....
        /*0078*/ 	.word	0x00005060


	//   ....[14]....
        /*007c*/ 	.word	0x00005080


	//   ....[15]....
        /*0080*/ 	.word	0x00005170


	//   ....[16]....
        /*0084*/ 	.word	0x00005250


	//   ....[17]....
        /*0088*/ 	.word	0x00005290


	//   ....[18]....
        /*008c*/ 	.word	0x00005350


	//   ....[19]....
        /*0090*/ 	.word	0x00005430


	//   ....[20]....
        /*0094*/ 	.word	0x00005450


	//   ....[21]....
        /*0098*/ 	.word	0x00005530


	//   ....[22]....
        /*009c*/ 	.word	0x00005610


	//   ....[23]....
        /*00a0*/ 	.word	0x00005680


	//   ....[24]....
        /*00a4*/ 	.word	0x00005750


	//   ....[25]....
        /*00a8*/ 	.word	0x000058e0


	//   ....[26]....
        /*00ac*/ 	.word	0x000058f0


	//   ....[27]....
        /*00b0*/ 	.word	0x000059d0


	//----- nvinfo : EIATTR_COOP_GROUP_MASK_REGIDS
	.align		4
.L_39:
        /*00b4*/ 	.byte	0x04, 0x29
        /*00b6*/ 	.short	(.L_41 - .L_40)


	//   ....[0]....
.L_40:
        /*00b8*/ 	.word	0xffffffff


	//   ....[1]....
        /*00bc*/ 	.word	0xffffffff


	//   ....[2]....
        /*00c0*/ 	.word	0xffffffff


	//   ....[3]....
        /*00c4*/ 	.word	0xffffffff


	//   ....[4]....
        /*00c8*/ 	.word	0xffffffff


	//   ....[5]....
        /*00cc*/ 	.word	0xffffffff


	//   ....[6]....
        /*00d0*/ 	.word	0xffffffff


	//   ....[7]....
        /*00d4*/ 	.word	0xffffffff


	//   ....[8]....
        /*00d8*/ 	.word	0xffffffff


	//   ....[9]....
        /*00dc*/ 	.word	0xffffffff


	//   ....[10]....
        /*00e0*/ 	.word	0xffffffff


	//   ....[11]....
        /*00e4*/ 	.word	0xffffffff


	//   ....[12]....
        /*00e8*/ 	.word	0xffffffff


	//   ....[13]....
        /*00ec*/ 	.word	0xffffffff


	//----- nvinfo : EIATTR_COOP_GROUP_INSTR_OFFSETS
	.align		4
.L_41:
        /*00f0*/ 	.byte	0x04, 0x28
        /*00f2*/ 	.short	(.L_43 - .L_42)


	//   ....[0]....
.L_42:
        /*00f4*/ 	.word	0x00000090


	//   ....[1]....
        /*00f8*/ 	.word	0x00000530


	//   ....[2]....
        /*00fc*/ 	.word	0x00000710


	//   ....[3]....
        /*0100*/ 	.word	0x000008b0


	//   ....[4]....
        /*0104*/ 	.word	0x000009b0


	//   ....[5]....
        /*0108*/ 	.word	0x00000b20


	//   ....[6]....
        /*010c*/ 	.word	0x00000c80


	//   ....[7]....
        /*0110*/ 	.word	0x00000e30


	//   ....[8]....
        /*0114*/ 	.word	0x00002300


	//   ....[9]....
        /*0118*/ 	.word	0x00003210


	//   ....[10]....
        /*011c*/ 	.word	0x00003420


	//   ....[11]....
        /*0120*/ 	.word	0x00003450


	//   ....[12]....
        /*0124*/ 	.word	0x00004070


	//   ....[13]....
        /*0128*/ 	.word	0x000042a0


	//----- nvinfo : EIATTR_VRC_CTA_INIT_COUNT
	.align		4
.L_43:
        /*012c*/ 	.byte	0x02, 0x4a
        /*012e*/ 	.byte	0x80
	.zero		1


	//----- nvinfo : EIATTR_SYSCALL_OFFSETS
	.align		4
        /*0130*/ 	.byte	0x04, 0x46
        /*0132*/ 	.short	(.L_45 - .L_44)


	//   ....[0]....
.L_44:
        /*0134*/ 	.word	0x000064e0


	//   ....[1]....
        /*0138*/ 	.word	0x000065d0


	//   ....[2]....
        /*013c*/ 	.word	0x00006ec0


	//   ....[3]....
        /*0140*/ 	.word	0x00007030


	//   ....[4]....
        /*0144*/ 	.word	0x00007d50


	//   ....[5]....
        /*0148*/ 	.word	0x00007ec0


	//   ....[6]....
        /*014c*/ 	.word	0x00008bd0


	//   ....[7]....
        /*0150*/ 	.word	0x00008d40


	//   ....[8]....
        /*0154*/ 	.word	0x00009a80


	//   ....[9]....
        /*0158*/ 	.word	0x00009bf0


	//   ....[10]....
        /*015c*/ 	.word	0x0000a940


	//   ....[11]....
        /*0160*/ 	.word	0x0000aab0


	//   ....[12]....
        /*0164*/ 	.word	0x0000b810


	//   ....[13]....
        /*0168*/ 	.word	0x0000b980


	//   ....[14]....
        /*016c*/ 	.word	0x0000c6d0


	//   ....[15]....
        /*0170*/ 	.word	0x0000c840


	//   ....[16]....
        /*0174*/ 	.word	0x0000d530


	//   ....[17]....
        /*0178*/ 	.word	0x0000d6a0


	//----- nvinfo : EIATTR_MBARRIER_INSTR_OFFSETS
	.align		4
.L_45:
        /*017c*/ 	.byte	0x04, 0x39
        /*017e*/ 	.short	(.L_47 - .L_46)


	//   ....[0]....
.L_46:
        /*0180*/ 	.word	0x00000640
        /*0184*/ 	.word	0x000000ff
        /*0188*/ 	.word	0x00000000
        /*018c*/ 	.short	0x0100
        /*018e*/ 	.byte	0x06
	.zero		1


	//   ....[1]....
        /*0190*/ 	.word	0x00000650
        /*0194*/ 	.word	0x000000ff
        /*0198*/ 	.word	0x00000030
        /*019c*/ 	.short	0x0100
        /*019e*/ 	.byte	0x06
	.zero		1


	//   ....[2]....
        /*01a0*/ 	.word	0x00000660
        /*01a4*/ 	.word	0x000000ff
        /*01a8*/ 	.word	0x00000008
        /*01ac*/ 	.short	0x0100
        /*01ae*/ 	.byte	0x06
	.zero		1


	//   ....[3]....
        /*01b0*/ 	.word	0x00000670
        /*01b4*/ 	.word	0x000000ff
        /*01b8*/ 	.word	0x00000038
        /*01bc*/ 	.short	0x0100
        /*01be*/ 	.byte	0x06
	.zero		1


	//   ....[4]....
        /*01c0*/ 	.word	0x00000680
        /*01c4*/ 	.word	0x000000ff
        /*01c8*/ 	.word	0x00000010
        /*01cc*/ 	.short	0x0100
        /*01ce*/ 	.byte	0x06
	.zero		1


	//   ....[5]....
        /*01d0*/ 	.word	0x00000690
        /*01d4*/ 	.word	0x000000ff
        /*01d8*/ 	.word	0x00000040
        /*01dc*/ 	.short	0x0100
        /*01de*/ 	.byte	0x06
	.zero		1


	//   ....[6]....
        /*01e0*/ 	.word	0x000006a0
        /*01e4*/ 	.word	0x000000ff
        /*01e8*/ 	.word	0x00000018
        /*01ec*/ 	.short	0x0100
        /*01ee*/ 	.byte	0x06
	.zero		1


	//   ....[7]....
        /*01f0*/ 	.word	0x000006b0
        /*01f4*/ 	.word	0x000000ff
        /*01f8*/ 	.word	0x00000048
        /*01fc*/ 	.short	0x0100
        /*01fe*/ 	.byte	0x06
	.zero		1


	//   ....[8]....
        /*0200*/ 	.word	0x000006c0
        /*0204*/ 	.word	0x000000ff
        /*0208*/ 	.word	0x00000020
        /*020c*/ 	.short	0x0100
        /*020e*/ 	.byte	0x06
	.zero		1


	//   ....[9]....
        /*0210*/ 	.word	0x000006d0
        /*0214*/ 	.word	0x000000ff
        /*0218*/ 	.word	0x00000050
        /*021c*/ 	.short	0x0100
        /*021e*/ 	.byte	0x06
	.zero		1


	//   ....[10]....
        /*0220*/ 	.word	0x000006e0
        /*0224*/ 	.word	0x000000ff
        /*0228*/ 	.word	0x00000028
        /*022c*/ 	.short	0x0100
        /*022e*/ 	.byte	0x06
	.zero		1


	//   ....[11]....
        /*0230*/ 	.word	0x000006f0
        /*0234*/ 	.word	0x000000ff
        /*0238*/ 	.word	0x00000058
        /*023c*/ 	.short	0x0100
        /*023e*/ 	.byte	0x06
	.zero		1


	//   ....[12]....
        /*0240*/ 	.word	0x00000820
        /*0244*/ 	.word	0x000000ff
        /*0248*/ 	.word	0x00000060
        /*024c*/ 	.short	0x0100
        /*024e*/ 	.byte	0x06
	.zero		1


	//   ....[13]....
        /*0250*/ 	.word	0x00000830
        /*0254*/ 	.word	0x000000ff
        /*0258*/ 	.word	0x00000080
        /*025c*/ 	.short	0x0100
        /*025e*/ 	.byte	0x06
	.zero		1


	//   ....[14]....
        /*0260*/ 	.word	0x00000840
        /*0264*/ 	.word	0x000000ff
        /*0268*/ 	.word	0x00000068
        /*026c*/ 	.short	0x0100
        /*026e*/ 	.byte	0x06
	.zero		1


	//   ....[15]....
        /*0270*/ 	.word	0x00000850
        /*0274*/ 	.word	0x000000ff
        /*0278*/ 	.word	0x00000088
        /*027c*/ 	.short	0x0100
        /*027e*/ 	.byte	0x06
	.zero		1


	//   ....[16]....
        /*0280*/ 	.word	0x00000860
        /*0284*/ 	.word	0x000000ff
        /*0288*/ 	.word	0x00000070
        /*028c*/ 	.short	0x0100
        /*028e*/ 	.byte	0x06
	.zero		1


	//   ....[17]....
        /*0290*/ 	.word	0x00000870
        /*0294*/ 	.word	0x000000ff
        /*0298*/ 	.word	0x00000090
        /*029c*/ 	.short	0x0100
        /*029e*/ 	.byte	0x06
	.zero		1


	//   ....[18]....
        /*02a0*/ 	.word	0x00000880
        /*02a4*/ 	.word	0x000000ff
        /*02a8*/ 	.word	0x00000078
        /*02ac*/ 	.short	0x0100
        /*02ae*/ 	.byte	0x06
	.zero		1


	//   ....[19]....
        /*02b0*/ 	.word	0x00000890
        /*02b4*/ 	.word	0x000000ff
        /*02b8*/ 	.word	0x00000098
        /*02bc*/ 	.short	0x0100
        /*02be*/ 	.byte	0x06
	.zero		1


	//   ....[20]....
        /*02c0*/ 	.word	0x00000980
        /*02c4*/ 	.word	0x000000ff
        /*02c8*/ 	.word	0x000000a0
        /*02cc*/ 	.short	0x0100
        /*02ce*/ 	.byte	0x05
	.zero		1


	//   ....[21]....
        /*02d0*/ 	.word	0x00000990
        /*02d4*/ 	.word	0x000000ff
        /*02d8*/ 	.word	0x000000a8
        /*02dc*/ 	.short	0x0100
        /*02de*/ 	.byte	0x05
	.zero		1


	//   ....[22]....
        /*02e0*/ 	.word	0x00000ad0
        /*02e4*/ 	.word	0x000000ff
        /*02e8*/ 	.word	0x000000b0
        /*02ec*/ 	.short	0x0100
        /*02ee*/ 	.byte	0x05
	.zero		1


	//   ....[23]....
        /*02f0*/ 	.word	0x00000ae0
        /*02f4*/ 	.word	0x000000ff
        /*02f8*/ 	.word	0x000000c0
        /*02fc*/ 	.short	0x0100
        /*02fe*/ 	.byte	0x05
	.zero		1


	//   ....[24]....
        /*0300*/ 	.word	0x00000af0
        /*0304*/ 	.word	0x000000ff
        /*0308*/ 	.word	0x000000b8
        /*030c*/ 	.short	0x0100
        /*030e*/ 	.byte	0x05
	.zero		1


	//   ....[25]....
        /*0310*/ 	.word	0x00000b00
        /*0314*/ 	.word	0x000000ff
        /*0318*/ 	.word	0x000000c8
        /*031c*/ 	.short	0x0100
        /*031e*/ 	.byte	0x05
	.zero		1


	//   ....[26]....
        /*0320*/ 	.word	0x00000c30
        /*0324*/ 	.word	0x000000ff
        /*0328*/ 	.word	0x000000d0
        /*032c*/ 	.short	0x0100
        /*032e*/ 	.byte	0x06
	.zero		1


	//   ....[27]....
        /*0330*/ 	.word	0x00000c40
        /*0334*/ 	.word	0x000000ff
        /*0338*/ 	.word	0x000000e0
        /*033c*/ 	.short	0x0100
        /*033e*/ 	.byte	0x06
	.zero		1


	//   ....[28]....
        /*0340*/ 	.word	0x00000c50
        /*0344*/ 	.word	0x000000ff
        /*0348*/ 	.word	0x000000d8
        /*034c*/ 	.short	0x0100
        /*034e*/ 	.byte	0x06
	.zero		1


	//   ....[29]....
        /*0350*/ 	.word	0x00000c60
        /*0354*/ 	.word	0x000000ff
        /*0358*/ 	.word	0x000000e8
        /*035c*/ 	.short	0x0100
        /*035e*/ 	.byte	0x06
	.zero		1


	//   ....[30]....
        /*0360*/ 	.word	0x00000d50
        /*0364*/ 	.word	0x000000ff
        /*0368*/ 	.word	0x000000f0
        /*036c*/ 	.short	0x0100
        /*036e*/ 	.byte	0x05
	.zero		1


	//   ....[31]....
        /*0370*/ 	.word	0x00000d60
        /*0374*/ 	.word	0x000000ff
        /*0378*/ 	.word	0x00000100
        /*037c*/ 	.short	0x0100
        /*037e*/ 	.byte	0x05
	.zero		1


	//   ....[32]....
        /*0380*/ 	.word	0x00000d70
        /*0384*/ 	.word	0x000000ff
        /*0388*/ 	.word	0x000000f8
        /*038c*/ 	.short	0x0100
        /*038e*/ 	.byte	0x05
	.zero		1


	//   ....[33]....
        /*0390*/ 	.word	0x00000d80
        /*0394*/ 	.word	0x000000ff
        /*0398*/ 	.word	0x00000108
        /*039c*/ 	.short	0x0100
        /*039e*/ 	.byte	0x05
	.zero		1


	//   ....[34]....
        /*03a0*/ 	.word	0x000018f0
        /*03a4*/ 	.word	0x00000002
        /*03a8*/ 	.word	0x00000100
        /*03ac*/ 	.short	0x010a
        /*03ae*/ 	.byte	0xff
	.zero		1


	//   ....[35]....
        /*03b0*/ 	.word	0x00001920
        /*03b4*/ 	.word	0x00000002
        /*03b8*/ 	.word	0x000000f0
        /*03bc*/ 	.short	0x0101
        /*03be*/ 	.byte	0xff
	.zero		1


	//   ....[36]....
        /*03c0*/ 	.word	0x000019f0
        /*03c4*/ 	.word	0x000000ff
        /*03c8*/ 	.word	0x00000030
        /*03cc*/ 	.short	0x010a
        /*03ce*/ 	.byte	0x08
	.zero		1


	//   ....[37]....
        /*03d0*/ 	.word	0x00001a70
        /*03d4*/ 	.word	0x000000ff
        /*03d8*/ 	.word	0x00000030
        /*03dc*/ 	.short	0x010a
        /*03de*/ 	.byte	0x29
	.zero		1


	//   ....[38]....
        /*03e0*/ 	.word	0x00001bb0
        /*03e4*/ 	.word	0x000000ff
        /*03e8*/ 	.word	0x00000030
        /*03ec*/ 	.short	0x010a
        /*03ee*/ 	.byte	0x08
	.zero		1


	//   ....[39]....
        /*03f0*/ 	.word	0x00001e70
        /*03f4*/ 	.word	0x000000ff
        /*03f8*/ 	.word	0x000000a8
        /*03fc*/ 	.short	0x0101
        /*03fe*/ 	.byte	0x04
	.zero		1


	//   ....[40]....
        /*0400*/ 	.word	0x00001e90
        /*0404*/ 	.word	0x000000ff
        /*0408*/ 	.word	0x00000030
        /*040c*/ 	.short	0x010a
        /*040e*/ 	.byte	0x08
	.zero		1


	//   ....[41]....
        /*0410*/ 	.word	0x00001f10
        /*0414*/ 	.word	0x000000ff
        /*0418*/ 	.word	0x00000030
        /*041c*/ 	.short	0x010a
        /*041e*/ 	.byte	0x29
	.zero		1


	//   ....[42]....
        /*0420*/ 	.word	0x00002050
        /*0424*/ 	.word	0x000000ff
        /*0428*/ 	.word	0x00000030
        /*042c*/ 	.short	0x010a
        /*042e*/ 	.byte	0x08
	.zero		1


	//   ....[43]....
        /*0430*/ 	.word	0x00002330
        /*0434*/ 	.word	0x00000002
        /*0438*/ 	.word	0x000000b0
        /*043c*/ 	.short	0x010a
        /*043e*/ 	.byte	0xff
	.zero		1


	//   ....[44]....
        /*0440*/ 	.word	0x000023f0
        /*0444*/ 	.word	0x00000002
        /*0448*/ 	.word	0x00000000
        /*044c*/ 	.short	0x0101
        /*044e*/ 	.byte	0xff
	.zero		1


	//   ....[45]....
        /*0450*/ 	.word	0x00002970
        /*0454*/ 	.word	0x000000ff
        /*0458*/ 	.word	0x00000000
        /*045c*/ 	.short	0x010a
        /*045e*/ 	.byte	0x05
	.zero		1


	//   ....[46]....
        /*0460*/ 	.word	0x00002a00
        /*0464*/ 	.word	0x000000ff
        /*0468*/ 	.word	0x00000000
        /*046c*/ 	.short	0x010a
        /*046e*/ 	.byte	0x05
	.zero		1


	//   ....[47]....
        /*0470*/ 	.word	0x00002a90
        /*0474*/ 	.word	0x000000ff
        /*0478*/ 	.word	0x00000000
        /*047c*/ 	.short	0x010a
        /*047e*/ 	.byte	0x05
	.zero		1


	//   ....[48]....
        /*0480*/ 	.word	0x00002b20
        /*0484*/ 	.word	0x000000ff
        /*0488*/ 	.word	0x00000000
        /*048c*/ 	.short	0x010a
        /*048e*/ 	.byte	0x05
	.zero		1


	//   ....[49]....
        /*0490*/ 	.word	0x00002bb0
        /*0494*/ 	.word	0x000000ff
        /*0498*/ 	.word	0x00000000
        /*049c*/ 	.short	0x010a
        /*049e*/ 	.byte	0x05
	.zero		1


	//   ....[50]....
        /*04a0*/ 	.word	0x00002c50
        /*04a4*/ 	.word	0x00000000
        /*04a8*/ 	.word	0x00000000
        /*04ac*/ 	.short	0x010a
        /*04ae*/ 	.byte	0xff
	.zero		1


	//   ....[51]....
        /*04b0*/ 	.word	0x00002d70
        /*04b4*/ 	.word	0x00000000
        /*04b8*/ 	.word	0x000000f0
        /*04bc*/ 	.short	0x010a
        /*04be*/ 	.byte	0xff
	.zero		1


	//   ....[52]....
        /*04c0*/ 	.word	0x00002de0
        /*04c4*/ 	.word	0x00000000
        /*04c8*/ 	.word	0x00000000
        /*04cc*/ 	.short	0x0101
        /*04ce*/ 	.byte	0xff
	.zero		1


	//   ....[53]....
        /*04d0*/ 	.word	0x00002e00
        /*04d4*/ 	.word	0x000000ff
        /*04d8*/ 	.word	0x000000c0
        /*04dc*/ 	.short	0x010a
        /*04de*/ 	.byte	0x05
	.zero		1


	//   ....[54]....
        /*04e0*/ 	.word	0x00002f20
        /*04e4*/ 	.word	0x00000000
        /*04e8*/ 	.word	0x000000b0
        /*04ec*/ 	.short	0x010a
        /*04ee*/ 	.byte	0xff
	.zero		1


	//   ....[55]....
        /*04f0*/ 	.word	0x00003020
        /*04f4*/ 	.word	0x00000000
        /*04f8*/ 	.word	0x00000000
        /*04fc*/ 	.short	0x0101
        /*04fe*/ 	.byte	0xff
	.zero		1


	//   ....[56]....
        /*0500*/ 	.word	0x000030b0
        /*0504*/ 	.word	0x000000ff
        /*0508*/ 	.word	0x000000c0
        /*050c*/ 	.short	0x0106
        /*050e*/ 	.byte	0x05
	.zero		1


	//   ....[57]....
        /*0510*/ 	.word	0x000030d0
        /*0514*/ 	.word	0x000000ff
        /*0518*/ 	.word	0x000000c0
        /*051c*/ 	.short	0x010a
        /*051e*/ 	.byte	0x05
	.zero		1


	//   ....[58]....
        /*0520*/ 	.word	0x00003160
        /*0524*/ 	.word	0x000000ff
        /*0528*/ 	.word	0x000000c0
        /*052c*/ 	.short	0x0106
        /*052e*/ 	.byte	0x04
	.zero		1


	//   ....[59]....
        /*0530*/ 	.word	0x000031a0
        /*0534*/ 	.word	0x00000000
        /*0538*/ 	.word	0x000000c0
        /*053c*/ 	.short	0x010a
        /*053e*/ 	.byte	0xff
	.zero		1


	//   ....[60]....
        /*0540*/ 	.word	0x00003970
        /*0544*/ 	.word	0x00000000
        /*0548*/ 	.word	0x000000b0
        /*054c*/ 	.short	0x010a
        /*054e*/ 	.byte	0xff
	.zero		1


	//   ....[61]....
        /*0550*/ 	.word	0x00003a80
        /*0554*/ 	.word	0x00000003
        /*0558*/ 	.word	0x00000000
        /*055c*/ 	.short	0x0101
        /*055e*/ 	.byte	0xff
	.zero		1


	//   ....[62]....
        /*0560*/ 	.word	0x00003a90
        /*0564*/ 	.word	0x000000ff
        /*0568*/ 	.word	0x00000000
        /*056c*/ 	.short	0x010a
        /*056e*/ 	.byte	0x0e
	.zero		1


	//   ....[63]....
        /*0570*/ 	.word	0x00003ab0
        /*0574*/ 	.word	0x000000ff
        /*0578*/ 	.word	0x000000e0
        /*057c*/ 	.short	0x010a
        /*057e*/ 	.byte	0x0f
	.zero		1


	//   ....[64]....
        /*0580*/ 	.word	0x00003b80
        /*0584*/ 	.word	0x000000ff
        /*0588*/ 	.word	0x00000000
        /*058c*/ 	.short	0x010a
        /*058e*/ 	.byte	0x0e
	.zero		1


	//   ....[65]....
        /*0590*/ 	.word	0x00003cb0
        /*0594*/ 	.word	0x000000ff
        /*0598*/ 	.word	0x00000000
        /*059c*/ 	.short	0x010a
        /*059e*/ 	.byte	0x26
	.zero		1


	//   ....[66]....
        /*05a0*/ 	.word	0x00003fc0
        /*05a4*/ 	.word	0x000000ff
        /*05a8*/ 	.word	0x00000000
        /*05ac*/ 	.short	0x010a
        /*05ae*/ 	.byte	0x05
	.zero		1


	//   ....[67]....
        /*05b0*/ 	.word	0x00004050
        /*05b4*/ 	.word	0x000000ff
        /*05b8*/ 	.word	0x00000000
        /*05bc*/ 	.short	0x010a
        /*05be*/ 	.byte	0x06
	.zero		1


	//   ....[68]....
        /*05c0*/ 	.word	0x000044b0
        /*05c4*/ 	.word	0x00000000
        /*05c8*/ 	.word	0x000000b0
        /*05cc*/ 	.short	0x010a
        /*05ce*/ 	.byte	0xff
	.zero		1


	//   ....[69]....
        /*05d0*/ 	.word	0x000045d0
        /*05d4*/ 	.word	0x00000000
        /*05d8*/ 	.word	0x00000000
        /*05dc*/ 	.short	0x0101
        /*05de*/ 	.byte	0xff
	.zero		1


	//   ....[70]....
        /*05e0*/ 	.word	0x000048f0
        /*05e4*/ 	.word	0x000000ff
        /*05e8*/ 	.word	0x000000a8
        /*05ec*/ 	.short	0x010a
        /*05ee*/ 	.byte	0x06
	.zero		1


	//   ....[71]....
        /*05f0*/ 	.word	0x00004a70
        /*05f4*/ 	.word	0x000000ff
        /*05f8*/ 	.word	0x00000080
        /*05fc*/ 	.short	0x010a
        /*05fe*/ 	.byte	0x06
	.zero		1


	//   ....[72]....
        /*0600*/ 	.word	0x00004c60
        /*0604*/ 	.word	0x000000ff
        /*0608*/ 	.word	0x00000060
        /*060c*/ 	.short	0x010b
        /*060e*/ 	.byte	0x06
	.zero		1


	//   ....[73]....
        /*0610*/ 	.word	0x00004c70
        /*0614*/ 	.word	0x000000ff
        /*0618*/ 	.word	0x00000000
        /*061c*/ 	.short	0x0101
        /*061e*/ 	.byte	0x15
	.zero		1


	//   ....[74]....
        /*0620*/ 	.word	0x00004c80
        /*0624*/ 	.word	0x000000ff
        /*0628*/ 	.word	0x00000088
        /*062c*/ 	.short	0x010a
        /*062e*/ 	.byte	0x06
	.zero		1


	//   ....[75]....
        /*0630*/ 	.word	0x00004e40
        /*0634*/ 	.word	0x000000ff
        /*0638*/ 	.word	0x00000068
        /*063c*/ 	.short	0x010b
        /*063e*/ 	.byte	0x06
	.zero		1


	//   ....[76]....
        /*0640*/ 	.word	0x00004e50
        /*0644*/ 	.word	0x000000ff
        /*0648*/ 	.word	0x00000000
        /*064c*/ 	.short	0x0101
        /*064e*/ 	.byte	0x0f
	.zero		1


	//   ....[77]....
        /*0650*/ 	.word	0x00004e60
        /*0654*/ 	.word	0x000000ff
        /*0658*/ 	.word	0x00000090
        /*065c*/ 	.short	0x010a
        /*065e*/ 	.byte	0x06
	.zero		1


	//   ....[78]....
        /*0660*/ 	.word	0x00005010
        /*0664*/ 	.word	0x000000ff
        /*0668*/ 	.word	0x00000070
        /*066c*/ 	.short	0x010b
        /*066e*/ 	.byte	0x06
	.zero		1


	//   ....[79]....
        /*0670*/ 	.word	0x00005020
        /*0674*/ 	.word	0x000000ff
        /*0678*/ 	.word	0x00000000
        /*067c*/ 	.short	0x0101
        /*067e*/ 	.byte	0x0e
	.zero		1


	//   ....[80]....
        /*0680*/ 	.word	0x00005030
        /*0684*/ 	.word	0x000000ff
        /*0688*/ 	.word	0x00000098
        /*068c*/ 	.short	0x010a
        /*068e*/ 	.byte	0x06
	.zero		1


	//   ....[81]....
        /*0690*/ 	.word	0x00005200
        /*0694*/ 	.word	0x000000ff
        /*0698*/ 	.word	0x00000078
        /*069c*/ 	.short	0x010b
        /*069e*/ 	.byte	0x06
	.zero		1


	//   ....[82]....
        /*06a0*/ 	.word	0x00005210
        /*06a4*/ 	.word	0x000000ff
        /*06a8*/ 	.word	0x00000000
        /*06ac*/ 	.short	0x0101
        /*06ae*/ 	.byte	0x0d
	.zero		1


	//   ....[83]....
        /*06b0*/ 	.word	0x00005220
        /*06b4*/ 	.word	0x000000ff
        /*06b8*/ 	.word	0x00000080
        /*06bc*/ 	.short	0x010a
        /*06be*/ 	.byte	0x06
	.zero		1


	//   ....[84]....
        /*06c0*/ 	.word	0x000053e0
        /*06c4*/ 	.word	0x000000ff
        /*06c8*/ 	.word	0x00000060
        /*06cc*/ 	.short	0x010b
        /*06ce*/ 	.byte	0x06
	.zero		1


	//   ....[85]....
        /*06d0*/ 	.word	0x000053f0
        /*06d4*/ 	.word	0x000000ff
        /*06d8*/ 	.word	0x00000000
        /*06dc*/ 	.short	0x0101
        /*06de*/ 	.byte	0x15
	.zero		1


	//   ....[86]....
        /*06e0*/ 	.word	0x00005400
        /*06e4*/ 	.word	0x000000ff
        /*06e8*/ 	.word	0x00000088
        /*06ec*/ 	.short	0x010a
        /*06ee*/ 	.byte	0x06
	.zero		1


	//   ....[87]....
        /*06f0*/ 	.word	0x000055b0
        /*06f4*/ 	.word	0x000000ff
        /*06f8*/ 	.word	0x00000068
        /*06fc*/ 	.short	0x010b
        /*06fe*/ 	.byte	0x06
	.zero		1


	//   ....[88]....
        /*0700*/ 	.word	0x000055c0
        /*0704*/ 	.word	0x000000ff
        /*0708*/ 	.word	0x00000000
        /*070c*/ 	.short	0x0101
        /*070e*/ 	.byte	0x0f
	.zero		1


	//   ....[89]....
        /*0710*/ 	.word	0x000055d0
        /*0714*/ 	.word	0x000000ff
        /*0718*/ 	.word	0x00000090
        /*071c*/ 	.short	0x010a
        /*071e*/ 	.byte	0x06
	.zero		1


	//   ....[90]....
        /*0720*/ 	.word	0x000057c0
        /*0724*/ 	.word	0x000000ff
        /*0728*/ 	.word	0x00000070
        /*072c*/ 	.short	0x010b
        /*072e*/ 	.byte	0x06
	.zero		1


	//   ....[91]....
        /*0730*/ 	.word	0x00005830
        /*0734*/ 	.word	0x000000ff
        /*0738*/ 	.word	0x00000000
        /*073c*/ 	.short	0x0101
        /*073e*/ 	.byte	0x0e
	.zero		1


	//   ....[92]....
        /*0740*/ 	.word	0x00005840
        /*0744*/ 	.word	0x000000ff
        /*0748*/ 	.word	0x00000098
        /*074c*/ 	.short	0x010a
        /*074e*/ 	.byte	0x06
	.zero		1


	//   ....[93]....
        /*0750*/ 	.word	0x00005ae0
        /*0754*/ 	.word	0x000000ff
        /*0758*/ 	.word	0x00000078
        /*075c*/ 	.short	0x010b
        /*075e*/ 	.byte	0x06
	.zero		1


	//   ....[94]....
        /*0760*/ 	.word	0x00005b00
        /*0764*/ 	.word	0x000000ff
        /*0768*/ 	.word	0x00000000
        /*076c*/ 	.short	0x0101
        /*076e*/ 	.byte	0x0d
	.zero		1


	//   ....[95]....
        /*0770*/ 	.word	0x00005b20
        /*0774*/ 	.word	0x000000ff
        /*0778*/ 	.word	0x00000080
        /*077c*/ 	.short	0x010a
        /*077e*/ 	.byte	0x06
	.zero		1


	//   ....[96]....
        /*0780*/ 	.word	0x00005b40
        /*0784*/ 	.word	0x000000ff
        /*0788*/ 	.word	0x00000088
        /*078c*/ 	.short	0x010a
        /*078e*/ 	.byte	0x06
	.zero		1


	//   ....[97]....
        /*0790*/ 	.word	0x00005b60
        /*0794*/ 	.word	0x000000ff
        /*0798*/ 	.word	0x00000090
        /*079c*/ 	.short	0x010a
        /*079e*/ 	.byte	0x06
	.zero		1


	//   ....[98]....
        /*07a0*/ 	.word	0x00005bb0
        /*07a4*/ 	.word	0x00000002
        /*07a8*/ 	.word	0x00000098
        /*07ac*/ 	.short	0x010a
        /*07ae*/ 	.byte	0xff
	.zero		1


	//   ....[99]....
        /*07b0*/ 	.word	0x00005ec0
        /*07b4*/ 	.word	0x00000000
        /*07b8*/ 	.word	0x000000b0
        /*07bc*/ 	.short	0x010a
        /*07be*/ 	.byte	0xff
	.zero		1


	//   ....[100]....
        /*07c0*/ 	.word	0x00005fd0
        /*07c4*/ 	.word	0x00000000
        /*07c8*/ 	.word	0x00000000
        /*07cc*/ 	.short	0x0101
        /*07ce*/ 	.byte	0xff
	.zero		1


	//   ....[101]....
        /*07d0*/ 	.word	0x00006a10
        /*07d4*/ 	.word	0x000000ff
        /*07d8*/ 	.word	0x00000060
        /*07dc*/ 	.short	0x010a
        /*07de*/ 	.byte	0x2d
	.zero		1


	//   ....[102]....
        /*07e0*/ 	.word	0x00006a20
        /*07e4*/ 	.word	0x0000003a
        /*07e8*/ 	.word	0x000000d0
        /*07ec*/ 	.short	0x010a
        /*07ee*/ 	.byte	0xff
	.zero		1


	//   ....[103]....
        /*07f0*/ 	.word	0x00006b90
        /*07f4*/ 	.word	0x000000ff
        /*07f8*/ 	.word	0x00000060
        /*07fc*/ 	.short	0x010a
        /*07fe*/ 	.byte	0x2d
	.zero		1


	//   ....[104]....
        /*0800*/ 	.word	0x00006c70
        /*0804*/ 	.word	0x0000003a
        /*0808*/ 	.word	0x000000d0
        /*080c*/ 	.short	0x010a
        /*080e*/ 	.byte	0xff
	.zero		1


	//   ....[105]....
        /*0810*/ 	.word	0x00007a60
        /*0814*/ 	.word	0x00000000
        /*0818*/ 	.word	0x00000000
        /*081c*/ 	.short	0x0101
        /*081e*/ 	.byte	0xff
	.zero		1


	//   ....[106]....
        /*0820*/ 	.word	0x00007a70
        /*0824*/ 	.word	0x00000002
        /*0828*/ 	.word	0x00000060
        /*082c*/ 	.short	0x010a
        /*082e*/ 	.byte	0xff
	.zero		1


	//   ....[107]....
        /*0830*/ 	.word	0x00007b30
        /*0834*/ 	.word	0x00000002
        /*0838*/ 	.word	0x00000060
        /*083c*/ 	.short	0x010a
        /*083e*/ 	.byte	0xff
	.zero		1


	//   ....[108]....
        /*0840*/ 	.word	0x00008910
        /*0844*/ 	.word	0x0000006a
        /*0848*/ 	.word	0x00000000
        /*084c*/ 	.short	0x0101
        /*084e*/ 	.byte	0xff
	.zero		1


	//   ....[109]....
        /*0850*/ 	.word	0x00008930
        /*0854*/ 	.word	0x00000000
        /*0858*/ 	.word	0x00000060
        /*085c*/ 	.short	0x010a
        /*085e*/ 	.byte	0xff
	.zero		1


	//   ....[110]....
        /*0860*/ 	.word	0x000089e0
        /*0864*/ 	.word	0x00000000
        /*0868*/ 	.word	0x00000060
        /*086c*/ 	.short	0x010a
        /*086e*/ 	.byte	0xff
	.zero		1


	//   ....[111]....
        /*0870*/ 	.word	0x00009740
        /*0874*/ 	.word	0x0000006a
        /*0878*/ 	.word	0x00000000
        /*087c*/ 	.short	0x0101
        /*087e*/ 	.byte	0xff
	.zero		1


	//   ....[112]....
        /*0880*/ 	.word	0x00009760
        /*0884*/ 	.word	0x00000000
        /*0888*/ 	.word	0x00000060
        /*088c*/ 	.short	0x010a
        /*088e*/ 	.byte	0xff
	.zero		1


	//   ....[113]....
        /*0890*/ 	.word	0x00009820
        /*0894*/ 	.word	0x00000000
        /*0898*/ 	.word	0x00000060
        /*089c*/ 	.short	0x010a
        /*089e*/ 	.byte	0xff
	.zero		1


	//   ....[114]....
        /*08a0*/ 	.word	0x0000a630
        /*08a4*/ 	.word	0x0000006b
        /*08a8*/ 	.word	0x00000000
        /*08ac*/ 	.short	0x0101
        /*08ae*/ 	.byte	0xff
	.zero		1


	//   ....[115]....
        /*08b0*/ 	.word	0x0000a650
        /*08b4*/ 	.word	0x00000000
        /*08b8*/ 	.word	0x00000060
        /*08bc*/ 	.short	0x010a
        /*08be*/ 	.byte	0xff
	.zero		1


	//   ....[116]....
        /*08c0*/ 	.word	0x0000a700
        /*08c4*/ 	.word	0x00000000
        /*08c8*/ 	.word	0x00000060
        /*08cc*/ 	.short	0x010a
        /*08ce*/ 	.byte	0xff
	.zero		1


	//   ....[117]....
        /*08d0*/ 	.word	0x0000b4d0
        /*08d4*/ 	.word	0x0000006b
        /*08d8*/ 	.word	0x00000000
        /*08dc*/ 	.short	0x0101
        /*08de*/ 	.byte	0xff
	.zero		1


	//   ....[118]....
        /*08e0*/ 	.word	0x0000b4f0
        /*08e4*/ 	.word	0x00000000
        /*08e8*/ 	.word	0x00000060
        /*08ec*/ 	.short	0x010a
        /*08ee*/ 	.byte	0xff
	.zero		1


	//   ....[119]....
        /*08f0*/ 	.word	0x0000b5a0
        /*08f4*/ 	.word	0x00000000
        /*08f8*/ 	.word	0x00000060
        /*08fc*/ 	.short	0x010a
        /*08fe*/ 	.byte	0xff
	.zero		1


	//   ....[120]....
        /*0900*/ 	.word	0x0000c3c0
        /*0904*/ 	.word	0x0000006b
        /*0908*/ 	.word	0x00000000
        /*090c*/ 	.short	0x0101
        /*090e*/ 	.byte	0xff
	.zero		1


	//   ....[121]....
        /*0910*/ 	.word	0x0000c3e0
        /*0914*/ 	.word	0x00000000
        /*0918*/ 	.word	0x00000060
        /*091c*/ 	.short	0x010a
        /*091e*/ 	.byte	0xff
	.zero		1


	//   ....[122]....
        /*0920*/ 	.word	0x0000c490
        /*0924*/ 	.word	0x00000000
        /*0928*/ 	.word	0x00000060
        /*092c*/ 	.short	0x010a
        /*092e*/ 	.byte	0xff
	.zero		1


	//   ....[123]....
        /*0930*/ 	.word	0x0000d240
        /*0934*/ 	.word	0x0000006b
        /*0938*/ 	.word	0x00000000
        /*093c*/ 	.short	0x0101
        /*093e*/ 	.byte	0xff
	.zero		1


	//   ....[124]....
        /*0940*/ 	.word	0x0000d260
        /*0944*/ 	.word	0x00000000
        /*0948*/ 	.word	0x00000060
        /*094c*/ 	.short	0x010a
        /*094e*/ 	.byte	0xff
	.zero		1


	//   ....[125]....
        /*0950*/ 	.word	0x0000d310
        /*0954*/ 	.word	0x00000000
        /*0958*/ 	.word	0x00000060
        /*095c*/ 	.short	0x010a
        /*095e*/ 	.byte	0xff
	.zero		1


	//   ....[126]....
        /*0960*/ 	.word	0x0000db80
        /*0964*/ 	.word	0x000000ff
        /*0968*/ 	.word	0x00000000
        /*096c*/ 	.short	0x0101
        /*096e*/ 	.byte	0x04
	.zero		1


	//   ....[127]....
        /*0970*/ 	.word	0x0000e100
        /*0974*/ 	.word	0x00000000
        /*0978*/ 	.word	0x00000000
        /*097c*/ 	.short	0x0101
        /*097e*/ 	.byte	0xff
	.zero		1


	//   ....[128]....
        /*0980*/ 	.word	0x0000e390
        /*0984*/ 	.word	0x000000ff
        /*0988*/ 	.word	0x00000000
        /*098c*/ 	.short	0x0101
        /*098e*/ 	.byte	0x04
	.zero		1


	//   ....[129]....
        /*0990*/ 	.word	0x0000e3b0
        /*0994*/ 	.word	0x00000002
        /*0998*/ 	.word	0x00000100
        /*099c*/ 	.short	0x010a
        /*099e*/ 	.byte	0xff
	.zero		1


	//   ....[130]....
        /*09a0*/ 	.word	0x0000e410
        /*09a4*/ 	.word	0x00000002
        /*09a8*/ 	.word	0x00000030
        /*09ac*/ 	.short	0x010a
        /*09ae*/ 	.byte	0xff
	.zero		1


	//   ....[131]....
        /*09b0*/ 	.word	0x0000e470
        /*09b4*/ 	.word	0x00000002
        /*09b8*/ 	.word	0x00000030
        /*09bc*/ 	.short	0x010a
        /*09be*/ 	.byte	0xff
	.zero		1


	//   ....[132]....
        /*09c0*/ 	.word	0x0000e4c0
        /*09c4*/ 	.word	0x00000002
        /*09c8*/ 	.word	0x000000b0
        /*09cc*/ 	.short	0x010a
        /*09ce*/ 	.byte	0xff
	.zero		1


	//   ....[133]....
        /*09d0*/ 	.word	0x0000e520
        /*09d4*/ 	.word	0x00000000
        /*09d8*/ 	.word	0x00000000
        /*09dc*/ 	.short	0x010a
        /*09de*/ 	.byte	0xff
	.zero		1


	//   ....[134]....
        /*09e0*/ 	.word	0x0000e580
        /*09e4*/ 	.word	0x00000000
        /*09e8*/ 	.word	0x00000000
        /*09ec*/ 	.short	0x010a
        /*09ee*/ 	.byte	0xff
	.zero		1


	//   ....[135]....
        /*09f0*/ 	.word	0x0000e5e0
        /*09f4*/ 	.word	0x00000000
        /*09f8*/ 	.word	0x00000000
        /*09fc*/ 	.short	0x010a
        /*09fe*/ 	.byte	0xff
	.zero		1


	//   ....[136]....
        /*0a00*/ 	.word	0x0000e640
        /*0a04*/ 	.word	0x00000000
        /*0a08*/ 	.word	0x00000000
        /*0a0c*/ 	.short	0x010a
        /*0a0e*/ 	.byte	0xff
	.zero		1


	//   ....[137]....
        /*0a10*/ 	.word	0x0000e6a0
        /*0a14*/ 	.word	0x00000000
        /*0a18*/ 	.word	0x00000000
        /*0a1c*/ 	.short	0x010a
        /*0a1e*/ 	.byte	0xff
	.zero		1


	//   ....[138]....
        /*0a20*/ 	.word	0x0000e6f0
        /*0a24*/ 	.word	0x00000000
        /*0a28*/ 	.word	0x000000f0
        /*0a2c*/ 	.short	0x010a
        /*0a2e*/ 	.byte	0xff
	.zero		1


	//   ....[139]....
        /*0a30*/ 	.word	0x0000e750
        /*0a34*/ 	.word	0x00000000
        /*0a38*/ 	.word	0x000000c0
        /*0a3c*/ 	.short	0x010a
        /*0a3e*/ 	.byte	0xff
	.zero		1


	//   ....[140]....
        /*0a40*/ 	.word	0x0000e7a0
        /*0a44*/ 	.word	0x00000000
        /*0a48*/ 	.word	0x000000b0
        /*0a4c*/ 	.short	0x010a
        /*0a4e*/ 	.byte	0xff
	.zero		1


	//   ....[141]....
        /*0a50*/ 	.word	0x0000e800
        /*0a54*/ 	.word	0x00000000
        /*0a58*/ 	.word	0x000000c0
        /*0a5c*/ 	.short	0x010a
        /*0a5e*/ 	.byte	0xff
	.zero		1


	//   ....[142]....
        /*0a60*/ 	.word	0x0000e850
        /*0a64*/ 	.word	0x00000000
        /*0a68*/ 	.word	0x000000b0
        /*0a6c*/ 	.short	0x010a
        /*0a6e*/ 	.byte	0xff
	.zero		1


	//   ....[143]....
        /*0a70*/ 	.word	0x0000e8b0
        /*0a74*/ 	.word	0x00000002
        /*0a78*/ 	.word	0x000000e0
        /*0a7c*/ 	.short	0x010a
        /*0a7e*/ 	.byte	0xff
	.zero		1


	//   ....[144]....
        /*0a80*/ 	.word	0x0000e910
        /*0a84*/ 	.word	0x00000000
        /*0a88*/ 	.word	0x00000000
        /*0a8c*/ 	.short	0x010a
        /*0a8e*/ 	.byte	0xff
	.zero		1


	//   ....[145]....
        /*0a90*/ 	.word	0x0000e970
        /*0a94*/ 	.word	0x00000000
        /*0a98*/ 	.word	0x00000000
        /*0a9c*/ 	.short	0x010a
        /*0a9e*/ 	.byte	0xff
	.zero		1


	//   ....[146]....
        /*0aa0*/ 	.word	0x0000e9d0
        /*0aa4*/ 	.word	0x00000000
        /*0aa8*/ 	.word	0x00000000
        /*0aac*/ 	.short	0x010a
        /*0aae*/ 	.byte	0xff
	.zero		1


	//   ....[147]....
        /*0ab0*/ 	.word	0x0000ea20
        /*0ab4*/ 	.word	0x00000000
        /*0ab8*/ 	.word	0x000000b0
        /*0abc*/ 	.short	0x010a
        /*0abe*/ 	.byte	0xff
	.zero		1


	//   ....[148]....
        /*0ac0*/ 	.word	0x0000ea80
        /*0ac4*/ 	.word	0x00000000
        /*0ac8*/ 	.word	0x000000a8
        /*0acc*/ 	.short	0x010a
        /*0ace*/ 	.byte	0xff
	.zero		1


	//   ....[149]....
        /*0ad0*/ 	.word	0x0000eae0
        /*0ad4*/ 	.word	0x00000000
        /*0ad8*/ 	.word	0x00000080
        /*0adc*/ 	.short	0x010a
        /*0ade*/ 	.byte	0xff
	.zero		1


	//   ....[150]....
        /*0ae0*/ 	.word	0x0000eb40
        /*0ae4*/ 	.word	0x00000000
        /*0ae8*/ 	.word	0x00000088
        /*0aec*/ 	.short	0x010a
        /*0aee*/ 	.byte	0xff
	.zero		1


	//   ....[151]....
        /*0af0*/ 	.word	0x0000eba0
        /*0af4*/ 	.word	0x00000000
        /*0af8*/ 	.word	0x00000090
        /*0afc*/ 	.short	0x010a
        /*0afe*/ 	.byte	0xff
	.zero		1


	//   ....[152]....
        /*0b00*/ 	.word	0x0000ec00
        /*0b04*/ 	.word	0x00000000
        /*0b08*/ 	.word	0x00000098
        /*0b0c*/ 	.short	0x010a
        /*0b0e*/ 	.byte	0xff
	.zero		1


	//   ....[153]....
        /*0b10*/ 	.word	0x0000ec60
        /*0b14*/ 	.word	0x00000000
        /*0b18*/ 	.word	0x00000080
        /*0b1c*/ 	.short	0x010a
        /*0b1e*/ 	.byte	0xff
	.zero		1


	//   ....[154]....
        /*0b20*/ 	.word	0x0000ecc0
        /*0b24*/ 	.word	0x00000000
        /*0b28*/ 	.word	0x00000088
        /*0b2c*/ 	.short	0x010a
        /*0b2e*/ 	.byte	0xff
	.zero		1


	//   ....[155]....
        /*0b30*/ 	.word	0x0000ed20
        /*0b34*/ 	.word	0x00000000
        /*0b38*/ 	.word	0x00000090
        /*0b3c*/ 	.short	0x010a
        /*0b3e*/ 	.byte	0xff
	.zero		1


	//   ....[156]....
        /*0b40*/ 	.word	0x0000ed80
        /*0b44*/ 	.word	0x00000000
        /*0b48*/ 	.word	0x00000098
        /*0b4c*/ 	.short	0x010a
        /*0b4e*/ 	.byte	0xff
	.zero		1


	//   ....[157]....
        /*0b50*/ 	.word	0x0000ede0
        /*0b54*/ 	.word	0x00000000
        /*0b58*/ 	.word	0x00000080
        /*0b5c*/ 	.short	0x010a
        /*0b5e*/ 	.byte	0xff
	.zero		1


	//   ....[158]....
        /*0b60*/ 	.word	0x0000ee40
        /*0b64*/ 	.word	0x00000000
        /*0b68*/ 	.word	0x00000088
        /*0b6c*/ 	.short	0x010a
        /*0b6e*/ 	.byte	0xff
	.zero		1


	//   ....[159]....
        /*0b70*/ 	.word	0x0000eea0
        /*0b74*/ 	.word	0x00000002
        /*0b78*/ 	.word	0x00000090
        /*0b7c*/ 	.short	0x010a
        /*0b7e*/ 	.byte	0xff
	.zero		1


	//   ....[160]....
        /*0b80*/ 	.word	0x0000eef0
        /*0b84*/ 	.word	0x00000000
        /*0b88*/ 	.word	0x000000b0
        /*0b8c*/ 	.short	0x010a
        /*0b8e*/ 	.byte	0xff
	.zero		1


	//   ....[161]....
        /*0b90*/ 	.word	0x0000ef50
        /*0b94*/ 	.word	0x00000004
        /*0b98*/ 	.word	0x00000060
        /*0b9c*/ 	.short	0x010a
        /*0b9e*/ 	.byte	0xff
	.zero		1


	//   ....[162]....
        /*0ba0*/ 	.word	0x0000efa0
        /*0ba4*/ 	.word	0x0000003a
        /*0ba8*/ 	.word	0x000000d0
        /*0bac*/ 	.short	0x010a
        /*0bae*/ 	.byte	0xff
	.zero		1


	//   ....[163]....
        /*0bb0*/ 	.word	0x0000eff0
        /*0bb4*/ 	.word	0x00000002
        /*0bb8*/ 	.word	0x00000060
        /*0bbc*/ 	.short	0x010a
        /*0bbe*/ 	.byte	0xff
	.zero		1


	//   ....[164]....
        /*0bc0*/ 	.word	0x0000f040
        /*0bc4*/ 	.word	0x00000000
        /*0bc8*/ 	.word	0x00000060
        /*0bcc*/ 	.short	0x010a
        /*0bce*/ 	.byte	0xff
	.zero		1


	//   ....[165]....
        /*0bd0*/ 	.word	0x0000f090
        /*0bd4*/ 	.word	0x00000000
        /*0bd8*/ 	.word	0x00000060
        /*0bdc*/ 	.short	0x010a
        /*0bde*/ 	.byte	0xff
	.zero		1


	//   ....[166]....
        /*0be0*/ 	.word	0x0000f0e0
        /*0be4*/ 	.word	0x00000000
        /*0be8*/ 	.word	0x00000060
        /*0bec*/ 	.short	0x010a
        /*0bee*/ 	.byte	0xff
	.zero		1


	//   ....[167]....
        /*0bf0*/ 	.word	0x0000f130
        /*0bf4*/ 	.word	0x00000000
        /*0bf8*/ 	.word	0x00000060
        /*0bfc*/ 	.short	0x010a
        /*0bfe*/ 	.byte	0xff
	.zero		1


	//   ....[168]....
        /*0c00*/ 	.word	0x0000f180
        /*0c04*/ 	.word	0x00000000
        /*0c08*/ 	.word	0x00000060
        /*0c0c*/ 	.short	0x010a
        /*0c0e*/ 	.byte	0xff
	.zero		1


	//   ....[169]....
        /*0c10*/ 	.word	0x0000f1d0
        /*0c14*/ 	.word	0x00000000
        /*0c18*/ 	.word	0x00000060
        /*0c1c*/ 	.short	0x010a
        /*0c1e*/ 	.byte	0xff
	.zero		1


	//----- nvinfo : EIATTR_NUM_MBARRIERS
	.align		4
.L_47:
        /*0c20*/ 	.byte	0x03, 0x38
        /*0c22*/ 	.short	0x0022


	//----- nvinfo : EIATTR_EXIT_INSTR_OFFSETS
	.align		4
        /*0c24*/ 	.byte	0x04, 0x1c
        /*0c26*/ 	.short	(.L_49 - .L_48)


	//   ....[0]....
.L_48:
        /*0c28*/ 	.word	0x00002c80


	//   ....[1]....
        /*0c2c*/ 	.word	0x00003170


	//   ....[2]....
        /*0c30*/ 	.word	0x000031d0


	//   ....[3]....
        /*0c34*/ 	.word	0x000042b0


	//   ....[4]....
        /*0c38*/ 	.word	0x00005be0


	//   ....[5]....
        /*0c3c*/ 	.word	0x00005c20


	//   ....[6]....
        /*0c40*/ 	.word	0x0000e280


	//   ....[7]....
        /*0c44*/ 	.word	0x0000e300


	//   ....[8]....
        /*0c48*/ 	.word	0x0000e330


	//   ....[9]....
        /*0c4c*/ 	.word	0x0000e3a0


	//----- nvinfo : EIATTR_MAX_THREADS
	.align		4
.L_49:
        /*0c50*/ 	.byte	0x04, 0x05
        /*0c52*/ 	.short	(.L_51 - .L_50)
.L_50:
        /*0c54*/ 	.word	0x00000100
        /*0c58*/ 	.word	0x00000001
        /*0c5c*/ 	.word	0x00000001


	//----- nvinfo : EIATTR_CRS_STACK_SIZE
	.align		4
.L_51:
        /*0c60*/ 	.byte	0x04, 0x1e
        /*0c62*/ 	.short	(.L_53 - .L_52)
.L_52:
        /*0c64*/ 	.word	0x00000000


	//----- nvinfo : EIATTR_CBANK_PARAM_SIZE
	.align		4
.L_53:
        /*0c68*/ 	.byte	0x03, 0x19
        /*0c6a*/ 	.short	0x0c00


	//----- nvinfo : EIATTR_PARAM_CBANK
	.align		4
        /*0c6c*/ 	.byte	0x04, 0x0a
        /*0c6e*/ 	.short	(.L_55 - .L_54)
	.align		4
.L_54:
        /*0c70*/ 	.word	index@(.nv.constant0._ZN7cutlass13device_kernelINS_4gemm6kernel13GemmUniversalIN4cute5tupleIJiiiiEEENS1_10collective13CollectiveMmaINS1_46MainloopSm100TmaUmmaWarpSpecializedBlockScaledILi6ELi2ELi2ENS5_IJNS4_1CILi4EEENSA_ILi1EEESC_EEEEENS5_IJNSA_ILi128EEESF_SF_EEENS5_IJNS_12float_e5m2_tENS_13float_ue8m0_tEEEENS5_IJNS5_IJlSC_lEEENS4_6LayoutINS5_IJNS5_IJNS5_IJNSA_ILi32EEESB_EEEiEEESO_NS5_IJSC_iEEEEEENS5_IJNS5_IJNS5_IJNSA_ILi16EEESB_EEEiEEENS5_IJNS5_IJNSA_ILi0EEESC_EEENSA_ILi512EEEEEENS5_IJSU_iEEEEEEEEEEESJ_S11_NS4_8TiledMMAINS4_8MMA_AtomIJNS4_21SM100_MMA_MXF8F6F4_SSISH_SH_fSI_Li128ELi128ELNS4_4UMMA5MajorE0ELS16_0ELNS15_7ScaleInE0ELS17_0EEEEEENSL_INS5_IJSC_SC_SC_EEENS5_IJSU_SU_SU_EEEEENS5_IJNS4_10UnderscoreES1D_S1D_EEEEENS5_IJNS4_13SM90_TMA_LOADES1G_EEENS5_IJNS4_14ComposedLayoutINS4_7SwizzleILi3ELi4ELi3EEENS4_18smem_ptr_flag_bitsILi8EEENSL_INS5_IJNSA_ILi8EEESF_EEENS5_IJSF_SC_EEEEEEENSL_INS5_IJNS5_IJNS5_IJSN_SC_EEENS5_IJSM_SC_EEEEEESC_NS5_IJSB_SC_EEEEEENS5_IJNS5_IJNS5_IJSS_SW_EEESV_EEESU_NS5_IJSC_SW_EEEEEEEEEEEvNS4_8identityENS5_IJNS4_23SM90_TMA_LOAD_MULTICASTES24_EEES22_vS23_EENS_8epilogue10collective18CollectiveEpilogueINS27_23Sm100TmaWarpSpecializedILi4ELi2ELi16ELb1ELb0EEEJNS5_IJNSA_ILi64EEESF_SF_EEENS5_IJNSL_IS2C_SC_EENSL_INS5_IJSR_NSA_ILi2EEEEEENS5_IJSC_S2C_EEEEEEEENS_10bfloat16_tESK_S2K_SK_NS27_6fusion15FusionCallbacksIS2B_NS2L_17LinearCombinationIS2K_fS2K_fLNS_15FloatRoundStyleE2EEES2D_S2J_JEEENS4_5SM1004TMEM4LOAD26SM100_TMEM_LOAD_32dp32b16xES1G_NS1I_INS1J_ILi1ELi4ELi3EEENS1L_ILi16EEENSL_INS5_IJS1N_SR_EEENS5_IJSR_SC_EEEEEEENS4_39AutoVectorizingCopyWithAssumedAlignmentILi128EEENS4_14SM90_TMA_STOREES30_S32_S32_EEEvvEEEEvNT_6ParamsE)
        /*0c74*/ 	.short	0x0380
        /*0c76*/ 	.short	0x0c00


	//----- nvinfo : EIATTR_SW_WAR
	.align		4
.L_55:
        /*0c78*/ 	.byte	0x04, 0x36
        /*0c7a*/ 	.short	(.L_57 - .L_56)
.L_56:
        /*0c7c*/ 	.word	0x00000008
.L_57:


//--------------------- .nv.callgraph             --------------------------
	.section	.nv.callgraph,"",@"SHT_CUDA_CALLGRAPH"
	.align	4
	.sectionentsize	8
	.align		4
        /*0000*/ 	.word	0x00000000
	.align		4
        /*0004*/ 	.word	0xffffffff
	.align		4
        /*0008*/ 	.word	index@(_ZN7cutlass13device_kernelINS_4gemm6kernel13GemmUniversalIN4cute5tupleIJiiiiEEENS1_10collective13CollectiveMmaINS1_46MainloopSm100TmaUmmaWarpSpecializedBlockScaledILi6ELi2ELi2ENS5_IJNS4_1CILi4EEENSA_ILi1EEESC_EEEEENS5_IJNSA_ILi128EEESF_SF_EEENS5_IJNS_12float_e5m2_tENS_13float_ue8m0_tEEEENS5_IJNS5_IJlSC_lEEENS4_6LayoutINS5_IJNS5_IJNS5_IJNSA_ILi32EEESB_EEEiEEESO_NS5_IJSC_iEEEEEENS5_IJNS5_IJNS5_IJNSA_ILi16EEESB_EEEiEEENS5_IJNS5_IJNSA_ILi0EEESC_EEENSA_ILi512EEEEEENS5_IJSU_iEEEEEEEEEEESJ_S11_NS4_8TiledMMAINS4_8MMA_AtomIJNS4_21SM100_MMA_MXF8F6F4_SSISH_SH_fSI_Li128ELi128ELNS4_4UMMA5MajorE0ELS16_0ELNS15_7ScaleInE0ELS17_0EEEEEENSL_INS5_IJSC_SC_SC_EEENS5_IJSU_SU_SU_EEEEENS5_IJNS4_10UnderscoreES1D_S1D_EEEEENS5_IJNS4_13SM90_TMA_LOADES1G_EEENS5_IJNS4_14ComposedLayoutINS4_7SwizzleILi3ELi4ELi3EEENS4_18smem_ptr_flag_bitsILi8EEENSL_INS5_IJNSA_ILi8EEESF_EEENS5_IJSF_SC_EEEEEEENSL_INS5_IJNS5_IJNS5_IJSN_SC_EEENS5_IJSM_SC_EEEEEESC_NS5_IJSB_SC_EEEEEENS5_IJNS5_IJNS5_IJSS_SW_EEESV_EEESU_NS5_IJSC_SW_EEEEEEEEEEEvNS4_8identityENS5_IJNS4_23SM90_TMA_LOAD_MULTICASTES24_EEES22_vS23_EENS_8epilogue10collective18CollectiveEpilogueINS27_23Sm100TmaWarpSpecializedILi4ELi2ELi16ELb1ELb0EEEJNS5_IJNSA_ILi64EEESF_SF_EEENS5_IJNSL_IS2C_SC_EENSL_INS5_IJSR_NSA_ILi2EEEEEENS5_IJSC_S2C_EEEEEEEENS_10bfloat16_tESK_S2K_SK_NS27_6fusion15FusionCallbacksIS2B_NS2L_17LinearCombinationIS2K_fS2K_fLNS_15FloatRoundStyleE2EEES2D_S2J_JEEENS4_5SM1004TMEM4LOAD26SM100_TMEM_LOAD_32dp32b16xES1G_NS1I_INS1J_ILi1ELi4ELi3EEENS1L_ILi16EEENSL_INS5_IJS1N_SR_EEENS5_IJSR_SC_EEEEEEENS4_39AutoVectorizingCopyWithAssumedAlignmentILi128EEENS4_14SM90_TMA_STOREES30_S32_S32_EEEvvEEEEvNT_6ParamsE)
	.align		4
        /*000c*/ 	.word	index@(__assertfail)
	.align		4
        /*0010*/ 	.word	0x00000000
	.align		4
        /*0014*/ 	.word	0xfffffffe
	.align		4
        /*0018*/ 	.word	0x00000000
	.align		4
        /*001c*/ 	.word	0xfffffffd
	.align		4
        /*0020*/ 	.word	0x00000000
	.align		4
        /*0024*/ 	.word	0xfffffffc


//--------------------- .nv.constant4             --------------------------
	.section	.nv.constant4,"a",@progbits
	.align	8
	.align		8
.nv.constant4:
        /*0000*/ 	.dword	__assertfail
	.align		8
        /*0008*/ 	.dword	__unnamed_1
	.align		8
        /*0010*/ 	.dword	__unnamed_2
	.align		8
        /*0018*/ 	.dword	_ZN40_INTERNAL_915b5727_4_k_cu_2cccc9a2_207924cuda3std3__45__cpo5beginE
	.align		8
        /*0020*/ 	.dword	_ZN40_INTERNAL_915b5727_4_k_cu_2cccc9a2_207924cuda3std3__45__cpo3endE
	.align		8
        /*0028*/ 	.dword	_ZN40_INTERNAL_915b5727_4_k_cu_2cccc9a2_207924cuda3std3__45__cpo6cbeginE
	.align		8
        /*0030*/ 	.dword	_ZN40_INTERNAL_915b5727_4_k_cu_2cccc9a2_207924cuda3std3__45__cpo4cendE
	.align		8
        /*0038*/ 	.dword	_ZN40_INTERNAL_915b5727_4_k_cu_2cccc9a2_207924cuda3std3__442_GLOBAL__N__915b5727_4_k_cu_2cccc9a2_207926ignoreE
	.align		8
        /*0040*/ 	.dword	_ZN40_INTERNAL_915b5727_4_k_cu_2cccc9a2_207924cuda3std3__419piecewise_constructE
	.align		8
        /*0048*/ 	.dword	_ZN40_INTERNAL_915b5727_4_k_cu_2cccc9a2_207924cuda3std3__48in_placeE
	.align		8
        /*0050*/ 	.dword	_ZN40_INTERNAL_915b5727_4_k_cu_2cccc9a2_207924cuda3std6ranges3__45__cpo4swapE
	.align		8
        /*0058*/ 	.dword	_ZN40_INTERNAL_915b5727_4_k_cu_2cccc9a2_207924cuda3std6ranges3__45__cpo9iter_moveE
	.align		8
        /*0060*/ 	.dword	_ZN40_INTERNAL_915b5727_4_k_cu_2cccc9a2_207924cute7productE
	.align		8
        /*0068*/ 	.dword	_ZN40_INTERNAL_915b5727_4_k_cu_2cccc9a2_207924cute1_E
	.align		8
        /*0070*/ 	.dword	$str$25
	.align		8
        /*0078*/ 	.dword	$str$26
	.align		8
        /*0080*/ 	.dword	$str$27
	.align		8
        /*0088*/ 	.dword	$str$28


//--------------------- .text._ZN7cutlass13device_kernelINS_4gemm6kernel13GemmUniversalIN4cute5tupleIJiiiiEEENS1_10collective13CollectiveMmaINS1_46MainloopSm100TmaUmmaWarpSpecializedBlockScaledILi6ELi2ELi2ENS5_IJNS4_1CILi4EEENSA_ILi1EEESC_EEEEENS5_IJNSA_ILi128EEESF_SF_EEENS5_IJNS_12float_e5m2_tENS_13float_ue8m0_tEEEENS5_IJNS5_IJlSC_lEEENS4_6LayoutINS5_IJNS5_IJNS5_IJNSA_ILi32EEESB_EEEiEEESO_NS5_IJSC_iEEEEEENS5_IJNS5_IJNS5_IJNSA_ILi16EEESB_EEEiEEENS5_IJNS5_IJNSA_ILi0EEESC_EEENSA_ILi512EEEEEENS5_IJSU_iEEEEEEEEEEESJ_S11_NS4_8TiledMMAINS4_8MMA_AtomIJNS4_21SM100_MMA_MXF8F6F4_SSISH_SH_fSI_Li128ELi128ELNS4_4UMMA5MajorE0ELS16_0ELNS15_7ScaleInE0ELS17_0EEEEEENSL_INS5_IJSC_SC_SC_EEENS5_IJSU_SU_SU_EEEEENS5_IJNS4_10UnderscoreES1D_S1D_EEEEENS5_IJNS4_13SM90_TMA_LOADES1G_EEENS5_IJNS4_14ComposedLayoutINS4_7SwizzleILi3ELi4ELi3EEENS4_18smem_ptr_flag_bitsILi8EEENSL_INS5_IJNSA_ILi8EEESF_EEENS5_IJSF_SC_EEEEEEENSL_INS5_IJNS5_IJNS5_IJSN_SC_EEENS5_IJSM_SC_EEEEEESC_NS5_IJSB_SC_EEEEEENS5_IJNS5_IJNS5_IJSS_SW_EEESV_EEESU_NS5_IJSC_SW_EEEEEEEEEEEvNS4_8identityENS5_IJNS4_23SM90_TMA_LOAD_MULTICASTES24_EEES22_vS23_EENS_8epilogue10collective18CollectiveEpilogueINS27_23Sm100TmaWarpSpecializedILi4ELi2ELi16ELb1ELb0EEEJNS5_IJNSA_ILi64EEESF_SF_EEENS5_IJNSL_IS2C_SC_EENSL_INS5_IJSR_NSA_ILi2EEEEEENS5_IJSC_S2C_EEEEEEEENS_10bfloat16_tESK_S2K_SK_NS27_6fusion15FusionCallbacksIS2B_NS2L_17LinearCombinationIS2K_fS2K_fLNS_15FloatRoundStyleE2EEES2D_S2J_JEEENS4_5SM1004TMEM4LOAD26SM100_TMEM_LOAD_32dp32b16xES1G_NS1I_INS1J_ILi1ELi4ELi3EEENS1L_ILi16EEENSL_INS5_IJS1N_SR_EEENS5_IJSR_SC_EEEEEEENS4_39AutoVectorizingCopyWithAssumedAlignmentILi128EEENS4_14SM90_TMA_STOREES30_S32_S32_EEEvvEEEEvNT_6ParamsE --------------------------
	.section	.text._ZN7cutlass13device_kernelINS_4gemm6kernel13GemmUniversalIN4cute5tupleIJiiiiEEENS1_10collective13CollectiveMmaINS1_46MainloopSm100TmaUmmaWarpSpecializedBlockScaledILi6ELi2ELi2ENS5_IJNS4_1CILi4EEENSA_ILi1EEESC_EEEEENS5_IJNSA_ILi128EEESF_SF_EEENS5_IJNS_12float_e5m2_tENS_13float_ue8m0_tEEEENS5_IJNS5_IJlSC_lEEENS4_6LayoutINS5_IJNS5_IJNS5_IJNSA_ILi32EEESB_EEEiEEESO_NS5_IJSC_iEEEEEENS5_IJNS5_IJNS5_IJNSA_ILi16EEESB_EEEiEEENS5_IJNS5_IJNSA_ILi0EEESC_EEENSA_ILi512EEEEEENS5_IJSU_iEEEEEEEEEEESJ_S11_NS4_8TiledMMAINS4_8MMA_AtomIJNS4_21SM100_MMA_MXF8F6F4_SSISH_SH_fSI_Li128ELi128ELNS4_4UMMA5MajorE0ELS16_0ELNS15_7ScaleInE0ELS17_0EEEEEENSL_INS5_IJSC_SC_SC_EEENS5_IJSU_SU_SU_EEEEENS5_IJNS4_10UnderscoreES1D_S1D_EEEEENS5_IJNS4_13SM90_TMA_LOADES1G_EEENS5_IJNS4_14ComposedLayoutINS4_7SwizzleILi3ELi4ELi3EEENS4_18smem_ptr_flag_bitsILi8EEENSL_INS5_IJNSA_ILi8EEESF_EEENS5_IJSF_SC_EEEEEEENSL_INS5_IJNS5_IJNS5_IJSN_SC_EEENS5_IJSM_SC_EEEEEESC_NS5_IJSB_SC_EEEEEENS5_IJNS5_IJNS5_IJSS_SW_EEESV_EEESU_NS5_IJSC_SW_EEEEEEEEEEEvNS4_8identityENS5_IJNS4_23SM90_TMA_LOAD_MULTICASTES24_EEES22_vS23_EENS_8epilogue10collective18CollectiveEpilogueINS27_23Sm100TmaWarpSpecializedILi4ELi2ELi16ELb1ELb0EEEJNS5_IJNSA_ILi64EEESF_SF_EEENS5_IJNSL_IS2C_SC_EENSL_INS5_IJSR_NSA_ILi2EEEEEENS5_IJSC_S2C_EEEEEEEENS_10bfloat16_tESK_S2K_SK_NS27_6fusion15FusionCallbacksIS2B_NS2L_17LinearCombinationIS2K_fS2K_fLNS_15FloatRoundStyleE2EEES2D_S2J_JEEENS4_5SM1004TMEM4LOAD26SM100_TMEM_LOAD_32dp32b16xES1G_NS1I_INS1J_ILi1ELi4ELi3EEENS1L_ILi16EEENSL_INS5_IJS1N_SR_EEENS5_IJSR_SC_EEEEEEENS4_39AutoVectorizingCopyWithAssumedAlignmentILi128EEENS4_14SM90_TMA_STOREES30_S32_S32_EEEvvEEEEvNT_6ParamsE,"ax",@progbits
	.align	128
.text._ZN7cutlass13device_kernelINS_4gemm6kernel13GemmUniversalIN4cute5tupleIJiiiiEEENS1_10collective13CollectiveMmaINS1_46MainloopSm100TmaUmmaWarpSpecializedBlockScaledILi6ELi2ELi2ENS5_IJNS4_1CILi4EEENSA_ILi1EEESC_EEEEENS5_IJNSA_ILi128EEESF_SF_EEENS5_IJNS_12float_e5m2_tENS_13float_ue8m0_tEEEENS5_IJNS5_IJlSC_lEEENS4_6LayoutINS5_IJNS5_IJNS5_IJNSA_ILi32EEESB_EEEiEEESO_NS5_IJSC_iEEEEEENS5_IJNS5_IJNS5_IJNSA_ILi16EEESB_EEEiEEENS5_IJNS5_IJNSA_ILi0EEESC_EEENSA_ILi512EEEEEENS5_IJSU_iEEEEEEEEEEESJ_S11_NS4_8TiledMMAINS4_8MMA_AtomIJNS4_21SM100_MMA_MXF8F6F4_SSISH_SH_fSI_Li128ELi128ELNS4_4UMMA5MajorE0ELS16_0ELNS15_7ScaleInE0ELS17_0EEEEEENSL_INS5_IJSC_SC_SC_EEENS5_IJSU_SU_SU_EEEEENS5_IJNS4_10UnderscoreES1D_S1D_EEEEENS5_IJNS4_13SM90_TMA_LOADES1G_EEENS5_IJNS4_14ComposedLayoutINS4_7SwizzleILi3ELi4ELi3EEENS4_18smem_ptr_flag_bitsILi8EEENSL_INS5_IJNSA_ILi8EEESF_EEENS5_IJSF_SC_EEEEEEENSL_INS5_IJNS5_IJNS5_IJSN_SC_EEENS5_IJSM_SC_EEEEEESC_NS5_IJSB_SC_EEEEEENS5_IJNS5_IJNS5_IJSS_SW_EEESV_EEESU_NS5_IJSC_SW_EEEEEEEEEEEvNS4_8identityENS5_IJNS4_23SM90_TMA_LOAD_MULTICASTES24_EEES22_vS23_EENS_8epilogue10collective18CollectiveEpilogueINS27_23Sm100TmaWarpSpecializedILi4ELi2ELi16ELb1ELb0EEEJNS5_IJNSA_ILi64EEESF_SF_EEENS5_IJNSL_IS2C_SC_EENSL_INS5_IJSR_NSA_ILi2EEEEEENS5_IJSC_S2C_EEEEEEEENS_10bfloat16_tESK_S2K_SK_NS27_6fusion15FusionCallbacksIS2B_NS2L_17LinearCombinationIS2K_fS2K_fLNS_15FloatRoundStyleE2EEES2D_S2J_JEEENS4_5SM1004TMEM4LOAD26SM100_TMEM_LOAD_32dp32b16xES1G_NS1I_INS1J_ILi1ELi4ELi3EEENS1L_ILi16EEENSL_INS5_IJS1N_SR_EEENS5_IJSR_SC_EEEEEEENS4_39AutoVectorizingCopyWithAssumedAlignmentILi128EEENS4_14SM90_TMA_STOREES30_S32_S32_EEEvvEEEEvNT_6ParamsE:
        .type           _ZN7cutlass13device_kernelINS_4gemm6kernel13GemmUniversalIN4cute5tupleIJiiiiEEENS1_10collective13CollectiveMmaINS1_46MainloopSm100TmaUmmaWarpSpecializedBlockScaledILi6ELi2ELi2ENS5_IJNS4_1CILi4EEENSA_ILi1EEESC_EEEEENS5_IJNSA_ILi128EEESF_SF_EEENS5_IJNS_12float_e5m2_tENS_13float_ue8m0_tEEEENS5_IJNS5_IJlSC_lEEENS4_6LayoutINS5_IJNS5_IJNS5_IJNSA_ILi32EEESB_EEEiEEESO_NS5_IJSC_iEEEEEENS5_IJNS5_IJNS5_IJNSA_ILi16EEESB_EEEiEEENS5_IJNS5_IJNSA_ILi0EEESC_EEENSA_ILi512EEEEEENS5_IJSU_iEEEEEEEEEEESJ_S11_NS4_8TiledMMAINS4_8MMA_AtomIJNS4_21SM100_MMA_MXF8F6F4_SSISH_SH_fSI_Li128ELi128ELNS4_4UMMA5MajorE0ELS16_0ELNS15_7ScaleInE0ELS17_0EEEEEENSL_INS5_IJSC_SC_SC_EEENS5_IJSU_SU_SU_EEEEENS5_IJNS4_10UnderscoreES1D_S1D_EEEEENS5_IJNS4_13SM90_TMA_LOADES1G_EEENS5_IJNS4_14ComposedLayoutINS4_7SwizzleILi3ELi4ELi3EEENS4_18smem_ptr_flag_bitsILi8EEENSL_INS5_IJNSA_ILi8EEESF_EEENS5_IJSF_SC_EEEEEEENSL_INS5_IJNS5_IJNS5_IJSN_SC_EEENS5_IJSM_SC_EEEEEESC_NS5_IJSB_SC_EEEEEENS5_IJNS5_IJNS5_IJSS_SW_EEESV_EEESU_NS5_IJSC_SW_EEEEEEEEEEEvNS4_8identityENS5_IJNS4_23SM90_TMA_LOAD_MULTICASTES24_EEES22_vS23_EENS_8epilogue10collective18CollectiveEpilogueINS27_23Sm100TmaWarpSpecializedILi4ELi2ELi16ELb1ELb0EEEJNS5_IJNSA_ILi64EEESF_SF_EEENS5_IJNSL_IS2C_SC_EENSL_INS5_IJSR_NSA_ILi2EEEEEENS5_IJSC_S2C_EEEEEEEENS_10bfloat16_tESK_S2K_SK_NS27_6fusion15FusionCallbacksIS2B_NS2L_17LinearCombinationIS2K_fS2K_fLNS_15FloatRoundStyleE2EEES2D_S2J_JEEENS4_5SM1004TMEM4LOAD26SM100_TMEM_LOAD_32dp32b16xES1G_NS1I_INS1J_ILi1ELi4ELi3EEENS1L_ILi16EEENSL_INS5_IJS1N_SR_EEENS5_IJSR_SC_EEEEEEENS4_39AutoVectorizingCopyWithAssumedAlignmentILi128EEENS4_14SM90_TMA_STOREES30_S32_S32_EEEvvEEEEvNT_6ParamsE,@function
        .size           _ZN7cutlass13device_kernelINS_4gemm6kernel13GemmUniversalIN4cute5tupleIJiiiiEEENS1_10collective13CollectiveMmaINS1_46MainloopSm100TmaUmmaWarpSpecializedBlockScaledILi6ELi2ELi2ENS5_IJNS4_1CILi4EEENSA_ILi1EEESC_EEEEENS5_IJNSA_ILi128EEESF_SF_EEENS5_IJNS_12float_e5m2_tENS_13float_ue8m0_tEEEENS5_IJNS5_IJlSC_lEEENS4_6LayoutINS5_IJNS5_IJNS5_IJNSA_ILi32EEESB_EEEiEEESO_NS5_IJSC_iEEEEEENS5_IJNS5_IJNS5_IJNSA_ILi16EEESB_EEEiEEENS5_IJNS5_IJNSA_ILi0EEESC_EEENSA_ILi512EEEEEENS5_IJSU_iEEEEEEEEEEESJ_S11_NS4_8TiledMMAINS4_8MMA_AtomIJNS4_21SM100_MMA_MXF8F6F4_SSISH_SH_fSI_Li128ELi128ELNS4_4UMMA5MajorE0ELS16_0ELNS15_7ScaleInE0ELS17_0EEEEEENSL_INS5_IJSC_SC_SC_EEENS5_IJSU_SU_SU_EEEEENS5_IJNS4_10UnderscoreES1D_S1D_EEEEENS5_IJNS4_13SM90_TMA_LOADES1G_EEENS5_IJNS4_14ComposedLayoutINS4_7SwizzleILi3ELi4ELi3EEENS4_18smem_ptr_flag_bitsILi8EEENSL_INS5_IJNSA_ILi8EEESF_EEENS5_IJSF_SC_EEEEEEENSL_INS5_IJNS5_IJNS5_IJSN_SC_EEENS5_IJSM_SC_EEEEEESC_NS5_IJSB_SC_EEEEEENS5_IJNS5_IJNS5_IJSS_SW_EEESV_EEESU_NS5_IJSC_SW_EEEEEEEEEEEvNS4_8identityENS5_IJNS4_23SM90_TMA_LOAD_MULTICASTES24_EEES22_vS23_EENS_8epilogue10collective18CollectiveEpilogueINS27_23Sm100TmaWarpSpecializedILi4ELi2ELi16ELb1ELb0EEEJNS5_IJNSA_ILi64EEESF_SF_EEENS5_IJNSL_IS2C_SC_EENSL_INS5_IJSR_NSA_ILi2EEEEEENS5_IJSC_S2C_EEEEEEEENS_10bfloat16_tESK_S2K_SK_NS27_6fusion15FusionCallbacksIS2B_NS2L_17LinearCombinationIS2K_fS2K_fLNS_15FloatRoundStyleE2EEES2D_S2J_JEEENS4_5SM1004TMEM4LOAD26SM100_TMEM_LOAD_32dp32b16xES1G_NS1I_INS1J_ILi1ELi4ELi3EEENS1L_ILi16EEENSL_INS5_IJS1N_SR_EEENS5_IJSR_SC_EEEEEEENS4_39AutoVectorizingCopyWithAssumedAlignmentILi128EEENS4_14SM90_TMA_STOREES30_S32_S32_EEEvvEEEEvNT_6ParamsE,(.L_x_247 - _ZN7cutlass13device_kernelINS_4gemm6kernel13GemmUniversalIN4cute5tupleIJiiiiEEENS1_10collective13CollectiveMmaINS1_46MainloopSm100TmaUmmaWarpSpecializedBlockScaledILi6ELi2ELi2ENS5_IJNS4_1CILi4EEENSA_ILi1EEESC_EEEEENS5_IJNSA_ILi128EEESF_SF_EEENS5_IJNS_12float_e5m2_tENS_13float_ue8m0_tEEEENS5_IJNS5_IJlSC_lEEENS4_6LayoutINS5_IJNS5_IJNS5_IJNSA_ILi32EEESB_EEEiEEESO_NS5_IJSC_iEEEEEENS5_IJNS5_IJNS5_IJNSA_ILi16EEESB_EEEiEEENS5_IJNS5_IJNSA_ILi0EEESC_EEENSA_ILi512EEEEEENS5_IJSU_iEEEEEEEEEEESJ_S11_NS4_8TiledMMAINS4_8MMA_AtomIJNS4_21SM100_MMA_MXF8F6F4_SSISH_SH_fSI_Li128ELi128ELNS4_4UMMA5MajorE0ELS16_0ELNS15_7ScaleInE0ELS17_0EEEEEENSL_INS5_IJSC_SC_SC_EEENS5_IJSU_SU_SU_EEEEENS5_IJNS4_10UnderscoreES1D_S1D_EEEEENS5_IJNS4_13SM90_TMA_LOADES1G_EEENS5_IJNS4_14ComposedLayoutINS4_7SwizzleILi3ELi4ELi3EEENS4_18smem_ptr_flag_bitsILi8EEENSL_INS5_IJNSA_ILi8EEESF_EEENS5_IJSF_SC_EEEEEEENSL_INS5_IJNS5_IJNS5_IJSN_SC_EEENS5_IJSM_SC_EEEEEESC_NS5_IJSB_SC_EEEEEENS5_IJNS5_IJNS5_IJSS_SW_EEESV_EEESU_NS5_IJSC_SW_EEEEEEEEEEEvNS4_8identityENS5_IJNS4_23SM90_TMA_LOAD_MULTICASTES24_EEES22_vS23_EENS_8epilogue10collective18CollectiveEpilogueINS27_23Sm100TmaWarpSpecializedILi4ELi2ELi16ELb1ELb0EEEJNS5_IJNSA_ILi64EEESF_SF_EEENS5_IJNSL_IS2C_SC_EENSL_INS5_IJSR_NSA_ILi2EEEEEENS5_IJSC_S2C_EEEEEEEENS_10bfloat16_tESK_S2K_SK_NS27_6fusion15FusionCallbacksIS2B_NS2L_17LinearCombinationIS2K_fS2K_fLNS_15FloatRoundStyleE2EEES2D_S2J_JEEENS4_5SM1004TMEM4LOAD26SM100_TMEM_LOAD_32dp32b16xES1G_NS1I_INS1J_ILi1ELi4ELi3EEENS1L_ILi16EEENSL_INS5_IJS1N_SR_EEENS5_IJSR_SC_EEEEEEENS4_39AutoVectorizingCopyWithAssumedAlignmentILi128EEENS4_14SM90_TMA_STOREES30_S32_S32_EEEvvEEEEvNT_6ParamsE)
        .other          _ZN7cutlass13device_kernelINS_4gemm6kernel13GemmUniversalIN4cute5tupleIJiiiiEEENS1_10collective13CollectiveMmaINS1_46MainloopSm100TmaUmmaWarpSpecializedBlockScaledILi6ELi2ELi2ENS5_IJNS4_1CILi4EEENSA_ILi1EEESC_EEEEENS5_IJNSA_ILi128EEESF_SF_EEENS5_IJNS_12float_e5m2_tENS_13float_ue8m0_tEEEENS5_IJNS5_IJlSC_lEEENS4_6LayoutINS5_IJNS5_IJNS5_IJNSA_ILi32EEESB_EEEiEEESO_NS5_IJSC_iEEEEEENS5_IJNS5_IJNS5_IJNSA_ILi16EEESB_EEEiEEENS5_IJNS5_IJNSA_ILi0EEESC_EEENSA_ILi512EEEEEENS5_IJSU_iEEEEEEEEEEESJ_S11_NS4_8TiledMMAINS4_8MMA_AtomIJNS4_21SM100_MMA_MXF8F6F4_SSISH_SH_fSI_Li128ELi128ELNS4_4UMMA5MajorE0ELS16_0ELNS15_7ScaleInE0ELS17_0EEEEEENSL_INS5_IJSC_SC_SC_EEENS5_IJSU_SU_SU_EEEEENS5_IJNS4_10UnderscoreES1D_S1D_EEEEENS5_IJNS4_13SM90_TMA_LOADES1G_EEENS5_IJNS4_14ComposedLayoutINS4_7SwizzleILi3ELi4ELi3EEENS4_18smem_ptr_flag_bitsILi8EEENSL_INS5_IJNSA_ILi8EEESF_EEENS5_IJSF_SC_EEEEEEENSL_INS5_IJNS5_IJNS5_IJSN_SC_EEENS5_IJSM_SC_EEEEEESC_NS5_IJSB_SC_EEEEEENS5_IJNS5_IJNS5_IJSS_SW_EEESV_EEESU_NS5_IJSC_SW_EEEEEEEEEEEvNS4_8identityENS5_IJNS4_23SM90_TMA_LOAD_MULTICASTES24_EEES22_vS23_EENS_8epilogue10collective18CollectiveEpilogueINS27_23Sm100TmaWarpSpecializedILi4ELi2ELi16ELb1ELb0EEEJNS5_IJNSA_ILi64EEESF_SF_EEENS5_IJNSL_IS2C_SC_EENSL_INS5_IJSR_NSA_ILi2EEEEEENS5_IJSC_S2C_EEEEEEEENS_10bfloat16_tESK_S2K_SK_NS27_6fusion15FusionCallbacksIS2B_NS2L_17LinearCombinationIS2K_fS2K_fLNS_15FloatRoundStyleE2EEES2D_S2J_JEEENS4_5SM1004TMEM4LOAD26SM100_TMEM_LOAD_32dp32b16xES1G_NS1I_INS1J_ILi1ELi4ELi3EEENS1L_ILi16EEENSL_INS5_IJS1N_SR_EEENS5_IJSR_SC_EEEEEEENS4_39AutoVectorizingCopyWithAssumedAlignmentILi128EEENS4_14SM90_TMA_STOREES30_S32_S32_EEEvvEEEEvNT_6ParamsE,@"STO_CUDA_ENTRY STV_DEFAULT"
_ZN7cutlass13device_kernelINS_4gemm6kernel13GemmUniversalIN4cute5tupleIJiiiiEEENS1_10collective13CollectiveMmaINS1_46MainloopSm100TmaUmmaWarpSpecializedBlockScaledILi6ELi2ELi2ENS5_IJNS4_1CILi4EEENSA_ILi1EEESC_EEEEENS5_IJNSA_ILi128EEESF_SF_EEENS5_IJNS_12float_e5m2_tENS_13float_ue8m0_tEEEENS5_IJNS5_IJlSC_lEEENS4_6LayoutINS5_IJNS5_IJNS5_IJNSA_ILi32EEESB_EEEiEEESO_NS5_IJSC_iEEEEEENS5_IJNS5_IJNS5_IJNSA_ILi16EEESB_EEEiEEENS5_IJNS5_IJNSA_ILi0EEESC_EEENSA_ILi512EEEEEENS5_IJSU_iEEEEEEEEEEESJ_S11_NS4_8TiledMMAINS4_8MMA_AtomIJNS4_21SM100_MMA_MXF8F6F4_SSISH_SH_fSI_Li128ELi128ELNS4_4UMMA5MajorE0ELS16_0ELNS15_7ScaleInE0ELS17_0EEEEEENSL_INS5_IJSC_SC_SC_EEENS5_IJSU_SU_SU_EEEEENS5_IJNS4_10UnderscoreES1D_S1D_EEEEENS5_IJNS4_13SM90_TMA_LOADES1G_EEENS5_IJNS4_14ComposedLayoutINS4_7SwizzleILi3ELi4ELi3EEENS4_18smem_ptr_flag_bitsILi8EEENSL_INS5_IJNSA_ILi8EEESF_EEENS5_IJSF_SC_EEEEEEENSL_INS5_IJNS5_IJNS5_IJSN_SC_EEENS5_IJSM_SC_EEEEEESC_NS5_IJSB_SC_EEEEEENS5_IJNS5_IJNS5_IJSS_SW_EEESV_EEESU_NS5_IJSC_SW_EEEEEEEEEEEvNS4_8identityENS5_IJNS4_23SM90_TMA_LOAD_MULTICASTES24_EEES22_vS23_EENS_8epilogue10collective18CollectiveEpilogueINS27_23Sm100TmaWarpSpecializedILi4ELi2ELi16ELb1ELb0EEEJNS5_IJNSA_ILi64EEESF_SF_EEENS5_IJNSL_IS2C_SC_EENSL_INS5_IJSR_NSA_ILi2EEEEEENS5_IJSC_S2C_EEEEEEEENS_10bfloat16_tESK_S2K_SK_NS27_6fusion15FusionCallbacksIS2B_NS2L_17LinearCombinationIS2K_fS2K_fLNS_15FloatRoundStyleE2EEES2D_S2J_JEEENS4_5SM1004TMEM4LOAD26SM100_TMEM_LOAD_32dp32b16xES1G_NS1I_INS1J_ILi1ELi4ELi3EEENS1L_ILi16EEENSL_INS5_IJS1N_SR_EEENS5_IJSR_SC_EEEEEEENS4_39AutoVectorizingCopyWithAssumedAlignmentILi128EEENS4_14SM90_TMA_STOREES30_S32_S32_EEEvvEEEEvNT_6ParamsE:
[----:B------:R-:W1:Y:S01]  /*0000*/  LDC R1, c[0x0][0x37c] ;  /* 0x0000df00ff017b82 */ /* 0x000e620000000800 */
[----:B------:R-:W2:Y:S01]  /*0010*/  S2R R3, SR_TID.X ;  /* 0x0000000000037919 */ /* 0x000ea20000002100 */
[----:B------:R-:W3:Y:S01]  /*0020*/  LDCU.64 UR4, c[0x0][0xc90] ;  /* 0x00019200ff0477ac */ /* 0x000ee20008000a00 */
[----:B------:R-:W-:Y:S02]  /*0030*/  PRMT R86, RZ, 0x7610, R86 ;  /* 0x00007610ff567816 */ /* 0x000fe40000000056 */
[----:B------:R-:W-:Y:S01]  /*0040*/  ELECT P5, URZ, PT ;  /* 0x0000000000ff782f */ /* 0x000fe200038a0000 */
[----:B------:R-:W4:Y:S01]  /*0050*/  LDCU.64 UR46, c[0x0][0x358] ;  /* 0x00006b00ff2e77ac */ /* 0x000f220008000a00 */
[----:B---3--:R-:W-:-:S04]  /*0060*/  UISETP.NE.U32.AND UP0, UPT, UR4, URZ, UPT ;  /* 0x000000ff0400728c */ /* 0x008fc8000bf05070 */
[----:B------:R-:W-:Y:S01]  /*0070*/  UISETP.NE.AND.EX UP0, UPT, UR5, URZ, UPT, UP0 ;  /* 0x000000ff0500728c */ /* 0x000fe2000bf05300 */
[----:B--2---:R-:W-:-:S05]  /*0080*/  SHF.R.U32.HI R99, RZ, 0x5, R3 ;  /* 0x00000005ff637819 */ /* 0x004fca0000011603 */
[----:B------:R-:W2:Y:S02]  /*0090*/  SHFL.IDX PT, R0, R99, RZ, 0x1f ;  /* 0x00001fff63007589 */ /* 0x000ea400000e0000 */
[----:B--2---:R-:W-:Y:S01]  /*00a0*/  R2UR UR12, R0 ;  /* 0x00000000000c72ca */ /* 0x004fe200000e0000 */
[----:B-1--4-:R-:W-:-:S14]  /*00b0*/  BRA.U UP0, `(.L_x_0) ;  /* 0x00000001002c7547 */ /* 0x012fdc000b800000 */
[----:B------:R-:W1:Y:S02]  /*00c0*/  LDCU.64 UR6, c[0x0][0xc88] ;  /* 0x00019100ff0677ac */ /* 0x000e640008000a00 */
[----:B-1----:R-:W-:-:S04]  /*00d0*/  UISETP.NE.U32.AND UP0, UPT, UR6, URZ, UPT ;  /* 0x000000ff0600728c */ /* 0x002fc8000bf05070 */
[----:B------:R-:W-:-:S09]  /*00e0*/  UISETP.NE.AND.EX UP0, UPT, UR7, URZ, UPT, UP0 ;  /* 0x000000ff0700728c */ /* 0x000fd2000bf05300 */
[----:B------:R-:W-:Y:S05]  /*00f0*/  BRA.U !UP0, `(.L_x_1) ;  /* 0x0000000108107547 */ /* 0x000fea000b800000 */
[----:B------:R-:W1:Y:S02]  /*0100*/  LDC.64 R4, c[0x0][0xc88] ;  /* 0x00032200ff047b82 */ /* 0x000e640000000a00 */
[----:B-1----:R1:W5:Y:S01]  /*0110*/  LDG.E R53, desc[UR46][R4.64] ;  /* 0x0000002e04357981 */ /* 0x002362000c1e1900 */
[----:B------:R-:W-:Y:S01]  /*0120*/  HFMA2 R86, -RZ, RZ, 0, 5.9604644775390625e-08 ;  /* 0x00000001ff567431 */ /* 0x000fe200000001ff */
[----:B------:R-:W-:Y:S05]  /*0130*/  BRA `(.L_x_0) ;  /* 0x00000000000c7947 */ /* 0x000fea0003800000 */
.L_x_1:
[----:B------:R-:W1:Y:S01]  /*0140*/  LDCU UR6, c[0x0][0xc80] ;  /* 0x00019000ff0677ac */ /* 0x000e620008000800 */
[----:B------:R-:W-:Y:S01]  /*0150*/  HFMA2 R86, -RZ, RZ, 0, 5.9604644775390625e-08 ;  /* 0x00000001ff567431 */ /* 0x000fe200000001ff */
[----:B-1----:R-:W-:-:S07]  /*0160*/  MOV R53, UR6 ;  /* 0x0000000600357c02 */ /* 0x002fce0008000f00 */
.L_x_0:
[----:B------:R-:W2:Y:S02]  /*0170*/  LDCU.64 UR6, c[0x0][0xcb0] ;  /* 0x00019600ff0677ac */ /* 0x000ea40008000a00 */
[----:B--2---:R-:W-:-:S04]  /*0180*/  UISETP.NE.U32.AND UP0, UPT, UR6, URZ, UPT ;  /* 0x000000ff0600728c */ /* 0x004fc8000bf05070 */
[----:B------:R-:W-:-:S09]  /*0190*/  UISETP.NE.AND.EX UP0, UPT, UR7, URZ, UPT, UP0 ;  /* 0x000000ff0700728c */ /* 0x000fd2000bf05300 */
[----:B------:R-:W-:Y:S05]  /*01a0*/  BRA.U UP0, `(.L_x_2) ;  /* 0x0000000100247547 */ /* 0x000fea000b800000 */
[----:B------:R-:W2:Y:S02]  /*01b0*/  LDCU.64 UR6, c[0x0][0xca8] ;  /* 0x00019500ff0677ac */ /* 0x000ea40008000a00 */
[----:B--2---:R-:W-:-:S04]  /*01c0*/  UISETP.NE.U32.AND UP0, UPT, UR6, URZ, UPT ;  /* 0x000000ff0600728c */ /* 0x004fc8000bf05070 */
[----:B------:R-:W-:-:S09]  /*01d0*/  UISETP.NE.AND.EX UP0, UPT, UR7, URZ, UPT, UP0 ;  /* 0x000000ff0700728c */ /* 0x000fd2000bf05300 */
[----:B------:R-:W-:Y:S05]  /*01e0*/  BRA.U !UP0, `(.L_x_3) ;  /* 0x00000001080c7547 */ /* 0x000fea000b800000 */
[----:B-1----:R-:W1:Y:S02]  /*01f0*/  LDC.64 R4, c[0x0][0xca8] ;  /* 0x00032a00ff047b82 */ /* 0x002e640000000a00 */
[----:B-1----:R2:W5:Y:S01]  /*0200*/  LDG.E R52, desc[UR46][R4.64] ;  /* 0x0000002e04347981 */ /* 0x002562000c1e1900 */
[----:B------:R-:W-:Y:S05]  /*0210*/  BRA `(.L_x_2) ;  /* 0x0000000000087947 */ /* 0x000fea0003800000 */
.L_x_3:
[----:B------:R-:W2:Y:S02]  /*0220*/  LDCU UR6, c[0x0][0xca0] ;  /* 0x00019400ff0677ac */ /* 0x000ea40008000800 */
[----:B--2---:R-:W-:Y:S02]  /*0230*/  MOV R52, UR6 ;  /* 0x0000000600347c02 */ /* 0x004fe40008000f00 */
.L_x_2:
[----:B------:R-:W-:Y:S01]  /*0240*/  IMAD.U32 R0, RZ, RZ, UR12 ;  /* 0x0000000cff007e24 */ /* 0x000fe2000f8e00ff */
[----:B------:R-:W-:Y:S04]  /*0250*/  BSSY.RECONVERGENT B0, `(.L_x_4) ;  /* 0x0000012000007945 */ /* 0x000fe80003800200 */
[C---:B------:R-:W-:Y:S02]  /*0260*/  ISETP.NE.OR P1, PT, R0.reuse, 0x1, !P5 ;  /* 0x000000010000780c */ /* 0x040fe40006f25670 */
[----:B------:R-:W-:-:S11]  /*0270*/  ISETP.NE.OR P0, PT, R0, 0x3, !P5 ;  /* 0x000000030000780c */ /* 0x000fd60006f05670 */
[----:B------:R-:W-:Y:S05]  /*0280*/  @P1 BRA `(.L_x_5) ;  /* 0x0000000000381947 */ /* 0x000fea0003800000 */
[----:B------:R-:W3:Y:S02]  /*0290*/  LDCU.64 UR6, c[0x0][0x348] ;  /* 0x00006900ff0677ac */ /* 0x000ee40008000a00 */
[----:B---3--:R-:W-:Y:S02]  /*02a0*/  UIADD3 UR14, UP3, UPT, UR6, 0x80, URZ ;  /* 0x00000080060e7890 */ /* 0x008fe4000ff7e0ff */
[----:B------:R-:W-:Y:S02]  /*02b0*/  UIADD3 UR10, UP2, UPT, UR6, 0x180, URZ ;  /* 0x00000180060a7890 */ /* 0x000fe4000ff5e0ff */
[----:B------:R-:W-:Y:S02]  /*02c0*/  UIADD3 UR8, UP1, UPT, UR6, 0x280, URZ ;  /* 0x0000028006087890 */ /* 0x000fe4000ff3e0ff */
[----:B------:R-:W-:Y:S02]  /*02d0*/  UIADD3 UR6, UP0, UPT, UR6, 0x380, URZ ;  /* 0x0000038006067890 */ /* 0x000fe4000ff1e0ff */
[----:B------:R-:W-:-:S02]  /*02e0*/  UIADD3.X UR15, UPT, UPT, URZ, UR7, URZ, UP3, !UPT ;  /* 0x00000007ff0f7290 */ /* 0x000fc40009ffe4ff */
[----:B------:R-:W-:Y:S02]  /*02f0*/  UIADD3.X UR11, UPT, UPT, URZ, UR7, URZ, UP2, !UPT ;  /* 0x00000007ff0b7290 */ /* 0x000fe400097fe4ff */
[----:B------:R-:W-:Y:S02]  /*0300*/  UIADD3.X UR9, UPT, UPT, URZ, UR7, URZ, UP1, !UPT ;  /* 0x00000007ff097290 */ /* 0x000fe40008ffe4ff */
[----:B------:R-:W-:-:S03]  /*0310*/  UIADD3.X UR7, UPT, UPT, URZ, UR7, URZ, UP0, !UPT ;  /* 0x00000007ff077290 */ /* 0x000fc600087fe4ff */
[----:B------:R3:W-:Y:S02]  /*0320*/  UTMACCTL.PF [UR14] ;  /* 0x000000000e0079b9 */ /* 0x0007e40008040000 */
[----:B------:R3:W-:Y:S02]  /*0330*/  UTMACCTL.PF [UR10] ;  /* 0x000000000a0079b9 */ /* 0x0007e40008040000 */
[----:B------:R3:W-:Y:S02]  /*0340*/  UTMACCTL.PF [UR8] ;  /* 0x00000000080079b9 */ /* 0x0007e40008040000 */
[----:B------:R3:W-:Y:S02]  /*0350*/  UTMACCTL.PF [UR6] ;  /* 0x00000000060079b9 */ /* 0x0007e40008040000 */
[----:B---3--:R-:W-:Y:S01]  /*0360*/  NOP ;  /* 0x0000000000007918 */ /* 0x008fe20000000000 */
.L_x_5:
[----:B------:R-:W-:Y:S05]  /*0370*/  BSYNC.RECONVERGENT B0 ;  /* 0x0000000000007941 */ /* 0x000fea0003800200 */
.L_x_4:
[----:B------:R-:W-:Y:S04]  /*0380*/  BSSY.RECONVERGENT B0, `(.L_x_6) ;  /* 0x000000a000007945 */ /* 0x000fe80003800200 */
[----:B------:R-:W-:Y:S05]  /*0390*/  @P0 BRA `(.L_x_7) ;  /* 0x0000000000200947 */ /* 0x000fea0003800000 */
[----:B------:R-:W3:Y:S02]  /*03a0*/  LDCU.64 UR6, c[0x0][0x348] ;  /* 0x00006900ff0677ac */ /* 0x000ee40008000a00 */
[----:B---3--:R-:W-:Y:S02]  /*03b0*/  UIADD3 UR8, UP1, UPT, UR6, 0x980, URZ ;  /* 0x0000098006087890 */ /* 0x008fe4000ff3e0ff */
[----:B------:R-:W-:Y:S02]  /*03c0*/  UIADD3 UR6, UP0, UPT, UR6, 0xa80, URZ ;  /* 0x00000a8006067890 */ /* 0x000fe4000ff1e0ff */
[----:B------:R-:W-:Y:S02]  /*03d0*/  UIADD3.X UR9, UPT, UPT, URZ, UR7, URZ, UP1, !UPT ;  /* 0x00000007ff097290 */ /* 0x000fe40008ffe4ff */
[----:B------:R-:W-:-:S07]  /*03e0*/  UIADD3.X UR7, UPT, UPT, URZ, UR7, URZ, UP0, !UPT ;  /* 0x00000007ff077290 */ /* 0x000fce00087fe4ff */
[----:B------:R3:W-:Y:S02]  /*03f0*/  UTMACCTL.PF [UR8] ;  /* 0x00000000080079b9 */ /* 0x0007e40008040000 */
[----:B------:R3:W-:Y:S02]  /*0400*/  UTMACCTL.PF [UR6] ;  /* 0x00000000060079b9 */ /* 0x0007e40008040000 */
[----:B---3--:R-:W-:Y:S01]  /*0410*/  NOP ;  /* 0x0000000000007918 */ /* 0x008fe20000000000 */
.L_x_7:
[----:B------:R-:W-:Y:S05]  /*0420*/  BSYNC.RECONVERGENT B0 ;  /* 0x0000000000007941 */ /* 0x000fea0003800200 */
.L_x_6:
[----:B------:R-:W3:Y:S01]  /*0430*/  LDCU.64 UR6, c[0x0][0xc88] ;  /* 0x00019100ff0677ac */ /* 0x000ee20008000a00 */
[----:B------:R-:W-:Y:S02]  /*0440*/  UISETP.EQ.U32.AND UP1, UPT, UR4, URZ, UPT ;  /* 0x000000ff0400728c */ /* 0x000fe4000bf22070 */
[----:B------:R-:W-:Y:S02]  /*0450*/  UPLOP3.LUT UP6, UPT, UPT, UPT, UPT, 0x80, 0x8 ;  /* 0x000000000008789c */ /* 0x000fe40003fcf070 */
[----:B---3--:R-:W-:-:S04]  /*0460*/  UISETP.NE.U32.AND UP0, UPT, UR6, URZ, UPT ;  /* 0x000000ff0600728c */ /* 0x008fc8000bf05070 */
[----:B------:R-:W-:-:S04]  /*0470*/  UISETP.NE.AND.EX UP0, UPT, UR7, URZ, UPT, UP0 ;  /* 0x000000ff0700728c */ /* 0x000fc8000bf05300 */
[----:B------:R-:W-:-:S04]  /*0480*/  UISETP.EQ.OR.EX UP2, UPT, UR5, URZ, !UP0, UP1 ;  /* 0x000000ff0500728c */ /* 0x000fc8000c742710 */
[----:B------:R-:W-:-:S05]  /*0490*/  UP2UR UR36, UPR, URZ, 0x4 ;  /* 0x00000004ff247883 */ /* 0x000fca0008000000 */
[----:B------:R-:W-:Y:S07]  /*04a0*/  BRA.U !UP2, `(.L_x_8) ;  /* 0x000000010a207547 */ /* 0x000fee000b800000 */
[----:B------:R-:W-:Y:S01]  /*04b0*/  UISETP.NE.U32.AND UP2, UPT, UR4, URZ, UPT ;  /* 0x000000ff0400728c */ /* 0x000fe2000bf45070 */
[----:B-----5:R-:W-:Y:S01]  /*04c0*/  FSETP.NEU.AND P0, PT, R53, RZ, PT ;  /* 0x000000ff3500720b */ /* 0x020fe20003f0d000 */
[----:B------:R-:W-:Y:S02]  /*04d0*/  USEL UR4, URZ, 0xffffffff, UP0 ;  /* 0xffffffffff047887 */ /* 0x000fe40008000000 */
[----:B------:R-:W-:-:S10]  /*04e0*/  UISETP.NE.AND.EX UP2, UPT, UR5, URZ, UPT, UP2 ;  /* 0x000000ff0500728c */ /* 0x000fd4000bf45320 */
[----:B------:R-:W-:Y:S01]  /*04f0*/  VOTEU.ANY UP1, P0 ;  /* 0x0000000000ff7886 */ /* 0x000fe20000020100 */
[----:B------:R-:W-:-:S04]  /*0500*/  @!UP2 USEL UR4, URZ, 0xffffffff, UP1 ;  /* 0xffffffffff04a887 */ /* 0x000fc80008800000 */
[----:B------:R-:W-:-:S04]  /*0510*/  ULOP3.LUT UR4, UR4, 0x1, URZ, 0xc0, !UPT ;  /* 0x0000000104047892 */ /* 0x000fc8000f8ec0ff */
[----:B------:R-:W-:-:S11]  /*0520*/  UISETP.NE.U32.AND UP6, UPT, UR4, 0x1, UPT ;  /* 0x000000010400788c */ /* 0x000fd6000bfc5070 */
.L_x_8:
[----:B------:R-:W3:Y:S01]  /*0530*/  SHFL.IDX PT, R2, R99, RZ, 0x1f ;  /* 0x00001fff63027589 */ /* 0x000ee200000e0000 */
[----:B------:R-:W-:Y:S01]  /*0540*/  UISETP.NE.AND UP4, UPT, UR12, 0x2, UPT ;  /* 0x000000020c00788c */ /* 0x000fe2000bf85270 */
[----:B---3--:R-:W-:-:S13]  /*0550*/  ISETP.NE.AND P0, PT, R2, RZ, PT ;  /* 0x000000ff0200720c */ /* 0x008fda0003f05270 */
[----:B------:R-:W-:Y:S05]  /*0560*/  @P0 BRA `(.L_x_9) ;  /* 0x0000000000680947 */ /* 0x000fea0003800000 */
[----:B------:R-:W3:Y:S01]  /*0570*/  S2UR UR6, SR_CgaCtaId ;  /* 0x00000000000679c3 */ /* 0x000ee20000008800 */
[----:B------:R-:W-:Y:S01]  /*0580*/  UMOV UR7, 0x400 ;  /* 0x0000040000077882 */ /* 0x000fe20000000000 */
[----:B------:R-:W-:Y:S01]  /*0590*/  UMOV UR5, 0x1 ;  /* 0x0000000100057882 */ /* 0x000fe20000000000 */
[----:B------:R-:W-:Y:S01]  /*05a0*/  UMOV UR4, 0x4 ;  /* 0x0000000400047882 */ /* 0x000fe20000000000 */
[----:B------:R-:W-:-:S04]  /*05b0*/  UIADD3 UR8, UPT, UPT, -UR5, 0x100000, URZ ;  /* 0x0010000005087890 */ /* 0x000fc8000fffe1ff */
[----:B------:R-:W-:Y:S02]  /*05c0*/  USHF.L.U32 UR9, UR8, 0xb, URZ ;  /* 0x0000000b08097899 */ /* 0x000fe400080006ff */
[----:B------:R-:W-:Y:S02]  /*05d0*/  USHF.L.U32 UR8, UR8, 0x1, URZ ;  /* 0x0000000108087899 */ /* 0x000fe400080006ff */
[----:B------:R-:W-:-:S04]  /*05e0*/  UIADD3 UR4, UPT, UPT, -UR4, 0x100000, URZ ;  /* 0x0010000004047890 */ /* 0x000fc8000fffe1ff */
[----:B------:R-:W-:Y:S02]  /*05f0*/  USHF.L.U32 UR5, UR4, 0xb, URZ ;  /* 0x0000000b04057899 */ /* 0x000fe400080006ff */
[----:B------:R-:W-:Y:S01]  /*0600*/  USHF.L.U32 UR4, UR4, 0x1, URZ ;  /* 0x0000000104047899 */ /* 0x000fe200080006ff */
[----:B------:R-:W-:Y:S01]  /*0610*/  ELECT P0, URZ, PT ;  /* 0x0000000000ff782f */ /* 0x000fe20003800000 */
[----:B---3--:R-:W-:Y:S01]  /*0620*/  ULEA UR6, UR6, UR7, 0x18 ;  /* 0x0000000706067291 */ /* 0x008fe2000f8ec0ff */
[----:B------:R-:W3:Y:S11]  /*0630*/  FENCE.VIEW.ASYNC.S ;  /* 0x00000000000073c6 */ /* 0x000ef60000000000 */
[----:B---3--:R3:W4:Y:S01]  /*0640*/  SYNCS.EXCH.64 URZ, [UR6], UR8 ;  /* 0x0000000806ff75b2 */ /* 0x0087220008000100 */
[----:B------:R3:W1:Y:S01]  /*0650*/  SYNCS.EXCH.64 URZ, [UR6+0x30], UR4 ;  /* 0x0000300406ff75b2 */ /* 0x0006620008000100 */
        /* <DEDUP_REMOVED lines=10> */
[----:B------:R-:W-:Y:S01]  /*0700*/  NOP ;  /* 0x0000000000007918 */ /* 0x000fe20000000000 */
.L_x_9:
[----:B------:R-:W2:Y:S01]  /*0710*/  SHFL.IDX PT, R2, R99, RZ, 0x1f ;  /* 0x00001fff63027589 */ /* 0x000ea200000e0000 */
[----:B------:R-:W-:Y:S01]  /*0720*/  NOP ;  /* 0x0000000000007918 */ /* 0x000fe20000000000 */
[----:B--2---:R-:W-:-:S13]  /*0730*/  ISETP.NE.AND P0, PT, R2, 0x1, PT ;  /* 0x000000010200780c */ /* 0x004fda0003f05270 */
[----:B------:R-:W-:Y:S05]  /*0740*/  @P0 BRA `(.L_x_10) ;  /* 0x0000000000580947 */ /* 0x000fea0003800000 */
[----:B---3--:R-:W2:Y:S01]  /*0750*/  S2UR UR6, SR_CgaCtaId ;  /* 0x00000000000679c3 */ /* 0x008ea20000008800 */
        /* <DEDUP_REMOVED lines=10> */
[----:B--2---:R-:W-:Y:S01]  /*0800*/  ULEA UR6, UR6, UR7, 0x18 ;  /* 0x0000000706067291 */ /* 0x004fe2000f8ec0ff */
[----:B------:R-:W2:Y:S11]  /*0810*/  FENCE.VIEW.ASYNC.S ;  /* 0x00000000000073c6 */ /* 0x000eb60000000000 */
[----:B--2---:R2:W3:Y:S01]  /*0820*/  SYNCS.EXCH.64 URZ, [UR6+0x60], UR8 ;  /* 0x0000600806ff75b2 */ /* 0x0044e20008000100 */
        /* <DEDUP_REMOVED lines=8> */
.L_x_10:
[----:B------:R-:W4:Y:S01]  /*08b0*/  SHFL.IDX PT, R2, R99, RZ, 0x1f ;  /* 0x00001fff63027589 */ /* 0x000f2200000e0000 */
[----:B------:R-:W-:Y:S01]  /*08c0*/  NOP ;  /* 0x0000000000007918 */ /* 0x000fe20000000000 */
[----:B----4-:R-:W-:-:S13]  /*08d0*/  ISETP.NE.AND P0, PT, R2, 0x3, PT ;  /* 0x000000030200780c */ /* 0x010fda0003f05270 */
[----:B------:R-:W-:Y:S05]  /*08e0*/  @P0 BRA `(.L_x_11) ;  /* 0x0000000000300947 */ /* 0x000fea0003800000 */
[----:B--23--:R-:W2:Y:S01]  /*08f0*/  S2UR UR5, SR_CgaCtaId ;  /* 0x00000000000579c3 */ /* 0x00cea20000008800 */
[----:B------:R-:W-:Y:S01]  /*0900*/  UMOV UR6, 0x400 ;  /* 0x0000040000067882 */ /* 0x000fe20000000000 */
[----:B------:R-:W-:Y:S01]  /*0910*/  UMOV UR4, 0x20 ;  /* 0x0000002000047882 */ /* 0x000fe20000000000 */
[----:B------:R-:W-:Y:S01]  /*0920*/  ELECT P0, URZ, PT ;  /* 0x0000000000ff782f */ /* 0x000fe20003800000 */
[----:B--2---:R-:W-:Y:S02]  /*0930*/  ULEA UR5, UR5, UR6, 0x18 ;  /* 0x0000000605057291 */ /* 0x004fe4000f8ec0ff */
[----:B------:R-:W-:-:S04]  /*0940*/  UIADD3 UR6, UPT, UPT, -UR4, 0x100000, URZ ;  /* 0x0010000004067890 */ /* 0x000fc8000fffe1ff */
[----:B------:R-:W-:Y:S02]  /*0950*/  USHF.L.U32 UR7, UR6, 0xb, URZ ;  /* 0x0000000b06077899 */ /* 0x000fe400080006ff */
[----:B------:R-:W-:Y:S01]  /*0960*/  USHF.L.U32 UR6, UR6, 0x1, URZ ;  /* 0x0000000106067899 */ /* 0x000fe200080006ff */
[----:B------:R-:W2:Y:S11]  /*0970*/  FENCE.VIEW.ASYNC.S ;  /* 0x00000000000073c6 */ /* 0x000eb60000000000 */
[----:B--2---:R4:W2:Y:S01]  /*0980*/  SYNCS.EXCH.64 URZ, [UR5+0xa0], UR6 ;  /* 0x0000a00605ff75b2 */ /* 0x0048a20008000100 */
[----:B------:R4:W3:Y:S02]  /*0990*/  SYNCS.EXCH.64 URZ, [UR5+0xa8], UR6 ;  /* 0x0000a80605ff75b2 */ /* 0x0008e40008000100 */
[----:B----4-:R-:W-:Y:S01]  /*09a0*/  NOP ;  /* 0x0000000000007918 */ /* 0x010fe20000000000 */
.L_x_11:
[----:B------:R-:W4:Y:S01]  /*09b0*/  SHFL.IDX PT, R2, R99, RZ, 0x1f ;  /* 0x00001fff63027589 */ /* 0x000f2200000e0000 */
[----:B------:R-:W-:Y:S01]  /*09c0*/  NOP ;  /* 0x0000000000007918 */ /* 0x000fe20000000000 */
[----:B----4-:R-:W-:-:S13]  /*09d0*/  ISETP.NE.AND P0, PT, R2, 0x4, PT ;  /* 0x000000040200780c */ /* 0x010fda0003f05270 */
[----:B------:R-:W-:Y:S05]  /*09e0*/  @P0 BRA `(.L_x_12) ;  /* 0x00000000004c0947 */ /* 0x000fea0003800000 */
[----:B--23--:R-:W2:Y:S01]  /*09f0*/  S2UR UR5, SR_CgaCtaId ;  /* 0x00000000000579c3 */ /* 0x00cea20000008800 */
[----:B------:R-:W-:Y:S01]  /*0a00*/  UMOV UR7, 0x3a0 ;  /* 0x000003a000077882 */ /* 0x000fe20000000000 */
[----:B------:R-:W-:Y:S01]  /*0a10*/  UMOV UR6, 0x400 ;  /* 0x0000040000067882 */ /* 0x000fe20000000000 */
[----:B------:R-:W-:Y:S01]  /*0a20*/  USEL UR7, UR7, 0x320, UP6 ;  /* 0x0000032007077887 */ /* 0x000fe2000b000000 */
[----:B------:R-:W-:Y:S01]  /*0a30*/  UMOV UR4, 0x1 ;  /* 0x0000000100047882 */ /* 0x000fe20000000000 */
[----:B------:R-:W-:Y:S01]  /*0a40*/  ELECT P0, URZ, PT ;  /* 0x0000000000ff782f */ /* 0x000fe20003800000 */
[----:B------:R-:W-:-:S04]  /*0a50*/  UIADD3 UR8, UPT, UPT, -UR4, 0x100000, URZ ;  /* 0x0010000004087890 */ /* 0x000fc8000fffe1ff */
[----:B------:R-:W-:Y:S02]  /*0a60*/  USHF.L.U32 UR9, UR8, 0xb, URZ ;  /* 0x0000000b08097899 */ /* 0x000fe400080006ff */
[----:B------:R-:W-:Y:S02]  /*0a70*/  USHF.L.U32 UR8, UR8, 0x1, URZ ;  /* 0x0000000108087899 */ /* 0x000fe400080006ff */
[----:B--2---:R-:W-:Y:S02]  /*0a80*/  ULEA UR5, UR5, UR6, 0x18 ;  /* 0x0000000605057291 */ /* 0x004fe4000f8ec0ff */
[----:B------:R-:W-:-:S04]  /*0a90*/  UIADD3 UR6, UPT, UPT, -UR7, 0x100000, URZ ;  /* 0x0010000007067890 */ /* 0x000fc8000fffe1ff */
[----:B------:R-:W-:Y:S02]  /*0aa0*/  USHF.L.U32 UR7, UR6, 0xb, URZ ;  /* 0x0000000b06077899 */ /* 0x000fe400080006ff */
[----:B------:R-:W-:Y:S01]  /*0ab0*/  USHF.L.U32 UR6, UR6, 0x1, URZ ;  /* 0x0000000106067899 */ /* 0x000fe200080006ff */
[----:B------:R-:W2:Y:S03]  /*0ac0*/  FENCE.VIEW.ASYNC.S ;  /* 0x00000000000073c6 */ /* 0x000ea60000000000 */
[----:B--2---:R4:W2:Y:S08]  /*0ad0*/  SYNCS.EXCH.64 URZ, [UR5+0xb0], UR8 ;  /* 0x0000b00805ff75b2 */ /* 0x0048b00008000100 */
[----:B------:R4:W3:Y:S01]  /*0ae0*/  SYNCS.EXCH.64 URZ, [UR5+0xc0], UR6 ;  /* 0x0000c00605ff75b2 */ /* 0x0008e20008000100 */
[----:B------:R4:W1:Y:S01]  /*0af0*/  SYNCS.EXCH.64 URZ, [UR5+0xb8], UR8 ;  /* 0x0000b80805ff75b2 */ /* 0x0008620008000100 */
[----:B------:R4:W1:Y:S02]  /*0b00*/  SYNCS.EXCH.64 URZ, [UR5+0xc8], UR6 ;  /* 0x0000c80605ff75b2 */ /* 0x0008640008000100 */
[----:B----4-:R-:W-:Y:S01]  /*0b10*/  NOP ;  /* 0x0000000000007918 */ /* 0x010fe20000000000 */
.L_x_12:
[----:B------:R-:W4:Y:S01]  /*0b20*/  SHFL.IDX PT, R2, R99, RZ, 0x1f ;  /* 0x00001fff63027589 */ /* 0x000f2200000e0000 */
[----:B------:R-:W-:Y:S01]  /*0b30*/  NOP ;  /* 0x0000000000007918 */ /* 0x000fe20000000000 */
[----:B----4-:R-:W-:-:S13]  /*0b40*/  ISETP.NE.AND P0, PT, R2, 0x5, PT ;  /* 0x000000050200780c */ /* 0x010fda0003f05270 */
[----:B------:R-:W-:Y:S05]  /*0b50*/  @P0 BRA `(.L_x_13) ;  /* 0x0000000000480947 */ /* 0x000fea0003800000 */
[----:B--23--:R-:W2:Y:S01]  /*0b60*/  S2UR UR6, SR_CgaCtaId ;  /* 0x00000000000679c3 */ /* 0x00cea20000008800 */
        /* <DEDUP_REMOVED lines=12> */
[----:B--2---:R4:W2:Y:S01]  /*0c30*/  SYNCS.EXCH.64 URZ, [UR6+0xd0], UR8 ;  /* 0x0000d00806ff75b2 */ /* 0x0048a20008000100 */
[----:B------:R4:W3:Y:S01]  /*0c40*/  SYNCS.EXCH.64 URZ, [UR6+0xe0], UR4 ;  /* 0x0000e00406ff75b2 */ /* 0x0008e20008000100 */
[----:B------:R4:W1:Y:S01]  /*0c50*/  SYNCS.EXCH.64 URZ, [UR6+0xd8], UR8 ;  /* 0x0000d80806ff75b2 */ /* 0x0008620008000100 */
[----:B------:R4:W1:Y:S02]  /*0c60*/  SYNCS.EXCH.64 URZ, [UR6+0xe8], UR4 ;  /* 0x0000e80406ff75b2 */ /* 0x0008640008000100 */
[----:B----4-:R-:W-:Y:S01]  /*0c70*/  NOP ;  /* 0x0000000000007918 */ /* 0x010fe20000000000 */
.L_x_13:
[----:B------:R-:W4:Y:S01]  /*0c80*/  SHFL.IDX PT, R2, R99, RZ, 0x1f ;  /* 0x00001fff63027589 */ /* 0x000f2200000e0000 */
[----:B------:R-:W1:Y:S01]  /*0c90*/  S2UR UR37, SR_CgaCtaId ;  /* 0x00000000002579c3 */ /* 0x000e620000008800 */
[----:B------:R-:W-:Y:S01]  /*0ca0*/  NOP ;  /* 0x0000000000007918 */ /* 0x000fe20000000000 */
[----:B----4-:R-:W-:-:S13]  /*0cb0*/  ISETP.NE.AND P0, PT, R2, 0x3, PT ;  /* 0x000000030200780c */ /* 0x010fda0003f05270 */
[----:B-1----:R-:W-:Y:S05]  /*0cc0*/  @P0 BRA `(.L_x_14) ;  /* 0x0000000000340947 */ /* 0x002fea0003800000 */
[----:B--23--:R-:W-:Y:S01]  /*0cd0*/  UMOV UR5, 0x400 ;  /* 0x0000040000057882 */ /* 0x00cfe20000000000 */
[----:B------:R-:W-:Y:S01]  /*0ce0*/  UMOV UR4, 0x20 ;  /* 0x0000002000047882 */ /* 0x000fe20000000000 */
[----:B------:R-:W-:Y:S02]  /*0cf0*/  ULEA UR5, UR37, UR5, 0x18 ;  /* 0x0000000525057291 */ /* 0x000fe4000f8ec0ff */
[----:B------:R-:W-:-:S04]  /*0d00*/  UIADD3 UR6, UPT, UPT, -UR4, 0x100000, URZ ;  /* 0x0010000004067890 */ /* 0x000fc8000fffe1ff */
[----:B------:R-:W-:Y:S02]  /*0d10*/  USHF.L.U32 UR7, UR6, 0xb, URZ ;  /* 0x0000000b06077899 */ /* 0x000fe400080006ff */
[----:B------:R-:W-:Y:S01]  /*0d20*/  USHF.L.U32 UR6, UR6, 0x1, URZ ;  /* 0x0000000106067899 */ /* 0x000fe200080006ff */
[----:B------:R-:W-:Y:S01]  /*0d30*/  ELECT P0, URZ, PT ;  /* 0x0000000000ff782f */ /* 0x000fe20003800000 */
[----:B------:R-:W1:Y:S10]  /*0d40*/  FENCE.VIEW.ASYNC.S ;  /* 0x00000000000073c6 */ /* 0x000e740000000000 */
[----:B-1----:R1:W4:Y:S01]  /*0d50*/  SYNCS.EXCH.64 URZ, [UR5+0xf0], UR6 ;  /* 0x0000f00605ff75b2 */ /* 0x0023220008000100 */
[----:B------:R1:W2:Y:S01]  /*0d60*/  SYNCS.EXCH.64 URZ, [UR5+0x100], UR6 ;  /* 0x0001000605ff75b2 */ /* 0x0002a20008000100 */
[----:B------:R1:W3:Y:S01]  /*0d70*/  SYNCS.EXCH.64 URZ, [UR5+0xf8], UR6 ;  /* 0x0000f80605ff75b2 */ /* 0x0002e20008000100 */
[----:B------:R1:W1:Y:S01]  /*0d80*/  SYNCS.EXCH.64 URZ, [UR5+0x108], UR6 ;  /* 0x0001080605ff75b2 */ /* 0x0002620008000100 */
[----:B------:R-:W-:Y:S01]  /*0d90*/  NOP ;  /* 0x0000000000007918 */ /* 0x000fe20000000000 */
.L_x_14:
[----:B--23--:R-:W2:Y:S01]  /*0da0*/  LDCU UR4, c[0x0][0x36c] ;  /* 0x00006d80ff0477ac */ /* 0x00cea20008000800 */
[----:B------:R-:W-:Y:S01]  /*0db0*/  ISETP.NE.OR P5, PT, R0, 0x2, !P5 ;  /* 0x000000020000780c */ /* 0x000fe20006fa5670 */
[----:B------:R-:W-:Y:S01]  /*0dc0*/  NOP ;  /* 0x0000000000007918 */ /* 0x000fe20000000000 */
[----:B------:R-:W-:Y:S01]  /*0dd0*/  LOP3.LUT R2, R3, 0x1f, RZ, 0xc0, !PT ;  /* 0x0000001f03027812 */ /* 0x000fe200078ec0ff */
[----:B------:R-:W-:Y:S02]  /*0de0*/  UISETP.NE.AND UP3, UPT, UR12, URZ, UPT ;  /* 0x000000ff0c00728c */ /* 0x000fe4000bf65270 */
[----:B--2---:R-:W-:-:S09]  /*0df0*/  UISETP.EQ.U32.AND UP1, UPT, UR4, 0x1, UPT ;  /* 0x000000010400788c */ /* 0x004fd2000bf22070 */
[----:B------:R-:W-:Y:S05]  /*0e00*/  BRA.U !UP1, `(.L_x_15) ;  /* 0x0000000109087547 */ /* 0x000fea000b800000 */
[----:B-1--4-:R-:W-:Y:S01]  /*0e10*/  UCGABAR_ARV ;  /* 0x00000000000079c7 */ /* 0x012fe20008000000 */
[----:B------:R-:W-:Y:S05]  /*0e20*/  BRA `(.L_x_16) ;  /* 0x0000000000047947 */ /* 0x000fea0003800000 */
.L_x_15:
[----:B-1--4-:R-:W-:Y:S01]  /*0e30*/  NOP ;  /* 0x0000000000007918 */ /* 0x012fe20000000000 */
.L_x_16:
[----:B------:R-:W1:Y:S01]  /*0e40*/  S2UR UR27, SR_CTAID.X ;  /* 0x00000000001b79c3 */ /* 0x000e620000002500 */
[----:B------:R-:W-:-:S05]  /*0e50*/  CS2R.32 R43, SR_CgaSize ;  /* 0x00000000002b7805 */ /* 0x000fca0000008a00 */
[----:B------:R-:W-:-:S05]  /*0e60*/  IMAD R43, R43, -0xa0, RZ ;  /* 0xffffff602b2b7824 */ /* 0x000fca00078e02ff */
[----:B------:R-:W-:-:S14]  /*0e70*/  R2UR UR5, R43 ;  /* 0x000000002b0572ca */ /* 0x000fdc00000e0000 */
[----:B------:R-:W2:Y:S01]  /*0e80*/  LDCU UR5, c[0x0][UR5+0x2b0] ;  /* 0x00005600050577ac */ /* 0x000ea20008000800 */
[----:B------:R-:W-:-:S05]  /*0e90*/  CS2R.32 R43, SR_CgaSize ;  /* 0x00000000002b7805 */ /* 0x000fca0000008a00 */
[----:B------:R-:W-:-:S05]  /*0ea0*/  IMAD R43, R43, -0xa0, RZ ;  /* 0xffffff602b2b7824 */ /* 0x000fca00078e02ff */
[----:B------:R-:W-:-:S14]  /*0eb0*/  R2UR UR4, R43 ;  /* 0x000000002b0472ca */ /* 0x000fdc00000e0000 */
[----:B------:R-:W3:Y:S01]  /*0ec0*/  LDCU UR4, c[0x0][UR4+0x2b4] ;  /* 0x00005680040477ac */ /* 0x000ee20008000800 */
[----:B------:R-:W4:Y:S01]  /*0ed0*/  S2UR UR11, SR_CTAID.Y ;  /* 0x00000000000b79c3 */ /* 0x000f220000002600 */
[----:B------:R-:W-:Y:S02]  /*0ee0*/  USHF.L.U32 UR14, UR37, 0x7, URZ ;  /* 0x00000007250e7899 */ /* 0x000fe400080006ff */
[----:B------:R-:W-:Y:S02]  /*0ef0*/  USHF.L.U32 UR15, UR37, 0xc, URZ ;  /* 0x0000000c250f7899 */ /* 0x000fe400080006ff */
[----:B------:R-:W-:Y:S01]  /*0f00*/  ULOP3.LUT UR14, UR14, 0x180, URZ, 0xc0, !UPT ;  /* 0x000001800e0e7892 */ /* 0x000fe2000f8ec0ff */
[----:B------:R-:W3:Y:S02]  /*0f10*/  LDCU UR18, c[0x0][0xf24] ;  /* 0x0001e480ff1277ac */ /* 0x000ee40008000800 */
[----:B------:R-:W3:Y:S01]  /*0f20*/  LDC R43, c[0x0][0xf24] ;  /* 0x0003c900ff2b7b82 */ /* 0x000ee20000000800 */
[----:B------:R-:W3:Y:S01]  /*0f30*/  LDCU UR13, c[0x0][0xf30] ;  /* 0x0001e600ff0d77ac */ /* 0x000ee20008000800 */
[----:B------:R-:W-:Y:S01]  /*0f40*/  ULOP3.LUT UR15, UR15, 0x3000, URZ, 0xc0, !UPT ;  /* 0x000030000f0f7892 */ /* 0x000fe2000f8ec0ff */
[----:B-1----:R-:W-:Y:S01]  /*0f50*/  I2FP.F32.U32 R4, UR27 ;  /* 0x0000001b00047c45 */ /* 0x002fe20008201000 */
[----:B------:R-:W-:-:S04]  /*0f60*/  USHF.R.U32.HI UR10, URZ, 0x1, UR14 ;  /* 0x00000001ff0a7899 */ /* 0x000fc8000801160e */
[----:B--2---:R-:W-:Y:S01]  /*0f70*/  FMUL R4, R4, UR5 ;  /* 0x0000000504047c20 */ /* 0x004fe20008400000 */
[----:B------:R-:W-:-:S05]  /*0f80*/  CS2R.32 R0, SR_CgaSize ;  /* 0x0000000000007805 */ /* 0x000fca0000008a00 */
[----:B------:R-:W-:-:S05]  /*0f90*/  IMAD R0, R0, -0xa0, RZ ;  /* 0xffffff6000007824 */ /* 0x000fca00078e02ff */
[----:B------:R-:W-:-:S14]  /*0fa0*/  R2UR UR5, R0 ;  /* 0x00000000000572ca */ /* 0x000fdc00000e0000 */
[----:B------:R-:W1:Y:S01]  /*0fb0*/  LDCU UR5, c[0x0][UR5+0x2a0] ;  /* 0x00005400050577ac */ /* 0x000e620008000800 */
[----:B----4-:R-:W-:Y:S01]  /*0fc0*/  I2FP.F32.U32 R0, UR11 ;  /* 0x0000000b00007c45 */ /* 0x010fe20008201000 */
[----:B------:R-:W2:Y:S04]  /*0fd0*/  F2I.U32.TRUNC.NTZ R4, R4 ;  /* 0x0000000400047305 */ /* 0x000ea8000020f000 */
[----:B---3--:R-:W-:Y:S01]  /*0fe0*/  FMUL R0, R0, UR4 ;  /* 0x0000000400007c20 */ /* 0x008fe20008400000 */
[----:B------:R-:W-:-:S06]  /*0ff0*/  RPCMOV.32 Rpc.LO, R2 ;  /* 0x0000000200007352 */ /* 0x000fcc0000000000 */
[----:B------:R-:W-:-:S05]  /*1000*/  CS2R.32 R2, SR_CgaSize ;  /* 0x0000000000027805 */ /* 0x000fca0000008a00 */
[----:B------:R-:W-:-:S05]  /*1010*/  IMAD R2, R2, -0xa0, RZ ;  /* 0xffffff6002027824 */ /* 0x000fca00078e02ff */
[----:B------:R-:W-:Y:S02]  /*1020*/  R2UR UR4, R2 ;  /* 0x00000000020472ca */ /* 0x000fe400000e0000 */
[----:B------:R-:W-:-:S12]  /*1030*/  RPCMOV.32 R2, Rpc.LO ;  /* 0x0000000000027353 */ /* 0x000fd80000000000 */
[----:B------:R-:W3:Y:S01]  /*1040*/  LDCU UR4, c[0x0][UR4+0x2a4] ;  /* 0x00005480040477ac */ /* 0x000ee20008000800 */
[----:B------:R-:W4:Y:S01]  /*1050*/  F2I.U32.TRUNC.NTZ R0, R0 ;  /* 0x0000000000007305 */ /* 0x000f22000020f000 */
[----:B--2---:R-:W-:Y:S02]  /*1060*/  R2UR UR39, R4 ;  /* 0x00000000042772ca */ /* 0x004fe400000e0000 */
[----:B----4-:R-:W-:Y:S02]  /*1070*/  R2UR UR38, R0 ;  /* 0x00000000002672ca */ /* 0x010fe400000e0000 */
[----:B------:R-:W-:-:S09]  /*1080*/  PRMT R0, RZ, 0x7610, R0 ;  /* 0x00007610ff007816 */ /* 0x000fd20000000000 */
[----:B------:R-:W-:-:S04]  /*1090*/  UIADD3 UR39, UPT, UPT, -UR39, URZ, URZ ;  /* 0x000000ff27277290 */ /* 0x000fc8000fffe1ff */
[----:B-1----:R-:W-:Y:S02]  /*10a0*/  UIMAD UR39, UR5, UR39, UR27 ;  /* 0x00000027052772a4 */ /* 0x002fe4000f8e021b */
[----:B------:R-:W-:-:S04]  /*10b0*/  UIADD3 UR38, UPT, UPT, -UR38, URZ, URZ ;  /* 0x000000ff26267290 */ /* 0x000fc8000fffe1ff */
[----:B---3--:R-:W-:Y:S01]  /*10c0*/  UIMAD UR38, UR4, UR38, UR11 ;  /* 0x00000026042672a4 */ /* 0x008fe2000f8e020b */
[----:B------:R-:W-:Y:S11]  /*10d0*/  BRA.U UP3, `(.L_x_17) ;  /* 0x0000000103407547 */ /* 0x000ff6000b800000 */
[----:B------:R-:W-:Y:S02]  /*10e0*/  UISETP.NE.AND UP2, UPT, UR38, URZ, UPT ;  /* 0x000000ff2600728c */ /* 0x000fe4000bf45270 */
[----:B------:R-:W-:Y:S02]  /*10f0*/  UISETP.NE.AND UP5, UPT, UR38, URZ, UPT ;  /* 0x000000ff2600728c */ /* 0x000fe4000bfa5270 */
[----:B------:R-:W-:Y:S02]  /*1100*/  UISETP.EQ.OR UP2, UPT, UR39, URZ, !UP2 ;  /* 0x000000ff2700728c */ /* 0x000fe4000d742670 */
[----:B------:R-:W-:Y:S02]  /*1110*/  USEL UR6, URZ, 0x2, UP5 ;  /* 0x00000002ff067887 */ /* 0x000fe4000a800000 */
[----:B------:R-:W-:Y:S02]  /*1120*/  USEL UR7, URZ, 0x1, !UP2 ;  /* 0x00000001ff077887 */ /* 0x000fe4000d000000 */
[----:B------:R-:W-:-:S02]  /*1130*/  UISETP.NE.AND UP2, UPT, UR39, 0x1, UPT ;  /* 0x000000012700788c */ /* 0x000fc4000bf45270 */
[----:B------:R-:W-:Y:S02]  /*1140*/  USEL UR5, URZ, 0x4, UP5 ;  /* 0x00000004ff057887 */ /* 0x000fe4000a800000 */
[----:B------:R-:W-:Y:S02]  /*1150*/  USEL UR6, UR6, 0x2, UP2 ;  /* 0x0000000206067887 */ /* 0x000fe40009000000 */
[----:B------:R-:W-:Y:S02]  /*1160*/  UISETP.NE.AND UP2, UPT, UR39, 0x2, UPT ;  /* 0x000000022700788c */ /* 0x000fe4000bf45270 */
[----:B------:R-:W-:Y:S02]  /*1170*/  USEL UR4, URZ, 0x8, UP5 ;  /* 0x00000008ff047887 */ /* 0x000fe4000a800000 */
[----:B------:R-:W-:Y:S02]  /*1180*/  USEL UR5, UR5, 0x4, UP2 ;  /* 0x0000000405057887 */ /* 0x000fe40009000000 */
[----:B------:R-:W-:-:S02]  /*1190*/  UISETP.NE.AND UP2, UPT, UR39, 0x3, UPT ;  /* 0x000000032700788c */ /* 0x000fc4000bf45270 */
[----:B------:R-:W-:Y:S02]  /*11a0*/  UIADD3 UR5, UPT, UPT, UR5, UR6, UR7 ;  /* 0x0000000605057290 */ /* 0x000fe4000fffe007 */
[----:B------:R-:W-:-:S04]  /*11b0*/  USEL UR4, UR4, 0x8, UP2 ;  /* 0x0000000804047887 */ /* 0x000fc80009000000 */
[----:B------:R-:W-:-:S06]  /*11c0*/  UIADD3 UR4, UPT, UPT, UR5, UR4, URZ ;  /* 0x0000000405047290 */ /* 0x000fcc000fffe0ff */
[----:B------:R-:W-:-:S07]  /*11d0*/  MOV R0, UR4 ;  /* 0x0000000400007c02 */ /* 0x000fce0008000f00 */
.L_x_17:
[----:B------:R-:W1:Y:S01]  /*11e0*/  S2UR UR44, SR_CTAID.Z ;  /* 0x00000000002c79c3 */ /* 0x000e620000002700 */
[----:B------:R-:W-:-:S09]  /*11f0*/  UISETP.GE.AND UP2, UPT, UR18, 0x1, UPT ;  /* 0x000000011200788c */ /* 0x000fd2000bf46270 */
[----:B------:R-:W-:Y:S05]  /*1200*/  BRA.U !UP2, `(.L_x_18) ;  /* 0x000000010ac07547 */ /* 0x000fea000b800000 */
[----:B------:R-:W2:Y:S01]  /*1210*/  LDCU.128 UR4, c[0x0][0xf10] ;  /* 0x0001e200ff0477ac */ /* 0x000ea20008000c00 */
[----:B------:R-:W3:Y:S01]  /*1220*/  LDCU UR17, c[0x0][0xf0c] ;  /* 0x0001e180ff1177ac */ /* 0x000ee20008000800 */
[----:B------:R-:W4:Y:S01]  /*1230*/  LDCU UR20, c[0x0][0x370] ;  /* 0x00006e00ff1477ac */ /* 0x000f220008000800 */
[----:B------:R-:W1:Y:S01]  /*1240*/  LDCU UR19, c[0x0][0x374] ;  /* 0x00006e80ff1377ac */ /* 0x000e620008000800 */
[----:B------:R-:W1:Y:S01]  /*1250*/  LDCU UR16, c[0x0][0xf20] ;  /* 0x0001e400ff1077ac */ /* 0x000e620008000800 */
[----:B--2---:R-:W-:Y:S02]  /*1260*/  UIMAD.WIDE.U32 UR8, UR27, UR4, URZ ;  /* 0x000000041b0872a5 */ /* 0x004fe4000f8e00ff */
[----:B---3--:R-:W-:Y:S02]  /*1270*/  UISETP.NE.AND UP2, UPT, UR17, 0x1, UPT ;  /* 0x000000011100788c */ /* 0x008fe4000bf45270 */
[----:B------:R-:W-:Y:S02]  /*1280*/  UIMAD.WIDE.U32 UR22, UR11, UR7, URZ ;  /* 0x000000070b1672a5 */ /* 0x000fe4000f8e00ff */
[----:B----4-:R-:W-:-:S02]  /*1290*/  UIMAD.WIDE.U32 UR24, UR20, UR4, URZ ;  /* 0x00000004141872a5 */ /* 0x010fc4000f8e00ff */
[----:B------:R-:W-:-:S03]  /*12a0*/  USHF.R.U32.HI UR4, URZ, UR5, UR9 ;  /* 0x00000005ff047299 */ /* 0x000fc60008011609 */
[----:B------:R-:W2:Y:S02]  /*12b0*/  LDCU.64 UR8, c[0x0][0xf28] ;  /* 0x0001e500ff0877ac */ /* 0x000ea40008000a00 */
[----:B------:R-:W-:Y:S01]  /*12c0*/  UMOV UR21, UR25 ;  /* 0x0000001900157c82 */ /* 0x000fe20008000000 */
[----:B------:R-:W-:Y:S02]  /*12d0*/  USEL UR4, UR27, UR4, !UP2 ;  /* 0x000000041b047287 */ /* 0x000fe4000d000000 */
[----:B------:R-:W-:Y:S02]  /*12e0*/  @UP2 USHF.R.U32.HI UR20, URZ, UR5, UR21 ;  /* 0x00000005ff142299 */ /* 0x000fe40008011615 */
[----:B------:R-:W-:Y:S02]  /*12f0*/  UISETP.NE.AND UP2, UPT, UR6, 0x1, UPT ;  /* 0x000000010600788c */ /* 0x000fe4000bf45270 */
[----:B-1----:R-:W-:Y:S02]  /*1300*/  UIMAD.WIDE.U32 UR24, UR19, UR7, URZ ;  /* 0x00000007131872a5 */ /* 0x002fe4000f8e00ff */
[----:B------:R-:W-:-:S04]  /*1310*/  USHF.R.U32.HI UR5, URZ, UR16, UR23 ;  /* 0x00000010ff057299 */ /* 0x000fc80008011617 */
[----:B------:R-:W-:Y:S02]  /*1320*/  USEL UR5, UR11, UR5, !UP2 ;  /* 0x000000050b057287 */ /* 0x000fe4000d000000 */
[----:B--2---:R-:W-:Y:S02]  /*1330*/  UIMAD.WIDE.U32 UR22, UR20, UR8, URZ ;  /* 0x00000008141672a5 */ /* 0x004fe4000f8e00ff */
[----:B------:R-:W-:Y:S02]  /*1340*/  @UP2 USHF.R.U32.HI UR19, URZ, UR16, UR25 ;  /* 0x00000010ff132299 */ /* 0x000fe40008011619 */
[----:B------:R-:W-:Y:S02]  /*1350*/  UISETP.NE.AND UP2, UPT, UR18, 0x1, UPT ;  /* 0x000000011200788c */ /* 0x000fe4000bf45270 */
[----:B------:R-:W-:Y:S02]  /*1360*/  UIMAD.WIDE.U32 UR24, UR19, UR8, URZ ;  /* 0x00000008131872a5 */ /* 0x000fe4000f8e00ff */
[----:B------:R-:W-:-:S04]  /*1370*/  UIADD3 UR16, UPT, UPT, -UR4, URZ, URZ ;  /* 0x000000ff04107290 */ /* 0x000fc8000fffe1ff */
[----:B------:R-:W-:Y:S01]  /*1380*/  UIMAD UR16, UR17, UR16, UR27 ;  /* 0x00000010111072a4 */ /* 0x000fe2000f8e021b */
[----:B------:R-:W-:Y:S02]  /*1390*/  UMOV UR7, UR25 ;  /* 0x0000001900077c82 */ /* 0x000fe40008000000 */
[----:B------:R-:W-:Y:S02]  /*13a0*/  @UP2 USHF.R.U32.HI UR20, URZ, UR9, UR23 ;  /* 0x00000009ff142299 */ /* 0x000fe40008011617 */
[----:B------:R-:W-:Y:S02]  /*13b0*/  @UP2 USHF.R.U32.HI UR19, URZ, UR9, UR7 ;  /* 0x00000009ff132299 */ /* 0x000fe40008011607 */
[----:B------:R-:W-:Y:S02]  /*13c0*/  UIMAD UR7, UR20, UR18, URZ ;  /* 0x00000012140772a4 */ /* 0x000fe4000f8e02ff */
[----:B------:R-:W-:Y:S02]  /*13d0*/  UIMAD UR19, UR19, UR18, URZ ;  /* 0x00000012131372a4 */ /* 0x000fe4000f8e02ff */
[----:B------:R-:W-:-:S02]  /*13e0*/  UIMAD.WIDE.U32 UR24, UR5, UR8, URZ ;  /* 0x00000008051872a5 */ /* 0x000fc4000f8e00ff */
[----:B------:R-:W-:Y:S02]  /*13f0*/  UISETP.GE.AND UP5, UPT, UR5, UR19, UPT ;  /* 0x000000130500728c */ /* 0x000fe4000bfa6270 */
[----:B------:R-:W-:Y:S02]  /*1400*/  UIMAD.WIDE.U32 UR22, UR4, UR8, URZ ;  /* 0x00000008041672a5 */ /* 0x000fe4000f8e00ff */
[----:B------:R-:W-:-:S03]  /*1410*/  UISETP.GE.OR UP5, UPT, UR4, UR7, UP5 ;  /* 0x000000070400728c */ /* 0x000fc6000afa6670 */
[----:B------:R-:W-:Y:S02]  /*1420*/  UMOV UR7, UR25 ;  /* 0x0000001900077c82 */ /* 0x000fe40008000000 */
[----:B------:R-:W-:-:S04]  /*1430*/  USHF.R.U32.HI UR7, URZ, UR9, UR7 ;  /* 0x00000009ff077299 */ /* 0x000fc80008011607 */
[----:B------:R-:W-:Y:S02]  /*1440*/  USEL UR7, UR5, UR7, !UP2 ;  /* 0x0000000705077287 */ /* 0x000fe4000d000000 */
[----:B------:R-:W-:Y:S02]  /*1450*/  @!UP5 USHF.R.U32.HI UR19, URZ, UR9, UR23 ;  /* 0x00000009ff13d299 */ /* 0x000fe40008011617 */
[----:B------:R-:W-:Y:S02]  /*1460*/  UIADD3 UR8, UPT, UPT, -UR7, URZ, URZ ;  /* 0x000000ff07087290 */ /* 0x000fe4000fffe1ff */
[----:B------:R-:W-:Y:S02]  /*1470*/  @!UP5 USEL UR19, UR4, UR19, !UP2 ;  /* 0x000000130413d287 */ /* 0x000fe4000d000000 */
[----:B------:R-:W-:Y:S02]  /*1480*/  UIMAD UR8, UR18, UR8, UR5 ;  /* 0x00000008120872a4 */ /* 0x000fe4000f8e0205 */
[----:B------:R-:W-:-:S02]  /*1490*/  UIADD3 UR9, UPT, UPT, -UR5, URZ, URZ ;  /* 0x000000ff05097290 */ /* 0x000fc4000fffe1ff */
[----:B------:R-:W-:Y:S02]  /*14a0*/  @!UP5 UIMAD UR8, UR8, UR20, UR19 ;  /* 0x000000140808d2a4 */ /* 0x000fe4000f8e0213 */
[----:B------:R-:W-:Y:S02]  /*14b0*/  @!UP5 UIADD3 UR7, UPT, UPT, UR7, -UR19, URZ ;  /* 0x800000130707d290 */ /* 0x000fe4000fffe0ff */
[----:B------:R-:W-:Y:S02]  /*14c0*/  UIMAD UR9, UR6, UR9, UR11 ;  /* 0x00000009060972a4 */ /* 0x000fe4000f8e020b */
[----:B------:R-:W-:-:S03]  /*14d0*/  @!UP5 UIMAD UR5, UR7, UR18, UR4 ;  /* 0x000000120705d2a4 */ /* 0x000fc6000f8e0204 */
[----:B------:R-:W-:Y:S01]  /*14e0*/  @!UP5 UMOV UR4, UR8 ;  /* 0x000000080004dc82 */ /* 0x000fe20008000000 */
[----:B------:R-:W-:Y:S02]  /*14f0*/  UIMAD UR11, UR5, UR6, UR9 ;  /* 0x00000006050b72a4 */ /* 0x000fe4000f8e0209 */
[----:B------:R-:W-:-:S12]  /*1500*/  UIMAD UR27, UR4, UR17, UR16 ;  /* 0x00000011041b72a4 */ /* 0x000fd8000f8e0210 */
.L_x_18:
[----:B------:R-:W-:-:S09]  /*1510*/  UISETP.NE.AND UP2, UPT, UR13, 0x1, UPT ;  /* 0x000000010d00788c */ /* 0x000fd2000bf45270 */
[----:B------:R-:W-:Y:S05]  /*1520*/  BRA.U UP2, `(.L_x_19) ;  /* 0x0000000102407547 */ /* 0x000fea000b800000 */
[----:B------:R-:W2:Y:S01]  /*1530*/  LDCU.128 UR4, c[0x0][0xf10] ;  /* 0x0001e200ff0477ac */ /* 0x000ea20008000c00 */
[----:B------:R-:W3:Y:S01]  /*1540*/  LDCU UR9, c[0x0][0xf0c] ;  /* 0x0001e180ff0977ac */ /* 0x000ee20008000800 */
[----:B------:R-:W4:Y:S01]  /*1550*/  LDCU UR8, c[0x0][0xf20] ;  /* 0x0001e400ff0877ac */ /* 0x000f220008000800 */
[----:B--2---:R-:W-:Y:S02]  /*1560*/  UIMAD.WIDE.U32 UR18, UR27, UR4, URZ ;  /* 0x000000041b1272a5 */ /* 0x004fe4000f8e00ff */
[----:B------:R-:W-:Y:S02]  /*1570*/  UIMAD.WIDE.U32 UR16, UR11, UR7, URZ ;  /* 0x000000070b1072a5 */ /* 0x000fe4000f8e00ff */
[----:B---3--:R-:W-:-:S03]  /*1580*/  UISETP.NE.AND UP2, UPT, UR9, 0x1, UPT ;  /* 0x000000010900788c */ /* 0x008fc6000bf45270 */
[----:B------:R-:W-:Y:S02]  /*1590*/  UMOV UR7, UR19 ;  /* 0x0000001300077c82 */ /* 0x000fe40008000000 */
[----:B------:R-:W-:Y:S02]  /*15a0*/  USHF.R.U32.HI UR4, URZ, UR5, UR7 ;  /* 0x00000005ff047299 */ /* 0x000fe40008011607 */
[----:B----4-:R-:W-:Y:S02]  /*15b0*/  USHF.R.U32.HI UR5, URZ, UR8, UR17 ;  /* 0x00000008ff057299 */ /* 0x010fe40008011611 */
[----:B------:R-:W-:Y:S02]  /*15c0*/  USEL UR4, UR27, UR4, !UP2 ;  /* 0x000000041b047287 */ /* 0x000fe4000d000000 */
[----:B------:R-:W-:-:S04]  /*15d0*/  UISETP.NE.AND UP2, UPT, UR6, 0x1, UPT ;  /* 0x000000010600788c */ /* 0x000fc8000bf45270 */
[----:B------:R-:W-:-:S04]  /*15e0*/  USEL UR5, UR11, UR5, !UP2 ;  /* 0x000000050b057287 */ /* 0x000fc8000d000000 */
[----:B------:R-:W-:Y:S02]  /*15f0*/  UIADD3 UR7, UPT, UPT, UR4, -UR5, URZ ;  /* 0x8000000504077290 */ /* 0x000fe4000fffe0ff */
[----:B------:R-:W-:Y:S02]  /*1600*/  UIADD3 UR4, UPT, UPT, -UR4, UR5, URZ ;  /* 0x0000000504047290 */ /* 0x000fe4000fffe1ff */
[----:B------:R-:W-:Y:S02]  /*1610*/  UIMAD UR11, UR7, UR6, UR11 ;  /* 0x00000006070b72a4 */ /* 0x000fe4000f8e020b */
[----:B------:R-:W-:-:S12]  /*1620*/  UIMAD UR27, UR4, UR9, UR27 ;  /* 0x00000009041b72a4 */ /* 0x000fd8000f8e021b */
.L_x_19:
[----:B------:R-:W-:Y:S01]  /*1630*/  UISETP.NE.AND UP2, UPT, UR12, 0x2, UPT ;  /* 0x000000020c00788c */ /* 0x000fe2000bf45270 */
[----:B------:R-:W-:Y:S09]  /*1640*/  BRA.U !UP1, `(.L_x_20) ;  /* 0x00000001090c7547 */ /* 0x000ff2000b800000 */
[----:B------:R-:W-:Y:S01]  /*1650*/  UCGABAR_WAIT ;  /* 0x0000000000007dc7 */ /* 0x000fe20008000000 */
[----:B------:R-:W-:Y:S01]  /*1660*/  CCTL.IVALL ;  /* 0x00000000ff00798f */ /* 0x000fe20002000000 */
[----:B------:R-:W-:Y:S05]  /*1670*/  BRA `(.L_x_21) ;  /* 0x0000000000047947 */ /* 0x000fea0003800000 */
.L_x_20:
[----:B------:R-:W-:Y:S06]  /*1680*/  BAR.SYNC.DEFER_BLOCKING 0x0 ;  /* 0x0000000000007b1d */ /* 0x000fec0000010000 */
.L_x_21:
[----:B------:R-:W-:Y:S05]  /*1690*/  BRA.U UP2, `(.L_x_22) ;  /* 0x0000001502807547 */ /* 0x000fea000b800000 */
[----:B------:R-:W2:Y:S01]  /*16a0*/  LDCU UR30, c[0x0][0x38c] ;  /* 0x00007180ff1e77ac */ /* 0x000ea20008000800 */
[----:B------:R-:W3:Y:S01]  /*16b0*/  LDC R8, c[0x0][0x370] ;  /* 0x0000dc00ff087b82 */ /* 0x000ee20000000800 */
[----:B------:R-:W-:Y:S01]  /*16c0*/  PLOP3.LUT P1, PT, PT, PT, UP6, 0x80, 0x8 ;  /* 0x000000000008781c */ /* 0x000fe20003f2f068 */
[----:B------:R-:W-:Y:S01]  /*16d0*/  IMAD.MOV.U32 R15, RZ, RZ, 0x1 ;  /* 0x00000001ff0f7424 */ /* 0x000fe200078e00ff */
[----:B------:R-:W-:Y:S01]  /*16e0*/  UISETP.NE.AND UP1, UPT, UR12, URZ, UPT ;  /* 0x000000ff0c00728c */ /* 0x000fe2000bf25270 */
[----:B------:R-:W-:Y:S01]  /*16f0*/  ISETP.EQ.OR P4, PT, R2, RZ, P5 ;  /* 0x000000ff0200720c */ /* 0x000fe20002f82670 */
[----:B------:R-:W-:Y:S01]  /*1700*/  USEL UR6, URZ, 0x1, UP4 ;  /* 0x00000001ff067887 */ /* 0x000fe2000a000000 */
[----:B------:R-:W-:Y:S01]  /*1710*/  PLOP3.LUT P1, PT, P1, PT, PT, 0x8, 0x80 ;  /* 0x000000000080781c */ /* 0x000fe20000f2e170 */
[----:B------:R-:W-:Y:S01]  /*1720*/  IMAD.MOV.U32 R14, RZ, RZ, RZ ;  /* 0x000000ffff0e7224 */ /* 0x000fe200078e00ff */
[----:B------:R-:W4:Y:S01]  /*1730*/  LDC R0, c[0x0][0x374] ;  /* 0x0000dd00ff007b82 */ /* 0x000f220000000800 */
[----:B------:R-:W-:Y:S01]  /*1740*/  CS2R R12, SRZ ;  /* 0x00000000000c7805 */ /* 0x000fe2000001ff00 */
[----:B------:R-:W-:Y:S01]  /*1750*/  IMAD.MOV.U32 R11, RZ, RZ, 0x1 ;  /* 0x00000001ff0b7424 */ /* 0x000fe200078e00ff */
[----:B------:R-:W1:Y:S01]  /*1760*/  LDCU.64 UR46, c[0x0][0x348] ;  /* 0x00006900ff2e77ac */ /* 0x000e620008000a00 */
[----:B------:R-:W-:-:S02]  /*1770*/  USHF.R.U32.HI UR22, URZ, 0x7, UR15 ;  /* 0x00000007ff167899 */ /* 0x000fc4000801160f */
[----:B--2---:R-:W-:Y:S02]  /*1780*/  UIADD3 UR4, UPT, UPT, UR30, 0x7f, URZ ;  /* 0x0000007f1e047890 */ /* 0x004fe4000fffe0ff */
[----:B------:R-:W-:Y:S02]  /*1790*/  USEL UR6, UR6, 0x2, UP1 ;  /* 0x0000000206067887 */ /* 0x000fe40008800000 */
[----:B------:R-:W-:Y:S01]  /*17a0*/  USHF.R.S32.HI UR45, URZ, 0x1f, UR4 ;  /* 0x0000001fff2d7899 */ /* 0x000fe20008011404 */
[----:B------:R-:W-:-:S03]  /*17b0*/  UMOV UR7, URZ ;  /* 0x000000ff00077c82 */ /* 0x000fc60008000000 */
[----:B------:R-:W-:Y:S02]  /*17c0*/  ULEA.HI UR45, UR45, UR4, URZ, 0x7 ;  /* 0x000000042d2d7291 */ /* 0x000fe4000f8f38ff */
[----:B------:R-:W-:Y:S02]  /*17d0*/  UIADD3 UR4, UPT, UPT, UR30, -0x1, URZ ;  /* 0xffffffff1e047890 */ /* 0x000fe4000fffe0ff */
[----:B------:R-:W-:Y:S02]  /*17e0*/  USHF.R.S32.HI UR45, URZ, 0x7, UR45 ;  /* 0x00000007ff2d7899 */ /* 0x000fe4000801142d */
[----:B------:R-:W-:Y:S02]  /*17f0*/  UISETP.GE.U32.AND UP2, UPT, UR4, -0xff, UPT ;  /* 0xffffff010400788c */ /* 0x000fe4000bf46070 */
[----:B------:R-:W-:Y:S02]  /*1800*/  UISETP.LT.U32.AND UP0, UPT, UR45, 0x6, UPT ;  /* 0x000000062d00788c */ /* 0x000fe4000bf01070 */
[----:B------:R-:W-:-:S02]  /*1810*/  UIADD3 UR30, UPT, UPT, UR30, 0xfe, URZ ;  /* 0x000000fe1e1e7890 */ /* 0x000fc4000fffe0ff */
[----:B------:R-:W-:-:S04]  /*1820*/  USEL UR31, UR45, 0x6, UP0 ;  /* 0x000000062d1f7887 */ /* 0x000fc80008000000 */
[----:B------:R-:W-:Y:S02]  /*1830*/  UIADD3 UR5, UPT, UPT, UR31, -0x1, URZ ;  /* 0xffffffff1f057890 */ /* 0x000fe4000fffe0ff */
[----:B------:R-:W-:Y:S02]  /*1840*/  @UP2 UIADD3 UR5, UPT, UPT, UR31, URZ, URZ ;  /* 0x000000ff1f052290 */ /* 0x000fe4000fffe0ff */
[----:B------:R-:W-:Y:S02]  /*1850*/  UIADD3 UR23, UPT, UPT, UR45, -UR31, URZ ;  /* 0x8000001f2d177290 */ /* 0x000fe4000fffe0ff */
[----:B-1----:R-:W-:-:S12]  /*1860*/  UIADD3 UR5, UPT, UPT, UR5, 0x1, URZ ;  /* 0x0000000105057890 */ /* 0x002fd8000fffe0ff */
.L_x_46:
[----:B------:R-:W-:Y:S01]  /*1870*/  UISETP.NE.AND UP0, UPT, UR37, URZ, UPT ;  /* 0x000000ff2500728c */ /* 0x000fe2000bf05270 */
[----:B------:R-:W1:Y:S08]  /*1880*/  S2UR UR37, SR_CgaCtaId ;  /* 0x00000000002579c3 */ /* 0x000e700000008800 */
[----:B------:R-:W-:Y:S05]  /*1890*/  BRA.U UP0, `(.L_x_23) ;  /* 0x0000000100347547 */ /* 0x000fea000b800000 */
[----:B------:R-:W2:Y:S01]  /*18a0*/  S2R R2, SR_CgaCtaId ;  /* 0x0000000000027919 */ /* 0x000ea20000008800 */
[----:B------:R-:W-:-:S04]  /*18b0*/  MOV R3, 0x400 ;  /* 0x0000040000037802 */ /* 0x000fc80000000f00 */
[----:B--2---:R-:W-:Y:S02]  /*18c0*/  LEA R2, R2, R3, 0x18 ;  /* 0x0000000302027211 */ /* 0x004fe400078ec0ff */
[----:B------:R-:W-:-:S03]  /*18d0*/  SHF.L.U32 R3, R11, 0x1f, RZ ;  /* 0x0000001f0b037819 */ /* 0x000fc600000006ff */
[----:B------:R-:W-:-:S04]  /*18e0*/  IMAD R2, R12, 0x8, R2 ;  /* 0x000000080c027824 */ /* 0x000fc800078e0202 */
[----:B------:R-:W2:Y:S02]  /*18f0*/  SYNCS.PHASECHK.TRANS64.TRYWAIT P0, [R2+URZ+0x100], R3 ;  /* 0x00010003020075a7 */ /* 0x000ea400080011ff */
[----:B--2---:R-:W-:Y:S05]  /*1900*/  @!P0 BRA `(.L_x_24) ;  /* 0x000000c800a88947 */ /* 0x004fea0003800000 */
.L_x_194:
[----:B------:R-:W-:Y:S01]  /*1910*/  VIADD R12, R12, 0x1 ;  /* 0x000000010c0c7836 */ /* 0x000fe20000000000 */
[----:B------:R2:W-:Y:S04]  /*1920*/  SYNCS.ARRIVE.TRANS64.A1T0 RZ, [R2+URZ+0xf0], RZ ;  /* 0x0000f0ff02ff79a7 */ /* 0x0005e800081000ff */
[----:B------:R-:W-:-:S04]  /*1930*/  ISETP.NE.AND P0, PT, R12, 0x2, PT ;  /* 0x000000020c00780c */ /* 0x000fc80003f05270 */
[----:B------:R-:W-:Y:S02]  /*1940*/  SEL R12, R12, RZ, P0 ;  /* 0x000000ff0c0c7207 */ /* 0x000fe40000000000 */
[----:B--2---:R-:W-:-:S04]  /*1950*/  SEL R2, RZ, 0x1, P0 ;  /* 0x00000001ff027807 */ /* 0x004fc80000000000 */
[----:B------:R-:W-:-:S07]  /*1960*/  LOP3.LUT R11, R11, R2, RZ, 0x3c, !PT ;  /* 0x000000020b0b7212 */ /* 0x000fce00078e3cff */
.L_x_23:
[----:B------:R-:W-:Y:S01]  /*1970*/  UMOV UR4, 0x400 ;  /* 0x0000040000047882 */ /* 0x000fe20000000000 */
[----:B------:R-:W-:Y:S01]  /*1980*/  SHF.L.U32 R2, R15, 0x1f, RZ ;  /* 0x0000001f0f027819 */ /* 0x000fe200000006ff */
[----:B-1----:R-:W-:Y:S02]  /*1990*/  ULEA UR4, UR37, UR4, 0x18 ;  /* 0x0000000425047291 */ /* 0x002fe4000f8ec0ff */
[----:B------:R-:W-:Y:S02]  /*19a0*/  UISETP.GE.U32.AND UP0, UPT, UR30, 0xff, UPT ;  /* 0x000000ff1e00788c */ /* 0x000fe4000bf06070 */
[----:B------:R-:W-:Y:S02]  /*19b0*/  ULEA UR8, UR7, UR4, 0x3 ;  /* 0x0000000407087291 */ /* 0x000fe4000f8e18ff */
[----:B------:R-:W-:Y:S02]  /*19c0*/  USHF.L.U32 UR43, UR27, 0x7, URZ ;  /* 0x000000071b2b7899 */ /* 0x000fe400080006ff */
[----:B------:R-:W-:Y:S01]  /*19d0*/  ULEA UR35, UR11, UR22, 0x7 ;  /* 0x000000160b237291 */ /* 0x000fe2000f8e38ff */
[----:B------:R-:W-:-:S04]  /*19e0*/  UMOV UR20, URZ ;  /* 0x000000ff00147c82 */ /* 0x000fc80008000000 */
[----:B------:R1:W2:Y:S01]  /*19f0*/  SYNCS.PHASECHK.TRANS64.TRYWAIT P2, [UR8+0x30], R2 ;  /* 0x00003002ff0075a7 */ /* 0x0002a20008041108 */
[----:B------:R-:W-:Y:S06]  /*1a00*/  BRA.U !UP0, `(.L_x_25) ;  /* 0x0000000508107547 */ /* 0x000fec000b800000 */
[----:B------:R-:W-:Y:S01]  /*1a10*/  UMOV UR16, UR7 ;  /* 0x0000000700107c82 */ /* 0x000fe20008000000 */
[----:B------:R-:W-:-:S05]  /*1a20*/  UMOV UR28, URZ ;  /* 0x000000ff001c7c82 */ /* 0x000fca0008000000 */
.L_x_33:
[----:B------:R-:W-:Y:S01]  /*1a30*/  ULEA UR41, UR16, UR4, 0x3 ;  /* 0x0000000410297291 */ /* 0x000fe2000f8e18ff */
[----:B--2---:R-:W-:Y:S01]  /*1a40*/  @!P5 MOV R3, 0x8400 ;  /* 0x000084000003d802 */ /* 0x004fe20000000f00 */
[----:B--2---:R-:W-:Y:S10]  /*1a50*/  @P2 BRA `(.L_x_26) ;  /* 0x00000000000c2947 */ /* 0x004ff40003800000 */
[----:B------:R-:W-:-:S04]  /*1a60*/  SHF.L.U32 R4, R15, 0x1f, RZ ;  /* 0x0000001f0f047819 */ /* 0x000fc800000006ff */
[----:B------:R-:W2:Y:S02]  /*1a70*/  SYNCS.PHASECHK.TRANS64.TRYWAIT P0, [UR41+0x30], R4 ;  /* 0x00003004ff0075a7 */ /* 0x000ea40008001129 */
[----:B--2---:R-:W-:Y:S05]  /*1a80*/  @!P0 BRA `(.L_x_27) ;  /* 0x000000c8005c8947 */ /* 0x004fea0003800000 */
.L_x_26:
[----:B------:R2:W-:Y:S01]  /*1a90*/  @!P5 SYNCS.ARRIVE.TRANS64 RZ, [UR41], R3 ;  /* 0x00000003ffffd9a7 */ /* 0x0005e20008000029 */
[----:B------:R-:W-:-:S04]  /*1aa0*/  ULOP3.LUT UR7, UR6, 0x2, URZ, 0xfc, !UPT ;  /* 0x0000000206077892 */ /* 0x000fc8000f8efcff */
[----:B------:R-:W-:-:S09]  /*1ab0*/  UISETP.NE.AND UP0, UPT, UR7, 0x2, UPT ;  /* 0x000000020700788c */ /* 0x000fd2000bf05270 */
[----:B------:R-:W-:Y:S05]  /*1ac0*/  BRA.U UP0, `(.L_x_28) ;  /* 0x0000000100047547 */ /* 0x000fea000b800000 */
[----:B------:R-:W-:Y:S05]  /*1ad0*/  BPT.TRAP 0x1 ;  /* 0x000000040000795c */ /* 0x000fea0000300000 */
.L_x_28:
[----:B------:R-:W-:Y:S04]  /*1ae0*/  BSSY.RECONVERGENT B0, `(.L_x_29) ;  /* 0x0000003000007945 */ /* 0x000fe80003800200 */
[----:B------:R-:W-:Y:S05]  /*1af0*/  @P4 BRA `(.L_x_30) ;  /* 0x0000000000044947 */ /* 0x000fea0003800000 */
[----:B------:R-:W-:Y:S05]  /*1b00*/  BPT.TRAP 0x1 ;  /* 0x000000040000795c */ /* 0x000fea0000300000 */
.L_x_30:
[----:B------:R-:W-:Y:S05]  /*1b10*/  BSYNC.RECONVERGENT B0 ;  /* 0x0000000000007941 */ /* 0x000fea0003800200 */
.L_x_29:
[----:B------:R-:W-:Y:S01]  /*1b20*/  UIADD3 UR7, UPT, UPT, UR16, 0x1, URZ ;  /* 0x0000000110077890 */ /* 0x000fe2000fffe0ff */
[----:B------:R-:W-:Y:S01]  /*1b30*/  BSSY.RECONVERGENT B0, `(.L_x_31) ;  /* 0x000002c000007945 */ /* 0x000fe20003800200 */
[----:B------:R-:W-:Y:S02]  /*1b40*/  ELECT P0, URZ, PT ;  /* 0x0000000000ff782f */ /* 0x000fe40003800000 */
[----:B------:R-:W-:-:S04]  /*1b50*/  UISETP.NE.AND UP0, UPT, UR7, 0x6, UPT ;  /* 0x000000060700788c */ /* 0x000fc8000bf05270 */
[----:B------:R-:W-:Y:S02]  /*1b60*/  USEL UR9, URZ, 0x1, UP0 ;  /* 0x00000001ff097887 */ /* 0x000fe40008000000 */
[----:B------:R-:W-:-:S04]  /*1b70*/  USEL UR7, UR7, URZ, UP0 ;  /* 0x000000ff07077287 */ /* 0x000fc80008000000 */
[----:B------:R-:W-:Y:S01]  /*1b80*/  ULEA UR8, UR7, UR4, 0x3 ;  /* 0x0000000407087291 */ /* 0x000fe2000f8e18ff */
[----:B------:R-:W-:-:S04]  /*1b90*/  LOP3.LUT R15, R15, UR9, RZ, 0x3c, !PT ;  /* 0x000000090f0f7c12 */ /* 0x000fc8000f8e3cff */
[----:B-1----:R-:W-:-:S04]  /*1ba0*/  SHF.L.U32 R2, R15, 0x1f, RZ ;  /* 0x0000001f0f027819 */ /* 0x002fc800000006ff */
[----:B------:R1:W1:Y:S01]  /*1bb0*/  SYNCS.PHASECHK.TRANS64.TRYWAIT P2, [UR8+0x30], R2 ;  /* 0x00003002ff0075a7 */ /* 0x0002620008041108 */
[----:B------:R-:W-:Y:S05]  /*1bc0*/  @!P0 BRA `(.L_x_32) ;  /* 0x0000000000888947 */ /* 0x000fea0003800000 */
[----:B------:R-:W-:Y:S02]  /*1bd0*/  USHF.L.U32 UR40, UR16, 0xe, URZ ;  /* 0x0000000e10287899 */ /* 0x000fe400080006ff */
[----:B------:R-:W-:Y:S02]  /*1be0*/  USHF.L.U32 UR24, UR16, 0x9, URZ ;  /* 0x0000000910187899 */ /* 0x000fe400080006ff */
[----:B------:R-:W-:Y:S02]  /*1bf0*/  UIADD3 UR52, UP3, UPT, UR46, 0x80, URZ ;  /* 0x000000802e347890 */ /* 0x000fe4000ff7e0ff */
[----:B------:R-:W-:Y:S02]  /*1c00*/  UIADD3 UR50, UP2, UPT, UR46, 0x180, URZ ;  /* 0x000001802e327890 */ /* 0x000fe4000ff5e0ff */
[----:B------:R-:W-:Y:S02]  /*1c10*/  ULOP3.LUT UR32, UR40, UR15, URZ, 0xfc, !UPT ;  /* 0x0000000f28207292 */ /* 0x000fe4000f8efcff */
[----:B------:R-:W-:-:S02]  /*1c20*/  UIADD3 UR48, UP1, UPT, UR46, 0x280, URZ ;  /* 0x000002802e307890 */ /* 0x000fc4000ff3e0ff */
[----:B------:R-:W-:Y:S02]  /*1c30*/  UIADD3 UR20, UP0, UPT, UR46, 0x380, URZ ;  /* 0x000003802e147890 */ /* 0x000fe4000ff1e0ff */
[----:B------:R-:W-:Y:S02]  /*1c40*/  ULOP3.LUT UR8, UR24, UR14, URZ, 0xfc, !UPT ;  /* 0x0000000e18087292 */ /* 0x000fe4000f8efcff */
[----:B------:R-:W-:Y:S02]  /*1c50*/  USHF.L.U32 UR42, UR28, 0x7, URZ ;  /* 0x000000071c2a7899 */ /* 0x000fe400080006ff */
[----:B------:R-:W-:Y:S02]  /*1c60*/  UIADD3.X UR53, UPT, UPT, URZ, UR47, URZ, UP3, !UPT ;  /* 0x0000002fff357290 */ /* 0x000fe40009ffe4ff */
[----:B------:R-:W-:Y:S02]  /*1c70*/  UIADD3 UR40, UPT, UPT, UR4, 0x4300, UR40 ;  /* 0x0000430004287890 */ /* 0x000fe4000fffe028 */
[----:B------:R-:W-:-:S02]  /*1c80*/  UIADD3.X UR51, UPT, UPT, URZ, UR47, URZ, UP2, !UPT ;  /* 0x0000002fff337290 */ /* 0x000fc400097fe4ff */
[----:B------:R-:W-:Y:S02]  /*1c90*/  UIADD3 UR32, UPT, UPT, UR4, 0x1c300, UR32 ;  /* 0x0001c30004207890 */ /* 0x000fe4000fffe020 */
[----:B------:R-:W-:Y:S02]  /*1ca0*/  UIADD3.X UR49, UPT, UPT, URZ, UR47, URZ, UP1, !UPT ;  /* 0x0000002fff317290 */ /* 0x000fe40008ffe4ff */
[----:B------:R-:W-:Y:S02]  /*1cb0*/  UIADD3 UR24, UPT, UPT, UR4, 0x34300, UR24 ;  /* 0x0003430004187890 */ /* 0x000fe4000fffe018 */
[----:B------:R-:W-:Y:S02]  /*1cc0*/  UIADD3.X UR21, UPT, UPT, URZ, UR47, URZ, UP0, !UPT ;  /* 0x0000002fff157290 */ /* 0x000fe400087fe4ff */
[----:B------:R-:W-:Y:S01]  /*1cd0*/  UIADD3 UR8, UPT, UPT, UR4, 0x34f00, UR8 ;  /* 0x00034f0004087890 */ /* 0x000fe2000fffe008 */
[----:B------:R-:W-:Y:S01]  /*1ce0*/  UMOV UR18, 0x0 ;  /* 0x0000000000127882 */ /* 0x000fe20000000000 */
[----:B------:R-:W-:Y:S01]  /*1cf0*/  UMOV UR19, 0x10000000 ;  /* 0x1000000000137882 */ /* 0x000fe20000000000 */
[----:B------:R-:W-:Y:S01]  /*1d00*/  UMOV UR17, 0xf0000 ;  /* 0x000f000000117882 */ /* 0x000fe20000000000 */
[----:B------:R-:W-:Y:S01]  /*1d10*/  UMOV UR33, UR41 ;  /* 0x0000002900217c82 */ /* 0x000fe20008000000 */
[----:B------:R-:W-:Y:S01]  /*1d20*/  UMOV UR36, UR44 ;  /* 0x0000002c00247c82 */ /* 0x000fe20008000000 */
[----:B------:R-:W-:Y:S01]  /*1d30*/  UMOV UR34, UR42 ;  /* 0x0000002a00227c82 */ /* 0x000fe20008000000 */
[----:B------:R-:W-:Y:S01]  /*1d40*/  UMOV UR26, URZ ;  /* 0x000000ff001a7c82 */ /* 0x000fe20008000000 */
[----:B------:R-:W-:Y:S01]  /*1d50*/  UMOV UR25, UR41 ;  /* 0x0000002900197c82 */ /* 0x000fe20008000000 */
[----:B------:R-:W-:Y:S01]  /*1d60*/  UMOV UR29, UR44 ;  /* 0x0000002c001d7c82 */ /* 0x000fe20008000000 */
[----:B------:R1:W-:Y:S01]  /*1d70*/  UTMALDG.3D [UR40], [UR52], desc[UR18] ;  /* 0x00001228340075b4 */ /* 0x0003e20008011000 */
[----:B------:R-:W-:Y:S01]  /*1d80*/  UMOV UR9, UR41 ;  /* 0x0000002900097c82 */ /* 0x000fe20008000000 */
[----:B------:R-:W-:Y:S01]  /*1d90*/  UMOV UR12, UR28 ;  /* 0x0000001c000c7c82 */ /* 0x000fe20008000000 */
[----:B------:R-:W-:Y:S01]  /*1da0*/  UMOV UR13, UR44 ;  /* 0x0000002c000d7c82 */ /* 0x000fe20008000000 */
[----:B------:R1:W-:Y:S01]  /*1db0*/  UTMALDG.3D.MULTICAST [UR32], [UR50], UR17, desc[UR18] ;  /* 0x00001220320073b4 */ /* 0x0003e20008011811 */
[----:B------:R1:W-:Y:S01]  /*1dc0*/  UTMALDG.4D [UR24], [UR48], desc[UR18] ;  /* 0x00001218300075b4 */ /* 0x0003e20008019000 */
[----:B------:R1:W-:Y:S01]  /*1dd0*/  UTMALDG.4D.MULTICAST [UR8], [UR20], UR17, desc[UR18] ;  /* 0x00001208140073b4 */ /* 0x0003e20008019811 */
[----:B------:R-:W-:Y:S01]  /*1de0*/  NOP ;  /* 0x0000000000007918 */ /* 0x000fe20000000000 */
.L_x_32:
[----:B-1----:R-:W-:Y:S05]  /*1df0*/  BSYNC.RECONVERGENT B0 ;  /* 0x0000000000007941 */ /* 0x002fea0003800200 */
.L_x_31:
[----:B------:R-:W-:Y:S01]  /*1e00*/  UIADD3 UR28, UPT, UPT, UR28, 0x1, URZ ;  /* 0x000000011c1c7890 */ /* 0x000fe2000fffe0ff */
[----:B------:R-:W-:Y:S01]  /*1e10*/  UMOV UR16, UR7 ;  /* 0x0000000700107c82 */ /* 0x000fe20008000000 */
[----:B------:R-:W-:Y:S02]  /*1e20*/  UMOV UR20, UR5 ;  /* 0x0000000500147c82 */ /* 0x000fe40008000000 */
[----:B------:R-:W-:-:S09]  /*1e30*/  UISETP.NE.AND UP0, UPT, UR28, UR5, UPT ;  /* 0x000000051c00728c */ /* 0x000fd2000bf05270 */
[----:B------:R-:W-:Y:S05]  /*1e40*/  BRA.U UP0, `(.L_x_33) ;  /* 0xfffffff900f87547 */ /* 0x000fea000b83ffff */
.L_x_25:
[----:B------:R-:W-:Y:S01]  /*1e50*/  ULEA UR8, UR7, UR4, 0x3 ;  /* 0x0000000407087291 */ /* 0x000fe2000f8e18ff */
[----:B-1----:R-:W-:Y:S01]  /*1e60*/  SHF.L.U32 R2, R15, 0x1f, RZ ;  /* 0x0000001f0f027819 */ /* 0x002fe200000006ff */
[----:B------:R-:W-:Y:S01]  /*1e70*/  @!P1 SYNCS.ARRIVE.TRANS64.A1T0 RZ, [UR4+0xa8], RZ ;  /* 0x0000a8ffffff99a7 */ /* 0x000fe20008100004 */
[----:B------:R-:W-:-:S06]  /*1e80*/  UISETP.GT.AND UP0, UPT, UR45, UR31, UPT ;  /* 0x0000001f2d00728c */ /* 0x000fcc000bf04270 */
[----:B------:R1:W1:Y:S03]  /*1e90*/  SYNCS.PHASECHK.TRANS64.TRYWAIT P1, [UR8+0x30], R2 ;  /* 0x00003002ff0075a7 */ /* 0x0002660008021108 */
[----:B------:R-:W-:Y:S05]  /*1ea0*/  BRA.U !UP0, `(.L_x_34) ;  /* 0x0000000508107547 */ /* 0x000fea000b800000 */
[----:B------:R-:W-:Y:S01]  /*1eb0*/  UIADD3 UR25, UPT, UPT, UR23, UR20, URZ ;  /* 0x0000001417197290 */ /* 0x000fe2000fffe0ff */
[----:B------:R-:W-:-:S11]  /*1ec0*/  UMOV UR26, UR7 ;  /* 0x00000007001a7c82 */ /* 0x000fd60008000000 */
.L_x_42:
[----:B------:R-:W-:Y:S01]  /*1ed0*/  ULEA UR41, UR26, UR4, 0x3 ;  /* 0x000000041a297291 */ /* 0x000fe2000f8e18ff */
[----:B--2---:R-:W-:Y:S01]  /*1ee0*/  @!P5 MOV R3, 0x8400 ;  /* 0x000084000003d802 */ /* 0x004fe20000000f00 */
[----:B-1----:R-:W-:Y:S10]  /*1ef0*/  @P1 BRA `(.L_x_35) ;  /* 0x00000000000c1947 */ /* 0x002ff40003800000 */
[----:B------:R-:W-:-:S04]  /*1f00*/  SHF.L.U32 R4, R15, 0x1f, RZ ;  /* 0x0000001f0f047819 */ /* 0x000fc800000006ff */
[----:B------:R-:W1:Y:S02]  /*1f10*/  SYNCS.PHASECHK.TRANS64.TRYWAIT P0, [UR41+0x30], R4 ;  /* 0x00003004ff0075a7 */ /* 0x000e640008001129 */
[----:B-1----:R-:W-:Y:S05]  /*1f20*/  @!P0 BRA `(.L_x_36) ;  /* 0x000000c4004c8947 */ /* 0x002fea0003800000 */
.L_x_35:
[----:B------:R2:W-:Y:S01]  /*1f30*/  @!P5 SYNCS.ARRIVE.TRANS64 RZ, [UR41], R3 ;  /* 0x00000003ffffd9a7 */ /* 0x0005e20008000029 */
[----:B------:R-:W-:-:S04]  /*1f40*/  ULOP3.LUT UR7, UR6, 0x2, URZ, 0xfc, !UPT ;  /* 0x0000000206077892 */ /* 0x000fc8000f8efcff */
[----:B------:R-:W-:-:S09]  /*1f50*/  UISETP.NE.AND UP0, UPT, UR7, 0x2, UPT ;  /* 0x000000020700788c */ /* 0x000fd2000bf05270 */
[----:B------:R-:W-:Y:S05]  /*1f60*/  BRA.U UP0, `(.L_x_37) ;  /* 0x0000000100047547 */ /* 0x000fea000b800000 */
[----:B------:R-:W-:Y:S05]  /*1f70*/  BPT.TRAP 0x1 ;  /* 0x000000040000795c */ /* 0x000fea0000300000 */
.L_x_37:
[----:B------:R-:W-:Y:S04]  /*1f80*/  BSSY.RECONVERGENT B0, `(.L_x_38) ;  /* 0x0000003000007945 */ /* 0x000fe80003800200 */
[----:B------:R-:W-:Y:S05]  /*1f90*/  @P4 BRA `(.L_x_39) ;  /* 0x0000000000044947 */ /* 0x000fea0003800000 */
[----:B------:R-:W-:Y:S05]  /*1fa0*/  BPT.TRAP 0x1 ;  /* 0x000000040000795c */ /* 0x000fea0000300000 */
.L_x_39:
[----:B------:R-:W-:Y:S05]  /*1fb0*/  BSYNC.RECONVERGENT B0 ;  /* 0x0000000000007941 */ /* 0x000fea0003800200 */
.L_x_38:
        /* <DEDUP_REMOVED lines=26> */
[----:B------:R-:W-:Y:S02]  /*2160*/  UIADD3 UR8, UPT, UPT, UR4, 0x34f00, UR8 ;  /* 0x00034f0004087890 */ /* 0x000fe4000fffe008 */
[----:B------:R-:W-:Y:S01]  /*2170*/  UIADD3.X UR49, UPT, UPT, URZ, UR47, URZ, UP0, !UPT ;  /* 0x0000002fff317290 */ /* 0x000fe200087fe4ff */
        /* <DEDUP_REMOVED lines=18> */
.L_x_41:
[----:B-1----:R-:W-:Y:S05]  /*22a0*/  BSYNC.RECONVERGENT B0 ;  /* 0x0000000000007941 */ /* 0x002fea0003800200 */
.L_x_40:
[----:B------:R-:W-:Y:S01]  /*22b0*/  UIADD3 UR20, UPT, UPT, UR20, 0x1, URZ ;  /* 0x0000000114147890 */ /* 0x000fe2000fffe0ff */
[----:B------:R-:W-:-:S03]  /*22c0*/  UMOV UR26, UR7 ;  /* 0x00000007001a7c82 */ /* 0x000fc60008000000 */
[----:B------:R-:W-:-:S09]  /*22d0*/  UISETP.NE.AND UP0, UPT, UR20, UR25, UPT ;  /* 0x000000191400728c */ /* 0x000fd2000bf05270 */
[----:B------:R-:W-:Y:S05]  /*22e0*/  BRA.U UP0, `(.L_x_42) ;  /* 0xfffffff900f87547 */ /* 0x000fea000b83ffff */
.L_x_34:
[C---:B-1----:R-:W-:Y:S01]  /*22f0*/  LEA R2, R14.reuse, UR4, 0x3 ;  /* 0x000000040e027c11 */ /* 0x042fe2000f8e18ff */
[----:B------:R-:W-:Y:S01]  /*2300*/  NOP ;  /* 0x0000000000007918 */ /* 0x000fe20000000000 */
[----:B--2---:R-:W-:Y:S02]  /*2310*/  SHF.L.U32 R3, R13, 0x1f, RZ ;  /* 0x0000001f0d037819 */ /* 0x004fe400000006ff */
[----:B------:R-:W-:Y:S02]  /*2320*/  LEA R4, R14, UR4, 0x4 ;  /* 0x000000040e047c11 */ /* 0x000fe4000f8e20ff */
[----:B------:R-:W1:Y:S02]  /*2330*/  SYNCS.PHASECHK.TRANS64.TRYWAIT P0, [R2+URZ+0xb0], R3 ;  /* 0x0000b003020075a7 */ /* 0x000e6400080011ff */
[----:B-1----:R-:W-:Y:S05]  /*2340*/  @!P0 BRA `(.L_x_43) ;  /* 0x000000c0005c8947 */ /* 0x002fea0003800000 */
.L_x_197:
[----:B------:R-:W2:Y:S01]  /*2350*/  LDS.128 R4, [R4+0x120] ;  /* 0x0001200004047984 */ /* 0x000ea20000000c00 */
[----:B------:R-:W-:Y:S01]  /*2360*/  ISETP.GE.AND P0, PT, R43, 0x1, PT ;  /* 0x000000012b00780c */ /* 0x000fe20003f06270 */
[----:B-1----:R-:W-:Y:S01]  /*2370*/  VIADD R2, R2, 0xc0 ;  /* 0x000000c002027836 */ /* 0x002fe20000000000 */
[----:B------:R-:W-:Y:S01]  /*2380*/  @!PT LDS RZ, [RZ] ;  /* 0x00000000fffff984 */ /* 0x000fe20000000800 */
[----:B------:R-:W-:Y:S01]  /*2390*/  @!PT LDS RZ, [RZ] ;  /* 0x00000000fffff984 */ /* 0x000fe20000000800 */
[----:B------:R-:W-:Y:S01]  /*23a0*/  @!PT LDS RZ, [RZ] ;  /* 0x00000000fffff984 */ /* 0x000fe20000000800 */
[----:B------:R-:W-:Y:S01]  /*23b0*/  @!PT LDS RZ, [RZ] ;  /* 0x00000000fffff984 */ /* 0x000fe20000000800 */
[----:B------:R1:W-:Y:S06]  /*23c0*/  MEMBAR.ALL.CTA ;  /* 0x0000000000007992 */ /* 0x0003ec0000008000 */
[----:B-1----:R-:W1:Y:S01]  /*23d0*/  FENCE.VIEW.ASYNC.S ;  /* 0x00000000000073c6 */ /* 0x002e620000000000 */
[----:B------:R-:W-:-:S04]  /*23e0*/  PRMT R2, RZ, 0x654, R2 ;  /* 0x00000654ff027816 */ /* 0x000fc80000000002 */
[----:B-1----:R1:W-:Y:S01]  /*23f0*/  SYNCS.ARRIVE.TRANS64.RED.A1T0 RZ, [R2+URZ], RZ ;  /* 0x000000ff02ff79a7 */ /* 0x0023e200081004ff */
[----:B--2---:R-:W-:-:S13]  /*2400*/  LOP3.LUT P2, RZ, R6, 0x1, RZ, 0xc0, !PT ;  /* 0x0000000106ff7812 */ /* 0x004fda000784c0ff */
[----:B------:R-:W-:Y:S01]  /*2410*/  @P2 SHF.R.U32.HI R3, RZ, 0x10, R5 ;  /* 0x00000010ff032819 */ /* 0x000fe20000011605 */
[----:B------:R-:W-:Y:S01]  /*2420*/  VOTEU.ANY UP0, P2 ;  /* 0x0000000000ff7886 */ /* 0x000fe20001000100 */
[----:B------:R-:W-:Y:S02]  /*2430*/  @P2 MOV R10, R4 ;  /* 0x00000004000a2202 */ /* 0x000fe40000000f00 */
[----:B------:R-:W-:Y:S02]  /*2440*/  @P2 R2UR.BROADCAST UR8, R3 ;  /* 0x00000000030822ca */ /* 0x000fe400008e0000 */
[----:B------:R-:W-:-:S11]  /*2450*/  @P2 LOP3.LUT R9, R5, 0xffff, RZ, 0xc0, !PT ;  /* 0x0000ffff05092812 */ /* 0x000fd600078ec0ff */
[----:B------:R-:W-:Y:S01]  /*2460*/  @UP0 UMOV UR44, UR8 ;  /* 0x00000008002c0c82 */ /* 0x000fe20008000000 */
[----:B-1----:R-:W-:Y:S05]  /*2470*/  @!P0 BRA `(.L_x_44) ;  /* 0x0000000000b88947 */ /* 0x002fea0003800000 */
[----:B------:R-:W4:Y:S01]  /*2480*/  LDC.64 R4, c[0x0][0xf18] ;  /* 0x0003c600ff047b82 */ /* 0x000f220000000a00 */
[----:B------:R-:W-:-:S07]  /*2490*/  ISETP.NE.AND P3, PT, R43, 0x1, PT ;  /* 0x000000012b00780c */ /* 0x000fce0003f65270 */
[----:B------:R-:W3:Y:S08]  /*24a0*/  LDC.64 R6, c[0x0][0xf10] ;  /* 0x0003c400ff067b82 */ /* 0x000ef00000000a00 */
[----:B------:R-:W1:Y:S08]  /*24b0*/  LDC R16, c[0x0][0xf20] ;  /* 0x0003c800ff107b82 */ /* 0x000e700000000800 */
[----:B------:R-:W2:Y:S01]  /*24c0*/  LDC R17, c[0x0][0xf0c] ;  /* 0x0003c300ff117b82 */ /* 0x000ea20000000800 */
[----:B----4-:R-:W-:Y:S01]  /*24d0*/  IMAD.HI.U32 R19, R0, R5, RZ ;  /* 0x0000000500137227 */ /* 0x010fe200078e00ff */
[----:B------:R-:W-:-:S03]  /*24e0*/  ISETP.NE.AND P0, PT, R4, 0x1, PT ;  /* 0x000000010400780c */ /* 0x000fc60003f05270 */
[----:B------:R-:W-:-:S03]  /*24f0*/  IMAD.HI.U32 R5, R9, R5, RZ ;  /* 0x0000000509057227 */ /* 0x000fc600078e00ff */
[----:B------:R-:W4:Y:S01]  /*2500*/  LDC.64 R2, c[0x0][0xf28] ;  /* 0x0003ca00ff027b82 */ /* 0x000f220000000a00 */
[----:B---3--:R-:W-:-:S04]  /*2510*/  IMAD.HI.U32 R20, R8, R6, RZ ;  /* 0x0000000608147227 */ /* 0x008fc800078e00ff */
[----:B------:R-:W-:Y:S01]  /*2520*/  IMAD.HI.U32 R21, R10, R6, RZ ;  /* 0x000000060a157227 */ /* 0x000fe200078e00ff */
[----:B------:R-:W-:Y:S02]  /*2530*/  SHF.R.U32.HI R20, RZ, R7, R20 ;  /* 0x00000007ff147219 */ /* 0x000fe40000011614 */
[-C--:B-1----:R-:W-:Y:S02]  /*2540*/  SHF.R.U32.HI R19, RZ, R16.reuse, R19 ;  /* 0x00000010ff137219 */ /* 0x082fe40000011613 */
[----:B------:R-:W-:Y:S02]  /*2550*/  SHF.R.U32.HI R5, RZ, R16, R5 ;  /* 0x00000010ff057219 */ /* 0x000fe40000011605 */
[----:B------:R-:W-:Y:S02]  /*2560*/  SEL R19, R0, R19, !P0 ;  /* 0x0000001300137207 */ /* 0x000fe40004000000 */
[----:B------:R-:W-:Y:S02]  /*2570*/  SHF.R.U32.HI R21, RZ, R7, R21 ;  /* 0x00000007ff157219 */ /* 0x000fe40000011615 */
[----:B--2---:R-:W-:-:S02]  /*2580*/  ISETP.NE.AND P1, PT, R17, 0x1, PT ;  /* 0x000000011100780c */ /* 0x004fc40003f25270 */
[----:B------:R-:W-:Y:S02]  /*2590*/  SEL R5, R9, R5, !P0 ;  /* 0x0000000509057207 */ /* 0x000fe40004000000 */
[----:B------:R-:W-:Y:S02]  /*25a0*/  SEL R20, R8, R20, !P1 ;  /* 0x0000001408147207 */ /* 0x000fe40004800000 */
[----:B------:R-:W-:Y:S01]  /*25b0*/  SEL R21, R10, R21, !P1 ;  /* 0x000000150a157207 */ /* 0x000fe20004800000 */
[----:B----4-:R-:W-:-:S04]  /*25c0*/  IMAD.HI.U32 R18, R19, R2, RZ ;  /* 0x0000000213127227 */ /* 0x010fc800078e00ff */
[----:B------:R-:W-:Y:S01]  /*25d0*/  IMAD.HI.U32 R6, R20, R2, RZ ;  /* 0x0000000214067227 */ /* 0x000fe200078e00ff */
[----:B------:R-:W-:-:S04]  /*25e0*/  @P3 SHF.R.U32.HI R19, RZ, R3, R18 ;  /* 0x00000003ff133219 */ /* 0x000fc80000011612 */
[----:B------:R-:W-:Y:S01]  /*25f0*/  @P3 SHF.R.U32.HI R20, RZ, R3, R6 ;  /* 0x00000003ff143219 */ /* 0x000fe20000011606 */
[----:B------:R-:W-:-:S04]  /*2600*/  IMAD R19, R43, R19, RZ ;  /* 0x000000132b137224 */ /* 0x000fc800078e02ff */
[----:B------:R-:W-:Y:S01]  /*2610*/  IMAD R6, R43, R20, RZ ;  /* 0x000000142b067224 */ /* 0x000fe200078e02ff */
[----:B------:R-:W-:-:S04]  /*2620*/  ISETP.GE.AND P0, PT, R5, R19, PT ;  /* 0x000000130500720c */ /* 0x000fc80003f06270 */
[----:B------:R-:W-:Y:S01]  /*2630*/  ISETP.GE.OR P0, PT, R21, R6, P0 ;  /* 0x000000061500720c */ /* 0x000fe20000706670 */
[----:B------:R-:W-:-:S05]  /*2640*/  IMAD.HI.U32 R6, R5, R2, RZ ;  /* 0x0000000205067227 */ /* 0x000fca00078e00ff */
[----:B------:R-:W-:-:S04]  /*2650*/  SHF.R.U32.HI R6, RZ, R3, R6 ;  /* 0x00000003ff067219 */ /* 0x000fc80000011606 */
[----:B------:R-:W-:-:S03]  /*2660*/  SEL R6, R5, R6, !P3 ;  /* 0x0000000605067207 */ /* 0x000fc60005800000 */
[----:B------:R-:W-:-:S04]  /*2670*/  @!P0 IMAD.HI.U32 R7, R21, R2, RZ ;  /* 0x0000000215078227 */ /* 0x000fc800078e00ff */
[----:B------:R-:W-:Y:S01]  /*2680*/  IMAD.MOV R2, RZ, RZ, -R6 ;  /* 0x000000ffff027224 */ /* 0x000fe200078e0a06 */
[----:B------:R-:W-:Y:S02]  /*2690*/  @!P0 SHF.R.U32.HI R3, RZ, R3, R7 ;  /* 0x00000003ff038219 */ /* 0x000fe40000011607 */
[----:B------:R-:W-:Y:S01]  /*26a0*/  IADD3 R7, PT, PT, -R5, RZ, RZ ;  /* 0x000000ff05077210 */ /* 0x000fe20007ffe1ff */
[----:B------:R-:W-:Y:S01]  /*26b0*/  IMAD R2, R43, R2, R5 ;  /* 0x000000022b027224 */ /* 0x000fe200078e0205 */
[----:B------:R-:W-:-:S03]  /*26c0*/  @!P0 SEL R3, R21, R3, !P3 ;  /* 0x0000000315038207 */ /* 0x000fc60005800000 */
[----:B------:R-:W-:Y:S02]  /*26d0*/  IMAD R7, R4, R7, R9 ;  /* 0x0000000704077224 */ /* 0x000fe400078e0209 */
[--C-:B------:R-:W-:Y:S02]  /*26e0*/  @!P0 IMAD.IADD R6, R6, 0x1, -R3.reuse ;  /* 0x0000000106068824 */ /* 0x100fe400078e0a03 */
[----:B------:R-:W-:Y:S01]  /*26f0*/  @!P0 IMAD R3, R2, R20, R3 ;  /* 0x0000001402038224 */ /* 0x000fe200078e0203 */
[----:B------:R-:W-:Y:S01]  /*2700*/  IADD3 R2, PT, PT, -R21, RZ, RZ ;  /* 0x000000ff15027210 */ /* 0x000fe20007ffe1ff */
[----:B------:R-:W-:Y:S02]  /*2710*/  @!P0 IMAD R5, R43, R6, R21 ;  /* 0x000000062b058224 */ /* 0x000fe400078e0215 */
[----:B------:R-:W-:Y:S02]  /*2720*/  @!P0 IMAD.MOV.U32 R21, RZ, RZ, R3 ;  /* 0x000000ffff158224 */ /* 0x000fe400078e0003 */
[----:B------:R-:W-:-:S02]  /*2730*/  IMAD R2, R17, R2, R10 ;  /* 0x0000000211027224 */ /* 0x000fc400078e020a */
[----:B------:R-:W-:Y:S02]  /*2740*/  IMAD R9, R5, R4, R7 ;  /* 0x0000000405097224 */ /* 0x000fe400078e0207 */
[----:B------:R-:W-:Y:S02]  /*2750*/  IMAD R10, R21, R17, R2 ;  /* 0x00000011150a7224 */ /* 0x000fe400078e0202 */
.L_x_44:
[----:B------:R-:W1:Y:S02]  /*2760*/  LDCU UR8, c[0x0][0xf30] ;  /* 0x0001e600ff0877ac */ /* 0x000e640008000800 */
[----:B-1----:R-:W-:-:S09]  /*2770*/  UISETP.NE.AND UP0, UPT, UR8, 0x1, UPT ;  /* 0x000000010800788c */ /* 0x002fd2000bf05270 */
[----:B------:R-:W-:Y:S05]  /*2780*/  BRA.U UP0, `(.L_x_45) ;  /* 0x0000000100407547 */ /* 0x000fea000b800000 */
[----:B------:R-:W1:Y:S08]  /*2790*/  LDC.64 R4, c[0x0][0xf10] ;  /* 0x0003c400ff047b82 */ /* 0x000e700000000a00 */
[----:B------:R-:W2:Y:S08]  /*27a0*/  LDC.64 R2, c[0x0][0xf18] ;  /* 0x0003c600ff027b82 */ /* 0x000eb00000000a00 */
[----:B------:R-:W3:Y:S08]  /*27b0*/  LDC R6, c[0x0][0xf20] ;  /* 0x0003c800ff067b82 */ /* 0x000ef00000000800 */
[----:B------:R-:W4:Y:S01]  /*27c0*/  LDC R7, c[0x0][0xf0c] ;  /* 0x0003c300ff077b82 */ /* 0x000f220000000800 */
[----:B-1----:R-:W-:-:S05]  /*27d0*/  IMAD.HI.U32 R4, R10, R4, RZ ;  /* 0x000000040a047227 */ /* 0x002fca00078e00ff */
[----:B------:R-:W-:Y:S01]  /*27e0*/  SHF.R.U32.HI R4, RZ, R5, R4 ;  /* 0x00000005ff047219 */ /* 0x000fe20000011604 */
[----:B--2---:R-:W-:Y:S01]  /*27f0*/  IMAD.HI.U32 R3, R9, R3, RZ ;  /* 0x0000000309037227 */ /* 0x004fe200078e00ff */
[----:B------:R-:W-:-:S04]  /*2800*/  ISETP.NE.AND P0, PT, R2, 0x1, PT ;  /* 0x000000010200780c */ /* 0x000fc80003f05270 */
[----:B---3--:R-:W-:-:S04]  /*2810*/  SHF.R.U32.HI R3, RZ, R6, R3 ;  /* 0x00000006ff037219 */ /* 0x008fc80000011603 */
[----:B------:R-:W-:Y:S02]  /*2820*/  SEL R3, R9, R3, !P0 ;  /* 0x0000000309037207 */ /* 0x000fe40004000000 */
[----:B----4-:R-:W-:-:S04]  /*2830*/  ISETP.NE.AND P1, PT, R7, 0x1, PT ;  /* 0x000000010700780c */ /* 0x010fc80003f25270 */
[----:B------:R-:W-:-:S05]  /*2840*/  SEL R4, R10, R4, !P1 ;  /* 0x000000040a047207 */ /* 0x000fca0004800000 */
[----:B------:R-:W-:Y:S02]  /*2850*/  IMAD.IADD R5, R3, 0x1, -R4 ;  /* 0x0000000103057824 */ /* 0x000fe400078e0a04 */
[----:B------:R-:W-:Y:S02]  /*2860*/  IMAD.IADD R3, R4, 0x1, -R3 ;  /* 0x0000000104037824 */ /* 0x000fe400078e0a03 */
[----:B------:R-:W-:Y:S02]  /*2870*/  IMAD R10, R5, R7, R10 ;  /* 0x00000007050a7224 */ /* 0x000fe400078e020a */
[----:B------:R-:W-:-:S07]  /*2880*/  IMAD R9, R3, R2, R9 ;  /* 0x0000000203097224 */ /* 0x000fce00078e0209 */
.L_x_45:
[----:B------:R-:W-:Y:S01]  /*2890*/  VIADD R14, R14, 0x1 ;  /* 0x000000010e0e7836 */ /* 0x000fe20000000000 */
[----:B------:R-:W-:Y:S01]  /*28a0*/  PLOP3.LUT P1, PT, PT, PT, PT, 0x80, 0x8 ;  /* 0x000000000008781c */ /* 0x000fe20003f2f070 */
[----:B------:R-:W-:Y:S02]  /*28b0*/  VIADD R2, R10, UR39 ;  /* 0x000000270a027c36 */ /* 0x000fe40008000000 */
[----:B------:R-:W-:Y:S01]  /*28c0*/  VIADD R3, R9, UR38 ;  /* 0x0000002609037c36 */ /* 0x000fe20008000000 */
[----:B------:R-:W-:Y:S02]  /*28d0*/  ISETP.NE.AND P0, PT, R14, 0x2, PT ;  /* 0x000000020e00780c */ /* 0x000fe40003f05270 */
[----:B------:R-:W-:Y:S02]  /*28e0*/  R2UR UR27, R2 ;  /* 0x00000000021b72ca */ /* 0x000fe400000e0000 */
[----:B------:R-:W-:Y:S02]  /*28f0*/  SEL R2, RZ, 0x1, P0 ;  /* 0x00000001ff027807 */ /* 0x000fe40000000000 */
[----:B------:R-:W-:-:S02]  /*2900*/  R2UR UR11, R3 ;  /* 0x00000000030b72ca */ /* 0x000fc400000e0000 */
[----:B------:R-:W-:Y:S02]  /*2910*/  LOP3.LUT R13, R13, R2, RZ, 0x3c, !PT ;  /* 0x000000020d0d7212 */ /* 0x000fe400078e3cff */
[----:B------:R-:W-:Y:S01]  /*2920*/  SEL R14, R14, RZ, P0 ;  /* 0x000000ff0e0e7207 */ /* 0x000fe20000000000 */
[----:B------:R-:W-:Y:S10]  /*2930*/  @P2 BRA `(.L_x_46) ;  /* 0xffffffec00cc2947 */ /* 0x000ff4000383ffff */
[----:B------:R-:W-:Y:S01]  /*2940*/  UIADD3 UR4, UPT, UPT, UR4, 0x30, URZ ;  /* 0x0000003004047890 */ /* 0x000fe2000fffe0ff */
[----:B------:R-:W-:-:S03]  /*2950*/  SHF.L.U32 R2, R15, 0x1f, RZ ;  /* 0x0000001f0f027819 */ /* 0x000fc600000006ff */
[----:B------:R-:W-:-:S09]  /*2960*/  ULEA UR5, UR7, UR4, 0x3 ;  /* 0x0000000407057291 */ /* 0x000fd2000f8e18ff */
[----:B------:R-:W1:Y:S02]  /*2970*/  SYNCS.PHASECHK.TRANS64.TRYWAIT P0, [UR5], R2 ;  /* 0x00000002ff0075a7 */ /* 0x000e640008001105 */
[----:B-1----:R-:W-:Y:S05]  /*2980*/  @!P0 BRA `(.L_x_47) ;  /* 0x000000b800e08947 */ /* 0x002fea0003800000 */
.L_x_199:
[----:B------:R-:W-:-:S04]  /*2990*/  UIADD3 UR6, UPT, UPT, UR7, 0x1, URZ ;  /* 0x0000000107067890 */ /* 0x000fc8000fffe0ff */
[----:B------:R-:W-:-:S04]  /*29a0*/  UISETP.NE.AND UP0, UPT, UR6, 0x6, UPT ;  /* 0x000000060600788c */ /* 0x000fc8000bf05270 */
[----:B------:R-:W-:Y:S02]  /*29b0*/  USEL UR7, URZ, 0x1, UP0 ;  /* 0x00000001ff077887 */ /* 0x000fe40008000000 */
[----:B------:R-:W-:-:S04]  /*29c0*/  USEL UR6, UR6, URZ, UP0 ;  /* 0x000000ff06067287 */ /* 0x000fc80008000000 */
[----:B------:R-:W-:Y:S01]  /*29d0*/  ULEA UR5, UR6, UR4, 0x3 ;  /* 0x0000000406057291 */ /* 0x000fe2000f8e18ff */
[----:B-1----:R-:W-:-:S04]  /*29e0*/  LOP3.LUT R2, R15, UR7, RZ, 0x3c, !PT ;  /* 0x000000070f027c12 */ /* 0x002fc8000f8e3cff */
[----:B------:R-:W-:-:S04]  /*29f0*/  SHF.L.U32 R3, R2, 0x1f, RZ ;  /* 0x0000001f02037819 */ /* 0x000fc800000006ff */
[----:B------:R-:W1:Y:S02]  /*2a00*/  SYNCS.PHASECHK.TRANS64.TRYWAIT P0, [UR5], R3 ;  /* 0x00000003ff0075a7 */ /* 0x000e640008001105 */
[----:B-1----:R-:W-:Y:S05]  /*2a10*/  @!P0 BRA `(.L_x_48) ;  /* 0x000000b800d48947 */ /* 0x002fea0003800000 */
.L_x_201:
[----:B------:R-:W-:-:S04]  /*2a20*/  UIADD3 UR6, UPT, UPT, UR6, 0x1, URZ ;  /* 0x0000000106067890 */ /* 0x000fc8000fffe0ff */
[----:B------:R-:W-:-:S04]  /*2a30*/  UISETP.NE.AND UP0, UPT, UR6, 0x6, UPT ;  /* 0x000000060600788c */ /* 0x000fc8000bf05270 */
[----:B------:R-:W-:Y:S02]  /*2a40*/  USEL UR7, URZ, 0x1, UP0 ;  /* 0x00000001ff077887 */ /* 0x000fe40008000000 */
[----:B------:R-:W-:-:S04]  /*2a50*/  USEL UR6, UR6, URZ, UP0 ;  /* 0x000000ff06067287 */ /* 0x000fc80008000000 */
[----:B------:R-:W-:Y:S01]  /*2a60*/  ULEA UR5, UR6, UR4, 0x3 ;  /* 0x0000000406057291 */ /* 0x000fe2000f8e18ff */
[----:B------:R-:W-:-:S04]  /*2a70*/  LOP3.LUT R2, R2, UR7, RZ, 0x3c, !PT ;  /* 0x0000000702027c12 */ /* 0x000fc8000f8e3cff */
[----:B-1----:R-:W-:-:S04]  /*2a80*/  SHF.L.U32 R3, R2, 0x1f, RZ ;  /* 0x0000001f02037819 */ /* 0x002fc800000006ff */
[----:B------:R-:W1:Y:S02]  /*2a90*/  SYNCS.PHASECHK.TRANS64.TRYWAIT P0, [UR5], R3 ;  /* 0x00000003ff0075a7 */ /* 0x000e640008001105 */
[----:B-1----:R-:W-:Y:S05]  /*2aa0*/  @!P0 BRA `(.L_x_49) ;  /* 0x000000b800c88947 */ /* 0x002fea0003800000 */
.L_x_203:
        /* <DEDUP_REMOVED lines=9> */
.L_x_205:
        /* <DEDUP_REMOVED lines=9> */
.L_x_207:
[----:B------:R-:W-:-:S04]  /*2bd0*/  UIADD3 UR6, UPT, UPT, UR6, 0x1, URZ ;  /* 0x0000000106067890 */ /* 0x000fc8000fffe0ff */
[----:B------:R-:W-:-:S04]  /*2be0*/  UISETP.NE.AND UP0, UPT, UR6, 0x6, UPT ;  /* 0x000000060600788c */ /* 0x000fc8000bf05270 */
[----:B------:R-:W-:Y:S02]  /*2bf0*/  USEL UR5, URZ, 0x1, UP0 ;  /* 0x00000001ff057887 */ /* 0x000fe40008000000 */
[----:B------:R-:W-:-:S04]  /*2c00*/  USEL UR6, UR6, URZ, UP0 ;  /* 0x000000ff06067287 */ /* 0x000fc80008000000 */
[----:B------:R-:W-:Y:S01]  /*2c10*/  ULEA UR6, UR6, UR4, 0x3 ;  /* 0x0000000406067291 */ /* 0x000fe2000f8e18ff */
[----:B------:R-:W-:-:S04]  /*2c20*/  LOP3.LUT R2, R2, UR5, RZ, 0x3c, !PT ;  /* 0x0000000502027c12 */ /* 0x000fc8000f8e3cff */
[----:B------:R-:W-:Y:S01]  /*2c30*/  SHF.L.U32 R2, R2, 0x1f, RZ ;  /* 0x0000001f02027819 */ /* 0x000fe200000006ff */
[----:B-1--4-:R-:W-:-:S07]  /*2c40*/  IMAD.U32 R0, RZ, RZ, UR6 ;  /* 0x00000006ff007e24 */ /* 0x012fce000f8e00ff */
.L_x_52:
[----:B-1----:R1:W2:Y:S02]  /*2c50*/  SYNCS.PHASECHK.TRANS64.TRYWAIT P0, [R0+URZ], R2 ;  /* 0x00000002000075a7 */ /* 0x0022a400080011ff */
[----:B--2---:R-:W-:Y:S05]  /*2c60*/  @!P0 NANOSLEEP.SYNCS 0x989680 ;  /* 0x009896800000895d */ /* 0x004fea0003900000 */
[----:B------:R-:W2:Y:S02]  /*2c70*/  @!P0 SYNCS.PHASECHK.TRANS64 P0, [R0+URZ], R2 ;  /* 0x00000002000085a7 */ /* 0x000ea400080010ff */
[----:B--2---:R-:W-:Y:S05]  /*2c80*/  @P0 EXIT ;  /* 0x000000000000094d */ /* 0x004fea0003800000 */
[----:B------:R-:W-:Y:S05]  /*2c90*/  BRA `(.L_x_52) ;  /* 0xfffffffc00ec7947 */ /* 0x000fea000383ffff */
.L_x_22:
[----:B------:R-:W-:-:S04]  /*2ca0*/  UISETP.NE.AND UP1, UPT, UR37, URZ, UPT ;  /* 0x000000ff2500728c */ /* 0x000fc8000bf25270 */
[----:B------:R-:W-:-:S09]  /*2cb0*/  UISETP.NE.OR UP1, UPT, UR12, 0x1, UP1 ;  /* 0x000000010c00788c */ /* 0x000fd20008f25670 */
[----:B------:R-:W-:Y:S05]  /*2cc0*/  BRA.U UP1, `(.L_x_53) ;  /* 0x0000000501487547 */ /* 0x000fea000b800000 */
[----:B------:R-:W-:Y:S01]  /*2cd0*/  ISETP.GE.U32.AND P2, PT, R2, 0x4, PT ;  /* 0x000000040200780c */ /* 0x000fe20003f46070 */
[----:B------:R-:W-:Y:S01]  /*2ce0*/  IMAD.MOV.U32 R12, RZ, RZ, 0x1 ;  /* 0x00000001ff0c7424 */ /* 0x000fe200078e00ff */
[----:B------:R-:W-:Y:S02]  /*2cf0*/  CS2R R10, SRZ ;  /* 0x00000000000a7805 */ /* 0x000fe4000001ff00 */
[----:B------:R-:W-:Y:S01]  /*2d00*/  CS2R R8, SRZ ;  /* 0x0000000000087805 */ /* 0x000fe2000001ff00 */
[----:B------:R-:W-:Y:S01]  /*2d10*/  UMOV UR4, 0x400 ;  /* 0x0000040000047882 */ /* 0x000fe20000000000 */
[----:B------:R-:W-:Y:S01]  /*2d20*/  UMOV UR6, URZ ;  /* 0x000000ff00067c82 */ /* 0x000fe20008000000 */
[----:B------:R-:W-:-:S12]  /*2d30*/  ULEA UR37, UR37, UR4, 0x18 ;  /* 0x0000000425257291 */ /* 0x000fd8000f8ec0ff */
.L_x_57:
[----:B------:R-:W-:Y:S02]  /*2d40*/  LEA R0, R8, UR37, 0x3 ;  /* 0x0000002508007c11 */ /* 0x000fe4000f8e18ff */
[----:B------:R-:W-:-:S03]  /*2d50*/  SHF.L.U32 R4, R9, 0x1f, RZ ;  /* 0x0000001f09047819 */ /* 0x000fc600000006ff */
[----:B------:R-:W-:Y:S01]  /*2d60*/  VIADD R5, R0, 0x100 ;  /* 0x0000010000057836 */ /* 0x000fe20000000000 */
[----:B------:R-:W2:Y:S02]  /*2d70*/  SYNCS.PHASECHK.TRANS64.TRYWAIT P0, [R0+URZ+0xf0], R4 ;  /* 0x0000f004000075a7 */ /* 0x000ea400080011ff */
[----:B--2---:R-:W-:Y:S05]  /*2d80*/  @!P0 BRA `(.L_x_54) ;  /* 0x000000b800588947 */ /* 0x004fea0003800000 */
.L_x_208:
[----:B------:R-:W-:Y:S01]  /*2d90*/  ULEA UR5, UR6, UR37, 0x3 ;  /* 0x0000002506057291 */ /* 0x000fe2000f8e18ff */
[----:B--2---:R-:W-:Y:S01]  /*2da0*/  PRMT R0, RZ, 0x654, R5 ;  /* 0x00000654ff007816 */ /* 0x004fe20000000005 */
[----:B------:R-:W-:Y:S01]  /*2db0*/  @!P2 IMAD.MOV.U32 R4, RZ, RZ, 0x10 ;  /* 0x00000010ff04a424 */ /* 0x000fe200078e00ff */
[----:B------:R-:W-:Y:S01]  /*2dc0*/  SHF.L.U32 R5, R12, 0x1f, RZ ;  /* 0x0000001f0c057819 */ /* 0x000fe200000006ff */
[----:B------:R-:W-:Y:S01]  /*2dd0*/  UIADD3 UR4, UPT, UPT, UR5, 0xb0, URZ ;  /* 0x000000b005047890 */ /* 0x000fe2000fffe0ff */
[----:B------:R2:W-:Y:S05]  /*2de0*/  SYNCS.ARRIVE.TRANS64.RED.A1T0 RZ, [R0+URZ], RZ ;  /* 0x000000ff00ff79a7 */ /* 0x0005ea00081004ff */
[----:B------:R-:W-:Y:S01]  /*2df0*/  IMAD.U32 R6, RZ, RZ, UR4 ;  /* 0x00000004ff067e24 */ /* 0x000fe2000f8e00ff */
[----:B------:R-:W3:Y:S04]  /*2e00*/  SYNCS.PHASECHK.TRANS64.TRYWAIT P0, [UR5+0xc0], R5 ;  /* 0x0000c005ff0075a7 */ /* 0x000ee80008001105 */
[----:B------:R-:W-:Y:S01]  /*2e10*/  PRMT R6, R2, 0x654, R6 ;  /* 0x0000065402067816 */ /* 0x000fe20000000006 */
[----:B--23--:R-:W-:Y:S06]  /*2e20*/  @!P0 BRA `(.L_x_55) ;  /* 0x000000b800448947 */ /* 0x00cfec0003800000 */
.L_x_210:
[----:B------:R-:W-:Y:S01]  /*2e30*/  ULEA UR4, UR6, UR37, 0x4 ;  /* 0x0000002506047291 */ /* 0x000fe2000f8e20ff */
[----:B------:R-:W-:Y:S01]  /*2e40*/  SEL R3, R6, R3, !P2 ;  /* 0x0000000306037207 */ /* 0x000fe20005000000 */
[----:B------:R-:W-:Y:S01]  /*2e50*/  UIADD3 UR5, UPT, UPT, UR5, 0xb0, URZ ;  /* 0x000000b005057890 */ /* 0x000fe2000fffe0ff */
[----:B--2---:R-:W-:Y:S01]  /*2e60*/  LEA R0, R11, UR37, 0x3 ;  /* 0x000000250b007c11 */ /* 0x004fe2000f8e18ff */
[----:B------:R-:W-:Y:S01]  /*2e70*/  UIADD3 UR4, UPT, UPT, UR4, 0x120, URZ ;  /* 0x0000012004047890 */ /* 0x000fe2000fffe0ff */
[----:B------:R2:W-:Y:S01]  /*2e80*/  @!P2 SYNCS.ARRIVE.TRANS64.RED RZ, [R3+URZ], R4 ;  /* 0x0000000403ffa9a7 */ /* 0x0005e200080004ff */
[----:B------:R-:W-:Y:S01]  /*2e90*/  UIADD3 UR6, UPT, UPT, UR6, 0x1, URZ ;  /* 0x0000000106067890 */ /* 0x000fe2000fffe0ff */
[----:B------:R-:W-:-:S03]  /*2ea0*/  VIADD R8, R8, 0x1 ;  /* 0x0000000108087836 */ /* 0x000fc60000000000 */
[----:B------:R-:W-:Y:S02]  /*2eb0*/  UISETP.NE.AND UP0, UPT, UR6, 0x2, UPT ;  /* 0x000000020600788c */ /* 0x000fe4000bf05270 */
[----:B------:R-:W-:Y:S01]  /*2ec0*/  ISETP.NE.AND P0, PT, R8, 0x2, PT ;  /* 0x000000020800780c */ /* 0x000fe20003f05270 */
[----:B------:R-:W-:Y:S06]  /*2ed0*/  UGETNEXTWORKID.BROADCAST [UR4], [UR5] ;  /* 0x00000000040073ca */ /* 0x000fec0008000100 */
[----:B------:R-:W-:Y:S02]  /*2ee0*/  USEL UR4, URZ, 0x1, UP0 ;  /* 0x00000001ff047887 */ /* 0x000fe40008000000 */
[----:B------:R-:W-:-:S04]  /*2ef0*/  USEL UR6, UR6, URZ, UP0 ;  /* 0x000000ff06067287 */ /* 0x000fc80008000000 */
[----:B------:R-:W-:Y:S02]  /*2f00*/  LOP3.LUT R12, R12, UR4, RZ, 0x3c, !PT ;  /* 0x000000040c0c7c12 */ /* 0x000fe4000f8e3cff */
[----:B--2---:R-:W-:-:S04]  /*2f10*/  SHF.L.U32 R4, R10, 0x1f, RZ ;  /* 0x0000001f0a047819 */ /* 0x004fc800000006ff */
[----:B------:R-:W2:Y:S02]  /*2f20*/  SYNCS.PHASECHK.TRANS64.TRYWAIT P1, [R0+URZ+0xb0], R4 ;  /* 0x0000b004000075a7 */ /* 0x000ea400080211ff */
[----:B--2---:R-:W-:Y:S05]  /*2f30*/  @!P1 BRA `(.L_x_56) ;  /* 0x000000b800189947 */ /* 0x004fea0003800000 */
.L_x_211:
[C---:B--2---:R-:W-:Y:S01]  /*2f40*/  LEA R4, R11.reuse, UR37, 0x4 ;  /* 0x000000250b047c11 */ /* 0x044fe2000f8e20ff */
[----:B------:R-:W-:Y:S01]  /*2f50*/  VIADD R0, R0, 0xc0 ;  /* 0x000000c000007836 */ /* 0x000fe20000000000 */
[----:B------:R-:W-:Y:S01]  /*2f60*/  SEL R8, R8, RZ, P0 ;  /* 0x000000ff08087207 */ /* 0x000fe20000000000 */
[----:B------:R-:W-:-:S03]  /*2f70*/  VIADD R11, R11, 0x1 ;  /* 0x000000010b0b7836 */ /* 0x000fc60000000000 */
[----:B------:R-:W2:Y:S01]  /*2f80*/  LDS.128 R4, [R4+0x120] ;  /* 0x0001200004047984 */ /* 0x000ea20000000c00 */
[----:B------:R-:W-:Y:S02]  /*2f90*/  PRMT R0, RZ, 0x654, R0 ;  /* 0x00000654ff007816 */ /* 0x000fe40000000000 */
[C---:B------:R-:W-:Y:S01]  /*2fa0*/  ISETP.NE.AND P1, PT, R11.reuse, 0x2, PT ;  /* 0x000000020b00780c */ /* 0x040fe20003f25270 */
[----:B------:R-:W-:Y:S01]  /*2fb0*/  @!PT LDS RZ, [RZ] ;  /* 0x00000000fffff984 */ /* 0x000fe20000000800 */
[----:B------:R-:W-:Y:S01]  /*2fc0*/  @!PT LDS RZ, [RZ] ;  /* 0x00000000fffff984 */ /* 0x000fe20000000800 */
[----:B------:R-:W-:Y:S01]  /*2fd0*/  @!PT LDS RZ, [RZ] ;  /* 0x00000000fffff984 */ /* 0x000fe20000000800 */
[----:B------:R-:W-:Y:S01]  /*2fe0*/  @!PT LDS RZ, [RZ] ;  /* 0x00000000fffff984 */ /* 0x000fe20000000800 */
[----:B------:R3:W-:Y:S06]  /*2ff0*/  MEMBAR.ALL.CTA ;  /* 0x0000000000007992 */ /* 0x0007ec0000008000 */
[----:B---3--:R-:W3:Y:S01]  /*3000*/  FENCE.VIEW.ASYNC.S ;  /* 0x00000000000073c6 */ /* 0x008ee20000000000 */
[----:B------:R-:W-:Y:S01]  /*3010*/  SEL R11, R11, RZ, P1 ;  /* 0x000000ff0b0b7207 */ /* 0x000fe20000800000 */
[----:B---3--:R3:W-:Y:S01]  /*3020*/  SYNCS.ARRIVE.TRANS64.RED.A1T0 RZ, [R0+URZ], RZ ;  /* 0x000000ff00ff79a7 */ /* 0x0087e200081004ff */
[----:B--2---:R-:W-:-:S02]  /*3030*/  LOP3.LUT P3, RZ, R6, 0x1, RZ, 0xc0, !PT ;  /* 0x0000000106ff7812 */ /* 0x004fc4000786c0ff */
[----:B------:R-:W-:-:S04]  /*3040*/  SEL R4, RZ, 0x1, P1 ;  /* 0x00000001ff047807 */ /* 0x000fc80000800000 */
[----:B------:R-:W-:Y:S02]  /*3050*/  LOP3.LUT R10, R10, R4, RZ, 0x3c, !PT ;  /* 0x000000040a0a7212 */ /* 0x000fe400078e3cff */
[----:B---3--:R-:W-:-:S04]  /*3060*/  SEL R0, RZ, 0x1, P0 ;  /* 0x00000001ff007807 */ /* 0x008fc80000000000 */
[----:B------:R-:W-:Y:S01]  /*3070*/  LOP3.LUT R9, R9, R0, RZ, 0x3c, !PT ;  /* 0x0000000009097212 */ /* 0x000fe200078e3cff */
[----:B------:R-:W-:Y:S06]  /*3080*/  @P3 BRA `(.L_x_57) ;  /* 0xfffffffc002c3947 */ /* 0x000fec000383ffff */
[----:B------:R-:W-:Y:S01]  /*3090*/  ULEA UR5, UR6, UR37, 0x3 ;  /* 0x0000002506057291 */ /* 0x000fe2000f8e18ff */
[----:B------:R-:W-:-:S08]  /*30a0*/  SHF.L.U32 R2, R12, 0x1f, RZ ;  /* 0x0000001f0c027819 */ /* 0x000fd000000006ff */
[----:B------:R-:W2:Y:S02]  /*30b0*/  SYNCS.PHASECHK.TRANS64 P0, [UR5+0xc0], R2 ;  /* 0x0000c002ff0075a7 */ /* 0x000ea40008001005 */
[----:B--2---:R-:W-:Y:S05]  /*30c0*/  @P0 BRA `(.L_x_58) ;  /* 0x0000000000080947 */ /* 0x004fea0003800000 */
[----:B------:R-:W2:Y:S02]  /*30d0*/  SYNCS.PHASECHK.TRANS64.TRYWAIT P0, [UR5+0xc0], R2 ;  /* 0x0000c002ff0075a7 */ /* 0x000ea40008001105 */
[----:B--2---:R-:W-:Y:S05]  /*30e0*/  @!P0 BRA `(.L_x_59) ;  /* 0x000000b400c08947 */ /* 0x004fea0003800000 */
.L_x_58:
[----:B------:R-:W-:-:S04]  /*30f0*/  UIADD3 UR4, UPT, UPT, UR6, 0x1, URZ ;  /* 0x0000000106047890 */ /* 0x000fc8000fffe0ff */
[----:B------:R-:W-:-:S04]  /*3100*/  UISETP.NE.AND UP0, UPT, UR4, 0x2, UPT ;  /* 0x000000020400788c */ /* 0x000fc8000bf05270 */
[----:B------:R-:W-:Y:S02]  /*3110*/  USEL UR7, URZ, 0x1, UP0 ;  /* 0x00000001ff077887 */ /* 0x000fe40008000000 */
[----:B------:R-:W-:-:S04]  /*3120*/  USEL UR4, UR4, URZ, UP0 ;  /* 0x000000ff04047287 */ /* 0x000fc80008000000 */
[----:B------:R-:W-:Y:S01]  /*3130*/  ULEA UR4, UR4, UR37, 0x3 ;  /* 0x0000002504047291 */ /* 0x000fe2000f8e18ff */
[----:B--2---:R-:W-:-:S04]  /*3140*/  LOP3.LUT R2, R12, UR7, RZ, 0x3c, !PT ;  /* 0x000000070c027c12 */ /* 0x004fc8000f8e3cff */
[----:B------:R-:W-:-:S04]  /*3150*/  SHF.L.U32 R0, R2, 0x1f, RZ ;  /* 0x0000001f02007819 */ /* 0x000fc800000006ff */
[----:B------:R-:W2:Y:S02]  /*3160*/  SYNCS.PHASECHK.TRANS64 P0, [UR4+0xc0], R0 ;  /* 0x0000c000ff0075a7 */ /* 0x000ea40008001004 */
[----:B-12---:R-:W-:Y:S05]  /*3170*/  @P0 EXIT ;  /* 0x000000000000094d */ /* 0x006fea0003800000 */
[----:B------:R-:W-:Y:S02]  /*3180*/  SHF.L.U32 R2, R2, 0x1f, RZ ;  /* 0x0000001f02027819 */ /* 0x000fe400000006ff */
[----:B------:R-:W-:-:S07]  /*3190*/  MOV R0, UR4 ;  /* 0x0000000400007c02 */ /* 0x000fce0008000f00 */
.L_x_60:
[----:B-1----:R1:W2:Y:S02]  /*31a0*/  SYNCS.PHASECHK.TRANS64.TRYWAIT P0, [R0+URZ+0xc0], R2 ;  /* 0x0000c002000075a7 */ /* 0x0022a400080011ff */
[----:B--2---:R-:W-:Y:S05]  /*31b0*/  @!P0 NANOSLEEP.SYNCS 0x989680 ;  /* 0x009896800000895d */ /* 0x004fea0003900000 */
[----:B------:R-:W2:Y:S02]  /*31c0*/  @!P0 SYNCS.PHASECHK.TRANS64 P0, [R0+URZ+0xc0], R2 ;  /* 0x0000c002000085a7 */ /* 0x000ea400080010ff */
[----:B--2---:R-:W-:Y:S05]  /*31d0*/  @P0 EXIT ;  /* 0x000000000000094d */ /* 0x004fea0003800000 */
[----:B------:R-:W-:Y:S05]  /*31e0*/  BRA `(.L_x_60) ;  /* 0xfffffffc00ec7947 */ /* 0x000fea000383ffff */
.L_x_53:
[----:B------:R-:W-:Y:S05]  /*31f0*/  BRA.U UP3, `(.L_x_61) ;  /* 0x0000001103307547 */ /* 0x000fea000b800000 */
[----:B------:R-:W-:Y:S01]  /*3200*/  UMOV UR4, 0x40 ;  /* 0x0000004000047882 */ /* 0x000fe20000000000 */
[----:B------:R-:W-:Y:S01]  /*3210*/  NOP ;  /* 0x0000000000007918 */ /* 0x000fe20000000000 */
[----:B------:R-:W-:Y:S01]  /*3220*/  ULEA UR4, UR37, UR4, 0x18 ;  /* 0x0000000425047291 */ /* 0x000fe2000f8ec0ff */
[----:B------:R-:W-:Y:S02]  /*3230*/  UMOV UR5, 0x400 ;  /* 0x0000040000057882 */ /* 0x000fe40000000000 */
[----:B------:R-:W-:-:S06]  /*3240*/  ULEA UR37, UR37, UR5, 0x18 ;  /* 0x0000000525257291 */ /* 0x000fcc000f8ec0ff */
[----:B------:R-:W2:Y:S02]  /*3250*/  LDS.U8 R2, [UR4+0x1c] ;  /* 0x00001c04ff027984 */ /* 0x000ea40008000000 */
[----:B--2---:R-:W-:-:S13]  /*3260*/  ISETP.NE.AND P0, PT, R2, RZ, PT ;  /* 0x000000ff0200720c */ /* 0x004fda0003f05270 */
[----:B------:R-:W-:Y:S05]  /*3270*/  @P0 BRA `(.L_x_62) ;  /* 0x0000000000580947 */ /* 0x000fea0003800000 */
[----:B------:R-:W-:-:S13]  /*3280*/  ELECT P0, URZ, PT ;  /* 0x0000000000ff782f */ /* 0x000fda0003800000 */
[----:B------:R-:W-:Y:S05]  /*3290*/  @!P0 BRA `(.L_x_63) ;  /* 0x0000000000608947 */ /* 0x000fea0003800000 */
[----:B------:R-:W-:Y:S01]  /*32a0*/  UMOV UR5, 0x10 ;  /* 0x0000001000057882 */ /* 0x000fe20000000000 */
[----:B------:R-:W-:Y:S01]  /*32b0*/  HFMA2 R2, -RZ, RZ, 0, 5.9604644775390625e-08 ;  /* 0x00000001ff027431 */ /* 0x000fe200000001ff */
[----:B------:R-:W-:-:S03]  /*32c0*/  MOV R3, 0xffff ;  /* 0x0000ffff00037802 */ /* 0x000fc60000000f00 */
[----:B------:R-:W-:Y:S04]  /*32d0*/  DEPBAR.LE SB2, 0x36 ;  /* 0x0000ad800000791a */ /* 0x000fe80000000000 */
[----:B------:R-:W2:Y:S02]  /*32e0*/  UTCATOMSWS.FIND_AND_SET.ALIGN UP0, UR5, UR5 ;  /* 0x00000005000575e3 */ /* 0x000ea40008000800 */
[----:B--2---:R-:W-:Y:S01]  /*32f0*/  MOV R4, UR5 ;  /* 0x0000000500047c02 */ /* 0x004fe20008000f00 */
[----:B------:R-:W-:Y:S06]  /*3300*/  BRA.U UP0, `(.L_x_64) ;  /* 0x0000000100187547 */ /* 0x000fec000b800000 */
.L_x_65:
[----:B------:R-:W-:Y:S05]  /*3310*/  NANOSLEEP 0x64 ;  /* 0x000000640000795d */ /* 0x000fea0003800000 */
[----:B------:R-:W-:-:S05]  /*3320*/  UMOV UR5, 0x10 ;  /* 0x0000001000057882 */ /* 0x000fca0000000000 */
[----:B------:R-:W-:Y:S04]  /*3330*/  DEPBAR.LE SB2, 0x36 ;  /* 0x0000ad800000791a */ /* 0x000fe80000000000 */
[----:B------:R-:W2:Y:S02]  /*3340*/  UTCATOMSWS.FIND_AND_SET.ALIGN UP0, UR5, UR5 ;  /* 0x00000005000575e3 */ /* 0x000ea40008000800 */
[----:B--2---:R-:W-:Y:S01]  /*3350*/  MOV R4, UR5 ;  /* 0x0000000500047c02 */ /* 0x004fe20008000f00 */
[----:B------:R-:W-:Y:S05]  /*3360*/  BRA.U !UP0, `(.L_x_65) ;  /* 0xfffffffd08e87547 */ /* 0x000fea000b83ffff */
.L_x_64:
[-C--:B------:R-:W-:Y:S02]  /*3370*/  SHF.L.U32 R3, R3, R4.reuse, RZ ;  /* 0x0000000403037219 */ /* 0x080fe400000006ff */
[----:B------:R-:W-:Y:S01]  /*3380*/  SHF.L.U32 R2, R2, R4, RZ ;  /* 0x0000000402027219 */ /* 0x000fe200000006ff */
[----:B------:R-:W-:Y:S02]  /*3390*/  IMAD.SHL.U32 R4, R4, 0x20, RZ ;  /* 0x0000002004047824 */ /* 0x000fe400078e00ff */
[----:B------:R2:W-:Y:S04]  /*33a0*/  ATOMS.OR RZ, [UR4+0x14], R3 ;  /* 0x00001403ffff798c */ /* 0x0005e8000b000004 */
[----:B------:R2:W-:Y:S04]  /*33b0*/  ATOMS.OR RZ, [UR4+0x18], R2 ;  /* 0x00001802ffff798c */ /* 0x0005e8000b000004 */
[----:B------:R2:W-:Y:S01]  /*33c0*/  STS [UR37+0x140], R4 ;  /* 0x00014004ff007988 */ /* 0x0005e20008000825 */
[----:B------:R-:W-:Y:S05]  /*33d0*/  BRA `(.L_x_63) ;  /* 0x0000000000107947 */ /* 0x000fea0003800000 */
.L_x_62:
[----:B------:R-:W-:-:S05]  /*33e0*/  MOV R2, 0xffffffff ;  /* 0xffffffff00027802 */ /* 0x000fca0000000f00 */
[----:B------:R2:W-:Y:S02]  /*33f0*/  STS [UR37+0x140], R2 ;  /* 0x00014002ff007988 */ /* 0x0005e40008000825 */
[----:B--2---:R-:W-:Y:S02]  /*3400*/  MOV R2, 0x3420 ;  /* 0x0000342000027802 */ /* 0x004fe40000000f00 */
[----:B-1---5:R-:W-:Y:S05]  /*3410*/  CALL.REL.NOINC `($__internal_1_$__cuda_sm10x_tcgen05_guardrail_trap_phase_invalid_during_alloc) ;  /* 0x000000bc008c7944 */ /* 0x022fea0003c00000 */
.L_x_63:
[----:B------:R-:W-:Y:S05]  /*3420*/  WARPSYNC.ALL ;  /* 0x0000000000007948 */ /* 0x000fea0003800000 */
[----:B------:R-:W3:Y:S01]  /*3430*/  S2UR UR13, SR_CgaCtaId ;  /* 0x00000000000d79c3 */ /* 0x000ee20000008800 */
[----:B------:R-:W-:Y:S01]  /*3440*/  UMOV UR4, 0x400 ;  /* 0x0000040000047882 */ /* 0x000fe20000000000 */
[----:B------:R-:W-:-:S06]  /*3450*/  NOP ;  /* 0x0000000000007918 */ /* 0x000fcc0000000000 */
[----:B------:R-:W-:Y:S06]  /*3460*/  BAR.ARV 0x6, 0xa0 ;  /* 0x0182800000007b1d */ /* 0x000fec0000002000 */
[----:B------:R-:W4:Y:S01]  /*3470*/  LDCU UR14, c[0x0][0x38c] ;  /* 0x00007180ff0e77ac */ /* 0x000f220008000800 */
[----:B------:R-:W-:Y:S01]  /*3480*/  LOP3.LUT R0, R0, 0xffff, RZ, 0xc0, !PT ;  /* 0x0000ffff00007812 */ /* 0x000fe200078ec0ff */
[----:B------:R-:W-:Y:S01]  /*3490*/  IMAD.MOV.U32 R11, RZ, RZ, 0x1 ;  /* 0x00000001ff0b7424 */ /* 0x000fe200078e00ff */
[----:B------:R-:W-:Y:S01]  /*34a0*/  CS2R R8, SRZ ;  /* 0x0000000000087805 */ /* 0x000fe2000001ff00 */
[----:B------:R-:W-:Y:S01]  /*34b0*/  IMAD.MOV.U32 R10, RZ, RZ, RZ ;  /* 0x000000ffff0a7224 */ /* 0x000fe200078e00ff */
[----:B------:R-:W-:Y:S01]  /*34c0*/  R2UR UR17, R0 ;  /* 0x00000000001172ca */ /* 0x000fe200000e0000 */
[----:B------:R-:W-:Y:S01]  /*34d0*/  UMOV UR28, URZ ;  /* 0x000000ff001c7c82 */ /* 0x000fe20008000000 */
[----:B------:R-:W-:Y:S01]  /*34e0*/  UMOV UR27, URZ ;  /* 0x000000ff001b7c82 */ /* 0x000fe20008000000 */
[----:B---3--:R-:W-:Y:S01]  /*34f0*/  ULEA UR13, UR13, UR4, 0x18 ;  /* 0x000000040d0d7291 */ /* 0x008fe2000f8ec0ff */
[----:B------:R-:W3:Y:S03]  /*3500*/  LDCU UR4, c[0x0][0x38c] ;  /* 0x00007180ff0477ac */ /* 0x000ee60008000800 */
[----:B------:R-:W-:-:S02]  /*3510*/  UIADD3 UR19, UPT, UPT, UR13, 0x4300, URZ ;  /* 0x000043000d137890 */ /* 0x000fc4000fffe0ff */
[----:B------:R-:W-:-:S03]  /*3520*/  UIADD3 UR20, UPT, UPT, UR13, 0x1c300, URZ ;  /* 0x0001c3000d147890 */ /* 0x000fc6000fffe0ff */
[----:B--2---:R-:W2:Y:S01]  /*3530*/  LDS R2, [UR13+0x140] ;  /* 0x0001400dff027984 */ /* 0x004ea20008000800 */
[----:B------:R-:W-:Y:S02]  /*3540*/  UIADD3 UR21, UPT, UPT, UR13, 0x34300, URZ ;  /* 0x000343000d157890 */ /* 0x000fe4000fffe0ff */
[----:B------:R-:W-:Y:S02]  /*3550*/  UIADD3 UR22, UPT, UPT, UR13, 0x34f00, URZ ;  /* 0x00034f000d167890 */ /* 0x000fe4000fffe0ff */
[----:B------:R-:W-:Y:S02]  /*3560*/  USHF.R.U32.HI UR19, URZ, 0x4, UR19 ;  /* 0x00000004ff137899 */ /* 0x000fe40008011613 */
[----:B------:R-:W-:Y:S02]  /*3570*/  USHF.R.U32.HI UR20, URZ, 0x4, UR20 ;  /* 0x00000004ff147899 */ /* 0x000fe40008011614 */
[----:B------:R-:W-:Y:S02]  /*3580*/  USHF.R.U32.HI UR21, URZ, 0x4, UR21 ;  /* 0x00000004ff157899 */ /* 0x000fe40008011615 */
[----:B---3--:R-:W-:-:S02]  /*3590*/  UIADD3 UR4, UPT, UPT, UR4, 0x7f, URZ ;  /* 0x0000007f04047890 */ /* 0x008fc4000fffe0ff */
[----:B------:R-:W-:Y:S02]  /*35a0*/  USHF.R.U32.HI UR22, URZ, 0x4, UR22 ;  /* 0x00000004ff167899 */ /* 0x000fe40008011616 */
[----:B------:R-:W-:Y:S02]  /*35b0*/  USHF.R.S32.HI UR12, URZ, 0x1f, UR4 ;  /* 0x0000001fff0c7899 */ /* 0x000fe40008011404 */
[----:B------:R-:W-:Y:S02]  /*35c0*/  ULOP3.LUT UR19, UR19, 0x3fff, URZ, 0xc0, !UPT ;  /* 0x00003fff13137892 */ /* 0x000fe4000f8ec0ff */
[----:B------:R-:W-:Y:S02]  /*35d0*/  ULEA.HI UR12, UR12, UR4, URZ, 0x7 ;  /* 0x000000040c0c7291 */ /* 0x000fe4000f8f38ff */
[----:B------:R-:W-:Y:S02]  /*35e0*/  ULOP3.LUT UR20, UR20, 0x3fff, URZ, 0xc0, !UPT ;  /* 0x00003fff14147892 */ /* 0x000fe4000f8ec0ff */
[----:B------:R-:W-:-:S02]  /*35f0*/  USHF.R.S32.HI UR12, URZ, 0x7, UR12 ;  /* 0x00000007ff0c7899 */ /* 0x000fc4000801140c */
[----:B------:R-:W-:Y:S02]  /*3600*/  ULOP3.LUT UR21, UR21, 0x3fff, URZ, 0xc0, !UPT ;  /* 0x00003fff15157892 */ /* 0x000fe4000f8ec0ff */
[----:B------:R-:W-:Y:S02]  /*3610*/  UISETP.LT.AND UP0, UPT, UR12, 0x1, UPT ;  /* 0x000000010c00788c */ /* 0x000fe4000bf01270 */
[----:B------:R-:W-:Y:S02]  /*3620*/  ULOP3.LUT UR22, UR22, 0x3fff, URZ, 0xc0, !UPT ;  /* 0x00003fff16167892 */ /* 0x000fe4000f8ec0ff */
[----:B------:R-:W-:Y:S02]  /*3630*/  USEL UR18, UR12, 0x1, !UP0 ;  /* 0x000000010c127887 */ /* 0x000fe4000c000000 */
[----:B------:R-:W-:Y:S02]  /*3640*/  ULOP3.LUT UR19, UR19, 0x10000, URZ, 0xfc, !UPT ;  /* 0x0001000013137892 */ /* 0x000fe4000f8efcff */
[----:B------:R-:W-:-:S02]  /*3650*/  ULOP3.LUT UR20, UR20, 0x10000, URZ, 0xfc, !UPT ;  /* 0x0001000014147892 */ /* 0x000fc4000f8efcff */
[----:B------:R-:W-:Y:S02]  /*3660*/  ULOP3.LUT UR21, UR21, 0x10000, URZ, 0xfc, !UPT ;  /* 0x0001000015157892 */ /* 0x000fe4000f8efcff */
[----:B------:R-:W-:Y:S01]  /*3670*/  ULOP3.LUT UR22, UR22, 0x10000, URZ, 0xfc, !UPT ;  /* 0x0001000016167892 */ /* 0x000fe2000f8efcff */
[----:B--2---:R-:W-:Y:S01]  /*3680*/  R2UR UR29, R2 ;  /* 0x00000000021d72ca */ /* 0x004fe200000e0000 */
[----:B------:R-:W-:Y:S02]  /*3690*/  UIADD3 UR18, UPT, UPT, -UR18, URZ, URZ ;  /* 0x000000ff12127290 */ /* 0x000fe4000fffe1ff */
[----:B----4-:R-:W-:-:S10]  /*36a0*/  UISETP.GE.AND UP3, UPT, UR14, 0x1, UPT ;  /* 0x000000010e00788c */ /* 0x010fd4000bf66270 */
[----:B------:R-:W-:Y:S02]  /*36b0*/  UIADD3 UR11, UPT, UPT, UR29, 0x104, URZ ;  /* 0x000001041d0b7890 */ /* 0x000fe4000fffe0ff */
[----:B------:R-:W-:Y:S02]  /*36c0*/  UIADD3 UR9, UPT, UPT, UR29, 0x40000104, URZ ;  /* 0x400001041d097890 */ /* 0x000fe4000fffe0ff */
[----:B------:R-:W-:Y:S02]  /*36d0*/  UIADD3 UR7, UPT, UPT, UR29, -0x7ffffefc, URZ ;  /* 0x800001041d077890 */ /* 0x000fe4000fffe0ff */
[----:B------:R-:W-:Y:S02]  /*36e0*/  UIADD3 UR5, UPT, UPT, UR29, -0x3ffffefc, URZ ;  /* 0xc00001041d057890 */ /* 0x000fe4000fffe0ff */
[----:B------:R-:W-:Y:S02]  /*36f0*/  UIADD3 UR10, UPT, UPT, UR29, 0x100, URZ ;  /* 0x000001001d0a7890 */ /* 0x000fe4000fffe0ff */
[----:B------:R-:W-:-:S02]  /*3700*/  UIADD3 UR8, UPT, UPT, UR29, 0x40000100, URZ ;  /* 0x400001001d087890 */ /* 0x000fc4000fffe0ff */
[----:B------:R-:W-:Y:S02]  /*3710*/  UIADD3 UR6, UPT, UPT, UR29, -0x7fffff00, URZ ;  /* 0x800001001d067890 */ /* 0x000fe4000fffe0ff */
[----:B------:R-:W-:Y:S02]  /*3720*/  UIADD3 UR4, UPT, UPT, UR29, -0x3fffff00, URZ ;  /* 0xc00001001d047890 */ /* 0x000fe4000fffe0ff */
[----:B------:R-:W-:Y:S02]  /*3730*/  USHF.R.U32.HI UR36, URZ, 0x1a, UR11 ;  /* 0x0000001aff247899 */ /* 0x000fe4000801160b */
[----:B------:R-:W-:Y:S02]  /*3740*/  USHF.R.U32.HI UR34, URZ, 0x1a, UR9 ;  /* 0x0000001aff227899 */ /* 0x000fe40008011609 */
[----:B------:R-:W-:Y:S02]  /*3750*/  USHF.R.U32.HI UR32, URZ, 0x1a, UR7 ;  /* 0x0000001aff207899 */ /* 0x000fe40008011607 */
[----:B------:R-:W-:-:S02]  /*3760*/  USHF.R.U32.HI UR30, URZ, 0x1a, UR5 ;  /* 0x0000001aff1e7899 */ /* 0x000fc40008011605 */
[----:B------:R-:W-:Y:S02]  /*3770*/  USHF.R.U32.HI UR37, URZ, 0x11, UR10 ;  /* 0x00000011ff257899 */ /* 0x000fe4000801160a */
[----:B------:R-:W-:Y:S02]  /*3780*/  USHF.R.U32.HI UR35, URZ, 0x11, UR8 ;  /* 0x00000011ff237899 */ /* 0x000fe40008011608 */
[----:B------:R-:W-:Y:S02]  /*3790*/  USHF.R.U32.HI UR33, URZ, 0x11, UR6 ;  /* 0x00000011ff217899 */ /* 0x000fe40008011606 */
[----:B------:R-:W-:Y:S02]  /*37a0*/  USHF.R.U32.HI UR31, URZ, 0x11, UR4 ;  /* 0x00000011ff1f7899 */ /* 0x000fe40008011604 */
[----:B------:R-:W-:Y:S02]  /*37b0*/  ULOP3.LUT UR36, UR36, 0x30, URZ, 0xc0, !UPT ;  /* 0x0000003024247892 */ /* 0x000fe4000f8ec0ff */
[----:B------:R-:W-:-:S02]  /*37c0*/  ULOP3.LUT UR34, UR34, 0x30, URZ, 0xc0, !UPT ;  /* 0x0000003022227892 */ /* 0x000fc4000f8ec0ff */
[----:B------:R-:W-:Y:S02]  /*37d0*/  ULOP3.LUT UR32, UR32, 0x30, URZ, 0xc0, !UPT ;  /* 0x0000003020207892 */ /* 0x000fe4000f8ec0ff */
[----:B------:R-:W-:Y:S02]  /*37e0*/  ULOP3.LUT UR30, UR30, 0x30, URZ, 0xc0, !UPT ;  /* 0x000000301e1e7892 */ /* 0x000fe4000f8ec0ff */
[----:B------:R-:W-:Y:S02]  /*37f0*/  ULOP3.LUT UR37, UR37, 0x6000, URZ, 0xc0, !UPT ;  /* 0x0000600025257892 */ /* 0x000fe4000f8ec0ff */
[----:B------:R-:W-:Y:S02]  /*3800*/  ULOP3.LUT UR35, UR35, 0x6000, URZ, 0xc0, !UPT ;  /* 0x0000600023237892 */ /* 0x000fe4000f8ec0ff */
        /* <DEDUP_REMOVED lines=10> */
[----:B------:R-:W-:Y:S02]  /*38b0*/  UPRMT UR37, UR36, 0x5410, UR37 ;  /* 0x0000541024257896 */ /* 0x000fe40008000025 */
[----:B------:R-:W-:Y:S02]  /*38c0*/  UPRMT UR35, UR34, 0x5410, UR35 ;  /* 0x0000541022237896 */ /* 0x000fe40008000023 */
[----:B------:R-:W-:Y:S02]  /*38d0*/  UPRMT UR33, UR32, 0x5410, UR33 ;  /* 0x0000541020217896 */ /* 0x000fe40008000021 */
[----:B------:R-:W-:Y:S01]  /*38e0*/  UPRMT UR31, UR30, 0x5410, UR31 ;  /* 0x000054101e1f7896 */ /* 0x000fe2000800001f */
[----:B------:R-:W-:Y:S01]  /*38f0*/  UMOV UR36, URZ ;  /* 0x000000ff00247c82 */ /* 0x000fe20008000000 */
[----:B------:R-:W-:Y:S01]  /*3900*/  UMOV UR34, URZ ;  /* 0x000000ff00227c82 */ /* 0x000fe20008000000 */
[----:B------:R-:W-:Y:S01]  /*3910*/  UMOV UR32, URZ ;  /* 0x000000ff00207c82 */ /* 0x000fe20008000000 */
[----:B------:R-:W-:-:S08]  /*3920*/  UMOV UR30, URZ ;  /* 0x000000ff001e7c82 */ /* 0x000fd00008000000 */
.L_x_72:
[----:B------:R-:W-:Y:S02]  /*3930*/  LEA R0, R10, UR13, 0x3 ;  /* 0x0000000d0a007c11 */ /* 0x000fe4000f8e18ff */
[----:B------:R-:W-:Y:S02]  /*3940*/  SHF.L.U32 R2, R9, 0x1f, RZ ;  /* 0x0000001f09027819 */ /* 0x000fe400000006ff */
[----:B------:R-:W-:Y:S01]  /*3950*/  PLOP3.LUT P0, PT, PT, PT, UP3, 0x80, 0x8 ;  /* 0x000000000008781c */ /* 0x000fe20003f0f038 */
[----:B------:R-:W-:Y:S01]  /*3960*/  VIADD R3, R0, 0xc0 ;  /* 0x000000c000037836 */ /* 0x000fe20000000000 */
[----:B--2---:R-:W2:Y:S02]  /*3970*/  SYNCS.PHASECHK.TRANS64.TRYWAIT P1, [R0+URZ+0xb0], R2 ;  /* 0x0000b002000075a7 */ /* 0x004ea400080211ff */
[----:B--2-4-:R-:W-:Y:S09]  /*3980*/  @!P1 BRA `(.L_x_66) ;  /* 0x000000ac00b09947 */ /* 0x014ff20003800000 */
.L_x_213:
[----:B------:R-:W-:Y:S01]  /*3990*/  LEA R4, R10, UR13, 0x4 ;  /* 0x0000000d0a047c11 */ /* 0x000fe2000f8e20ff */
[----:B------:R-:W-:Y:S01]  /*39a0*/  @UP3 ULEA UR14, UR27, UR13, 0x3 ;  /* 0x0000000d1b0e3291 */ /* 0x000fe2000f8e18ff */
[----:B------:R-:W-:Y:S01]  /*39b0*/  PLOP3.LUT P2, PT, PT, PT, PT, 0x80, 0x8 ;  /* 0x000000000008781c */ /* 0x000fe20003f4f070 */
[----:B------:R-:W-:Y:S01]  /*39c0*/  ULEA UR15, UR28, UR13, 0x3 ;  /* 0x0000000d1c0f7291 */ /* 0x000fe2000f8e18ff */
[----:B------:R-:W-:Y:S01]  /*39d0*/  PRMT R3, RZ, 0x654, R3 ;  /* 0x00000654ff037816 */ /* 0x000fe20000000003 */
[----:B------:R-:W-:Y:S01]  /*39e0*/  ULEA UR16, UR28, UR29, 0x7 ;  /* 0x0000001d1c107291 */ /* 0x000fe2000f8e38ff */
[----:B------:R-:W3:Y:S01]  /*39f0*/  LDS.128 R4, [R4+0x120] ;  /* 0x0001200004047984 */ /* 0x000ee20000000c00 */
[----:B--2---:R-:W-:Y:S02]  /*3a00*/  @P0 SHF.L.U32 R2, R8, 0x1f, RZ ;  /* 0x0000001f08020819 */ /* 0x004fe400000006ff */
[----:B------:R-:W-:Y:S01]  /*3a10*/  SHF.L.U32 R0, R11, 0x1f, RZ ;  /* 0x0000001f0b007819 */ /* 0x000fe200000006ff */
[----:B------:R-:W-:Y:S01]  /*3a20*/  @!PT LDS RZ, [RZ] ;  /* 0x00000000fffff984 */ /* 0x000fe20000000800 */
[----:B------:R-:W-:Y:S01]  /*3a30*/  @!PT LDS RZ, [RZ] ;  /* 0x00000000fffff984 */ /* 0x000fe20000000800 */
[----:B------:R-:W-:Y:S01]  /*3a40*/  @!PT LDS RZ, [RZ] ;  /* 0x00000000fffff984 */ /* 0x000fe20000000800 */
[----:B------:R-:W-:Y:S01]  /*3a50*/  @!PT LDS RZ, [RZ] ;  /* 0x00000000fffff984 */ /* 0x000fe20000000800 */
[----:B------:R2:W-:Y:S06]  /*3a60*/  MEMBAR.ALL.CTA ;  /* 0x0000000000007992 */ /* 0x0005ec0000008000 */
[----:B--2---:R-:W2:Y:S02]  /*3a70*/  FENCE.VIEW.ASYNC.S ;  /* 0x00000000000073c6 */ /* 0x004ea40000000000 */
[----:B--2---:R2:W-:Y:S01]  /*3a80*/  SYNCS.ARRIVE.TRANS64.RED.A1T0 RZ, [R3+URZ], RZ ;  /* 0x000000ff03ff79a7 */ /* 0x0045e200081004ff */
[----:B------:R2:W4:Y:S01]  /*3a90*/  @P0 SYNCS.PHASECHK.TRANS64.TRYWAIT P2, [UR14], R2 ;  /* 0x00000002ff0005a7 */ /* 0x000522000804110e */
[----:B---3--:R-:W-:Y:S01]  /*3aa0*/  LOP3.LUT P1, RZ, R6, 0x1, RZ, 0xc0, !PT ;  /* 0x0000000106ff7812 */ /* 0x008fe2000782c0ff */
[----:B------:R-:W3:Y:S02]  /*3ab0*/  SYNCS.PHASECHK.TRANS64.TRYWAIT P0, [UR15+0xe0], R0 ;  /* 0x0000e000ff0075a7 */ /* 0x000ee4000800110f */
[----:B--234-:R-:W-:Y:S10]  /*3ac0*/  @!P0 BRA `(.L_x_67) ;  /* 0x000000ac00748947 */ /* 0x01cff40003800000 */
.L_x_215:
[----:B------:R-:W-:Y:S01]  /*3ad0*/  IADD3 R10, PT, PT, R10, 0x1, RZ ;  /* 0x000000010a0a7810 */ /* 0x000fe20007ffe0ff */
[----:B------:R-:W-:Y:S06]  /*3ae0*/  BRA.U !UP3, `(.L_x_68) ;  /* 0x000000010bdc7547 */ /* 0x000fec000b800000 */
[----:B------:R-:W-:Y:S01]  /*3af0*/  UMOV UR26, URZ ;  /* 0x000000ff001a7c82 */ /* 0x000fe20008000000 */
[----:B------:R-:W-:Y:S01]  /*3b00*/  UMOV UR25, UR18 ;  /* 0x0000001200197c82 */ /* 0x000fe20008000000 */
[----:B------:R-:W-:Y:S01]  /*3b10*/  UMOV UR24, UR12 ;  /* 0x0000000c00187c82 */ /* 0x000fe20008000000 */
[----:B------:R-:W-:-:S05]  /*3b20*/  UMOV UR23, UR27 ;  /* 0x0000001b00177c82 */ /* 0x000fca0008000000 */
.L_x_71:
[----:B------:R-:W-:Y:S02]  /*3b30*/  UIADD3 UR25, UPT, UPT, UR25, 0x1, URZ ;  /* 0x0000000119197890 */ /* 0x000fe4000fffe0ff */
[----:B---3--:R-:W-:Y:S02]  /*3b40*/  ULEA UR14, UR23, UR13, 0x3 ;  /* 0x0000000d170e7291 */ /* 0x008fe4000f8e18ff */
[----:B------:R-:W-:Y:S01]  /*3b50*/  UISETP.NE.AND UP0, UPT, UR25, URZ, UPT ;  /* 0x000000ff1900728c */ /* 0x000fe2000bf05270 */
[----:B----4-:R-:W-:Y:S10]  /*3b60*/  @P2 BRA `(.L_x_69) ;  /* 0x00000000000c2947 */ /* 0x010ff40003800000 */
[----:B--2---:R-:W-:Y:S04]  /*3b70*/  SHF.L.U32 R2, R8, 0x1f, RZ ;  /* 0x0000001f08027819 */ /* 0x004fe800000006ff */
[----:B------:R-:W2:Y:S02]  /*3b80*/  SYNCS.PHASECHK.TRANS64.TRYWAIT P0, [UR14], R2 ;  /* 0x00000002ff0075a7 */ /* 0x000ea4000800110e */
[----:B--2---:R-:W-:Y:S05]  /*3b90*/  @!P0 BRA `(.L_x_70) ;  /* 0x000000ac00588947 */ /* 0x004fea0003800000 */
.L_x_69:
[----:B------:R-:W-:Y:S01]  /*3ba0*/  UISETP.NE.AND UP1, UPT, UR24, 0x1, UPT ;  /* 0x000000011800788c */ /* 0x000fe2000bf25270 */
[----:B------:R-:W-:Y:S01]  /*3bb0*/  PLOP3.LUT P2, PT, PT, PT, PT, 0x80, 0x8 ;  /* 0x000000000008781c */ /* 0x000fe20003f4f070 */
[----:B------:R-:W-:Y:S02]  /*3bc0*/  UIADD3 UR27, UPT, UPT, UR23, 0x1, URZ ;  /* 0x00000001171b7890 */ /* 0x000fe4000fffe0ff */
[----:B------:R-:W-:Y:S02]  /*3bd0*/  ULEA UR40, UR23, UR20, 0xa ;  /* 0x0000001417287291 */ /* 0x000fe4000f8e50ff */
[----:B------:R-:W-:Y:S01]  /*3be0*/  UISETP.NE.AND UP2, UPT, UR27, 0x6, UPT ;  /* 0x000000061b00788c */ /* 0x000fe2000bf45270 */
[----:B------:R-:W-:Y:S01]  /*3bf0*/  PLOP3.LUT P0, PT, PT, PT, UP1, 0x80, 0x8 ;  /* 0x000000000008781c */ /* 0x000fe20003f0f018 */
[----:B------:R-:W-:Y:S02]  /*3c00*/  ULEA UR42, UR23, UR21, 0x5 ;  /* 0x00000015172a7291 */ /* 0x000fe4000f8e28ff */
[----:B------:R-:W-:Y:S02]  /*3c10*/  USEL UR39, URZ, 0x1, UP2 ;  /* 0x00000001ff277887 */ /* 0x000fe40009000000 */
[----:B------:R-:W-:Y:S02]  /*3c20*/  USEL UR27, UR27, URZ, UP2 ;  /* 0x000000ff1b1b7287 */ /* 0x000fe40009000000 */
[----:B-1----:R-:W-:Y:S02]  /*3c30*/  ULEA UR44, UR23, UR22, 0x5 ;  /* 0x00000016172c7291 */ /* 0x002fe4000f8e28ff */
[----:B------:R-:W-:Y:S01]  /*3c40*/  @UP1 ULEA UR38, UR27, UR13, 0x3 ;  /* 0x0000000d1b261291 */ /* 0x000fe2000f8e18ff */
[----:B------:R-:W-:Y:S01]  /*3c50*/  LOP3.LUT R8, R8, UR39, RZ, 0x3c, !PT ;  /* 0x0000002708087c12 */ /* 0x000fe2000f8e3cff */
[----:B------:R-:W-:Y:S02]  /*3c60*/  UISETP.NE.U32.AND UP1, UPT, UR26, URZ, UPT ;  /* 0x000000ff1a00728c */ /* 0x000fe4000bf25070 */
[----:B------:R-:W-:Y:S01]  /*3c70*/  UIADD3 UR56, UPT, UPT, UR40, 0x2, URZ ;  /* 0x0000000228387890 */ /* 0x000fe2000fffe0ff */
[----:B--2---:R-:W-:Y:S01]  /*3c80*/  @P0 SHF.L.U32 R0, R8, 0x1f, RZ ;  /* 0x0000001f08000819 */ /* 0x004fe200000006ff */
[----:B------:R-:W-:Y:S02]  /*3c90*/  UIADD3 UR52, UPT, UPT, UR40, 0x4, URZ ;  /* 0x0000000428347890 */ /* 0x000fe4000fffe0ff */
[----:B------:R-:W-:Y:S01]  /*3ca0*/  UIADD3 UR48, UPT, UPT, UR40, 0x6, URZ ;  /* 0x0000000628307890 */ /* 0x000fe2000fffe0ff */
[----:B------:R3:W4:Y:S01]  /*3cb0*/  @P0 SYNCS.PHASECHK.TRANS64.TRYWAIT P2, [UR38], R0 ;  /* 0x00000000ff0005a7 */ /* 0x0007220008041126 */
[----:B------:R-:W-:Y:S02]  /*3cc0*/  ULEA UR38, UR23, UR19, 0xa ;  /* 0x0000001317267291 */ /* 0x000fe4000f8e50ff */
[----:B------:R-:W-:Y:S02]  /*3cd0*/  UIADD3 UR14, UPT, UPT, UR14, 0x30, URZ ;  /* 0x000000300e0e7890 */ /* 0x000fe4000fffe0ff */
[----:B------:R-:W-:Y:S02]  /*3ce0*/  UIADD3 UR54, UPT, UPT, UR38, 0x2, URZ ;  /* 0x0000000226367890 */ /* 0x000fe4000fffe0ff */
[----:B------:R-:W-:Y:S02]  /*3cf0*/  UIADD3 UR50, UPT, UPT, UR38, 0x4, URZ ;  /* 0x0000000426327890 */ /* 0x000fe4000fffe0ff */
[----:B------:R-:W-:Y:S02]  /*3d00*/  UIADD3 UR46, UPT, UPT, UR38, 0x6, URZ ;  /* 0x00000006262e7890 */ /* 0x000fe4000fffe0ff */
[----:B------:R-:W-:Y:S01]  /*3d10*/  UIADD3 UR24, UPT, UPT, UR24, -0x1, URZ ;  /* 0xffffffff18187890 */ /* 0x000fe2000fffe0ff */
[----:B------:R-:W-:Y:S01]  /*3d20*/  UMOV UR43, 0x4008 ;  /* 0x00004008002b7882 */ /* 0x000fe20000000000 */
[----:B------:R-:W-:Y:S01]  /*3d30*/  UMOV UR45, 0x4008 ;  /* 0x00004008002d7882 */ /* 0x000fe20000000000 */
[----:B------:R3:W-:Y:S01]  /*3d40*/  UTCCP.T.S.4x32dp128bit tmem[UR29+0x100], gdesc[UR42] ;  /* 0x0001002a1d0079e7 */ /* 0x0007e20009100000 */
[----:B------:R3:W-:Y:S01]  /*3d50*/  UTCCP.T.S.4x32dp128bit tmem[UR29+0x104], gdesc[UR44] ;  /* 0x0001042c1d0079e7 */ /* 0x0007e20009100000 */
[----:B------:R-:W-:Y:S01]  /*3d60*/  UMOV UR41, 0x40004040 ;  /* 0x4000404000297882 */ /* 0x000fe20000000000 */
[----:B------:R-:W-:Y:S01]  /*3d70*/  UMOV UR39, 0x40004040 ;  /* 0x4000404000277882 */ /* 0x000fe20000000000 */
[----:B------:R-:W-:Y:S01]  /*3d80*/  UMOV UR57, 0x40004040 ;  /* 0x4000404000397882 */ /* 0x000fe20000000000 */
[----:B------:R3:W-:Y:S01]  /*3d90*/  UTCQMMA gdesc[UR38], gdesc[UR40], tmem[UR16], tmem[UR36], idesc[UR37], tmem[UR10], UP1 ;  /* 0x000a242826007dea */ /* 0x0007e20008800310 */
[----:B------:R-:W-:Y:S01]  /*3da0*/  UMOV UR55, 0x40004040 ;  /* 0x4000404000377882 */ /* 0x000fe20000000000 */
[----:B------:R-:W-:Y:S01]  /*3db0*/  UMOV UR53, 0x40004040 ;  /* 0x4000404000357882 */ /* 0x000fe20000000000 */
[----:B------:R3:W-:Y:S01]  /*3dc0*/  UTCQMMA gdesc[UR54], gdesc[UR56], tmem[UR16], tmem[UR34], idesc[UR35], tmem[UR8], UPT ;  /* 0x0008223836007dea */ /* 0x0007e2000b800310 */
[----:B------:R-:W-:Y:S01]  /*3dd0*/  UMOV UR51, 0x40004040 ;  /* 0x4000404000337882 */ /* 0x000fe20000000000 */
[----:B------:R-:W-:Y:S01]  /*3de0*/  UMOV UR49, 0x40004040 ;  /* 0x4000404000317882 */ /* 0x000fe20000000000 */
[----:B------:R3:W-:Y:S01]  /*3df0*/  UTCQMMA gdesc[UR50], gdesc[UR52], tmem[UR16], tmem[UR32], idesc[UR33], tmem[UR6], UPT ;  /* 0x0006203432007dea */ /* 0x0007e2000b800310 */
[----:B------:R-:W-:Y:S01]  /*3e00*/  UMOV UR47, 0x40004040 ;  /* 0x40004040002f7882 */ /* 0x000fe20000000000 */
[----:B------:R-:W-:Y:S01]  /*3e10*/  UMOV UR26, 0x1 ;  /* 0x00000001001a7882 */ /* 0x000fe20000000000 */
[----:B------:R3:W-:Y:S01]  /*3e20*/  UTCQMMA gdesc[UR46], gdesc[UR48], tmem[UR16], tmem[UR30], idesc[UR31], tmem[UR4], UPT ;  /* 0x00041e302e007dea */ /* 0x0007e2000b800310 */
[----:B------:R3:W-:Y:S01]  /*3e30*/  UTCBAR.MULTICAST [UR14], URZ, UR17 ;  /* 0x000000ff0e0073e9 */ /* 0x0007e20008000811 */
[----:B------:R-:W-:Y:S01]  /*3e40*/  UMOV UR23, UR27 ;  /* 0x0000001b00177c82 */ /* 0x000fe20008000000 */
[----:B------:R-:W-:Y:S05]  /*3e50*/  BRA.U UP0, `(.L_x_71) ;  /* 0xfffffffd00347547 */ /* 0x000fea000b83ffff */
.L_x_68:
[----:B------:R-:W-:Y:S01]  /*3e60*/  UIADD3 UR28, UPT, UPT, UR28, 0x1, URZ ;  /* 0x000000011c1c7890 */ /* 0x000fe2000fffe0ff */
[C---:B------:R-:W-:Y:S01]  /*3e70*/  ISETP.NE.AND P0, PT, R10.reuse, 0x2, PT ;  /* 0x000000020a00780c */ /* 0x040fe20003f05270 */
[----:B------:R-:W-:Y:S02]  /*3e80*/  UIADD3 UR15, UPT, UPT, UR15, 0xd0, URZ ;  /* 0x000000d00f0f7890 */ /* 0x000fe4000fffe0ff */
[----:B------:R-:W-:Y:S01]  /*3e90*/  UISETP.NE.AND UP0, UPT, UR28, 0x2, UPT ;  /* 0x000000021c00788c */ /* 0x000fe2000bf05270 */
[----:B--23--:R-:W-:Y:S02]  /*3ea0*/  SEL R0, RZ, 0x1, P0 ;  /* 0x00000001ff007807 */ /* 0x00cfe40000000000 */
[----:B------:R-:W-:Y:S01]  /*3eb0*/  SEL R10, R10, RZ, P0 ;  /* 0x000000ff0a0a7207 */ /* 0x000fe20000000000 */
[----:B------:R-:W-:Y:S01]  /*3ec0*/  USEL UR14, URZ, 0x1, UP0 ;  /* 0x00000001ff0e7887 */ /* 0x000fe20008000000 */
[----:B------:R-:W-:Y:S01]  /*3ed0*/  LOP3.LUT R9, R9, R0, RZ, 0x3c, !PT ;  /* 0x0000000009097212 */ /* 0x000fe200078e3cff */
[----:B------:R-:W-:Y:S01]  /*3ee0*/  USEL UR28, UR28, URZ, UP0 ;  /* 0x000000ff1c1c7287 */ /* 0x000fe20008000000 */
[----:B------:R2:W-:Y:S03]  /*3ef0*/  UTCBAR [UR15], URZ ;  /* 0x000000ff0f0073e9 */ /* 0x0005e600080000ff */
[----:B------:R-:W-:Y:S01]  /*3f00*/  LOP3.LUT R11, R11, UR14, RZ, 0x3c, !PT ;  /* 0x0000000e0b0b7c12 */ /* 0x000fe2000f8e3cff */
[----:B------:R-:W-:Y:S07]  /*3f10*/  @P1 BRA `(.L_x_72) ;  /* 0xfffffff800841947 */ /* 0x000fee000383ffff */
[----:B------:R-:W3:Y:S01]  /*3f20*/  S2UR UR4, SR_CgaCtaId ;  /* 0x00000000000479c3 */ /* 0x000ee20000008800 */
[----:B------:R-:W-:Y:S01]  /*3f30*/  ELECT P0, URZ, PT ;  /* 0x0000000000ff782f */ /* 0x000fe20003800000 */
[----:B------:R-:W-:Y:S01]  /*3f40*/  IMAD.MOV.U32 R0, RZ, RZ, 0x1 ;  /* 0x00000001ff007424 */ /* 0x000fe200078e00ff */
[----:B------:R-:W-:Y:S01]  /*3f50*/  UIADD3 UR13, UPT, UPT, UR13, 0xe0, URZ ;  /* 0x000000e00d0d7890 */ /* 0x000fe2000fffe0ff */
[----:B------:R-:W-:Y:S01]  /*3f60*/  SHF.L.U32 R2, R11, 0x1f, RZ ;  /* 0x0000001f0b027819 */ /* 0x000fe200000006ff */
[----:B------:R-:W-:-:S03]  /*3f70*/  UMOV UR5, 0x40 ;  /* 0x0000004000057882 */ /* 0x000fc60000000000 */
[----:B------:R-:W-:Y:S01]  /*3f80*/  UVIRTCOUNT.DEALLOC.SMPOOL 0x80 ;  /* 0x000000800000784c */ /* 0x000fe20000000000 */
[----:B---3--:R-:W-:Y:S02]  /*3f90*/  ULEA UR4, UR4, UR5, 0x18 ;  /* 0x0000000504047291 */ /* 0x008fe4000f8ec0ff */
[----:B------:R-:W-:-:S07]  /*3fa0*/  ULEA UR5, UR28, UR13, 0x3 ;  /* 0x0000000d1c057291 */ /* 0x000fce000f8e18ff */
[----:B------:R3:W-:Y:S02]  /*3fb0*/  @P0 STS.U8 [UR4+0x1c], R0 ;  /* 0x00001c00ff000988 */ /* 0x0007e40008000004 */
[----:B------:R-:W1:Y:S02]  /*3fc0*/  SYNCS.PHASECHK.TRANS64.TRYWAIT P0, [UR5], R2 ;  /* 0x00000002ff0075a7 */ /* 0x000e640008001105 */
[----:B-1-3--:R-:W-:Y:S05]  /*3fd0*/  @!P0 BRA `(.L_x_73) ;  /* 0x000000a800608947 */ /* 0x00afea0003800000 */
.L_x_218:
        /* <DEDUP_REMOVED lines=9> */
.L_x_220:
[----:B------:R-:W-:Y:S01]  /*4070*/  NOP ;  /* 0x0000000000007918 */ /* 0x000fe20000000000 */
[----:B-1----:R-:W1:Y:S01]  /*4080*/  LDS R0, [UR4+0x14] ;  /* 0x00001404ff007984 */ /* 0x002e620008000800 */
[----:B------:R-:W-:Y:S01]  /*4090*/  ULOP3.LUT UR6, UR29, 0xffff, URZ, 0xc0, !UPT ;  /* 0x0000ffff1d067892 */ /* 0x000fe2000f8ec0ff */
[----:B------:R-:W-:Y:S01]  /*40a0*/  UMOV UR8, 0xffff ;  /* 0x0000ffff00087882 */ /* 0x000fe20000000000 */
[----:B------:R-:W-:Y:S02]  /*40b0*/  UMOV UR5, 0x1 ;  /* 0x0000000100057882 */ /* 0x000fe40000000000 */
[----:B------:R-:W-:-:S04]  /*40c0*/  USHF.R.U32.HI UR6, URZ, 0x5, UR6 ;  /* 0x00000005ff067899 */ /* 0x000fc80008011606 */
[----:B------:R-:W-:Y:S02]  /*40d0*/  USHF.L.U32 UR8, UR8, UR6, URZ ;  /* 0x0000000608087299 */ /* 0x000fe400080006ff */
[----:B------:R-:W-:-:S04]  /*40e0*/  USHF.L.U32 UR5, UR5, UR6, URZ ;  /* 0x0000000605057299 */ /* 0x000fc800080006ff */
[----:B-1----:R-:W-:-:S04]  /*40f0*/  LOP3.LUT R0, R0, UR8, RZ, 0xc0, !PT ;  /* 0x0000000800007c12 */ /* 0x002fc8000f8ec0ff */
[----:B------:R-:W-:-:S13]  /*4100*/  ISETP.NE.AND P0, PT, R0, UR8, PT ;  /* 0x0000000800007c0c */ /* 0x000fda000bf05270 */
[----:B------:R-:W-:Y:S05]  /*4110*/  @P0 BRA `(.L_x_75) ;  /* 0x0000000000580947 */ /* 0x000fea0003800000 */
[----:B------:R-:W1:Y:S02]  /*4120*/  LDS R0, [UR4+0x18] ;  /* 0x00001804ff007984 */ /* 0x000e640008000800 */
[----:B-1----:R-:W-:-:S04]  /*4130*/  LOP3.LUT R0, R0, UR5, RZ, 0xc0, !PT ;  /* 0x0000000500007c12 */ /* 0x002fc8000f8ec0ff */
[----:B------:R-:W-:-:S13]  /*4140*/  ISETP.NE.AND P0, PT, R0, UR5, PT ;  /* 0x0000000500007c0c */ /* 0x000fda000bf05270 */
[----:B------:R-:W-:Y:S05]  /*4150*/  @P0 BRA `(.L_x_76) ;  /* 0x00000000003c0947 */ /* 0x000fea0003800000 */
[----:B------:R-:W1:Y:S01]  /*4160*/  S2R R2, SR_LANEID ;  /* 0x0000000000027919 */ /* 0x000e620000000000 */
[----:B------:R-:W-:Y:S01]  /*4170*/  ULOP3.LUT UR8, URZ, UR8, URZ, 0x33, !UPT ;  /* 0x00000008ff087292 */ /* 0x000fe2000f8e33ff */
[----:B------:R-:W-:Y:S02]  /*4180*/  VOTEU.ANY UR7, UPT, PT ;  /* 0x0000000000077886 */ /* 0x000fe400038e0100 */
[----:B------:R-:W-:-:S03]  /*4190*/  UFLO.U32 UR7, UR7 ;  /* 0x00000007000772bd */ /* 0x000fc600080e0000 */
[----:B------:R-:W-:-:S04]  /*41a0*/  IMAD.U32 R0, RZ, RZ, UR8 ;  /* 0x00000008ff007e24 */ /* 0x000fc8000f8e00ff */
[----:B------:R3:W2:Y:S02]  /*41b0*/  REDUX UR6, R0 ;  /* 0x00000000000673c4 */ /* 0x0006a40000000000 */
[----:B------:R1:W-:Y:S02]  /*41c0*/  UTCATOMSWS.AND URZ, UR8 ;  /* 0x0000000800ff79e3 */ /* 0x0003e40008000000 */
[----:B-1----:R-:W-:Y:S02]  /*41d0*/  ISETP.EQ.U32.AND P0, PT, R2, UR7, PT ;  /* 0x0000000702007c0c */ /* 0x002fe4000bf02070 */
[----:B---3--:R-:W-:Y:S02]  /*41e0*/  LOP3.LUT R0, RZ, UR5, RZ, 0x33, !PT ;  /* 0x00000005ff007c12 */ /* 0x008fe4000f8e33ff */
[----:B--2---:R-:W-:Y:S02]  /*41f0*/  MOV R2, UR6 ;  /* 0x0000000600027c02 */ /* 0x004fe40008000f00 */
[----:B------:R-:W1:Y:S07]  /*4200*/  REDUX UR5, R0 ;  /* 0x00000000000573c4 */ /* 0x000e6e0000000000 */
[----:B------:R2:W-:Y:S01]  /*4210*/  @P0 ATOMS.AND RZ, [UR4+0x14], R2 ;  /* 0x00001402ffff098c */ /* 0x0005e2000a800004 */
[----:B-1----:R-:W-:-:S05]  /*4220*/  IMAD.U32 R0, RZ, RZ, UR5 ;  /* 0x00000005ff007e24 */ /* 0x002fca000f8e00ff */
[----:B------:R2:W-:Y:S01]  /*4230*/  @P0 ATOMS.AND RZ, [UR4+0x18], R0 ;  /* 0x00001800ffff098c */ /* 0x0005e2000a800004 */
[----:B------:R-:W-:Y:S05]  /*4240*/  BRA `(.L_x_77) ;  /* 0x0000000000147947 */ /* 0x000fea0003800000 */
.L_x_76:
[----:B------:R-:W-:Y:S02]  /*4250*/  MOV R2, 0x4270 ;  /* 0x0000427000027802 */ /* 0x000fe40000000f00 */
[----:B--2-45:R-:W-:Y:S05]  /*4260*/  CALL.REL.NOINC `($__internal_0_$__cuda_sm10x_tcgen05_guardrail_trap_col_being_dealloced_not_returned_by_alloc) ;  /* 0x000000ac00ec7944 */ /* 0x034fea0003c00000 */
[----:B------:R-:W-:Y:S05]  /*4270*/  BRA `(.L_x_77) ;  /* 0x0000000000087947 */ /* 0x000fea0003800000 */
.L_x_75:
[----:B------:R-:W-:Y:S02]  /*4280*/  MOV R2, 0x42a0 ;  /* 0x000042a000027802 */ /* 0x000fe40000000f00 */
[----:B--2-45:R-:W-:Y:S05]  /*4290*/  CALL.REL.NOINC `($__internal_2_$__cuda_sm10x_tcgen05_guardrail_trap_unallocated_columns_being_dealloced) ;  /* 0x000000ac00f87944 */ /* 0x034fea0003c00000 */
.L_x_77:
[----:B------:R-:W-:Y:S01]  /*42a0*/  NOP ;  /* 0x0000000000007918 */ /* 0x000fe20000000000 */
[----:B------:R-:W-:Y:S05]  /*42b0*/  EXIT ;  /* 0x000000000000794d */ /* 0x000fea0003800000 */
.L_x_61:
[----:B------:R-:W-:-:S09]  /*42c0*/  UISETP.NE.OR UP6, UPT, UR12, 0x3, !UP6 ;  /* 0x000000030c00788c */ /* 0x000fd2000f7c5670 */
[----:B------:R-:W-:Y:S05]  /*42d0*/  BRA.U UP6, `(.L_x_78) ;  /* 0x0000001906487547 */ /* 0x000fea000b800000 */
[----:B------:R-:W2:Y:S01]  /*42e0*/  LDCU.64 UR6, c[0x0][0xc88] ;  /* 0x00019100ff0677ac */ /* 0x000ea20008000a00 */
[----:B------:R-:W3:Y:S01]  /*42f0*/  LDC R0, c[0x0][0xf30] ;  /* 0x0003cc00ff007b82 */ /* 0x000ee20000000800 */
[----:B------:R-:W-:Y:S01]  /*4300*/  CS2R R26, SRZ ;  /* 0x00000000001a7805 */ /* 0x000fe2000001ff00 */
[----:B------:R-:W-:Y:S01]  /*4310*/  IMAD.MOV.U32 R23, RZ, RZ, 0x1000 ;  /* 0x00001000ff177424 */ /* 0x000fe200078e00ff */
[----:B------:R-:W4:Y:S01]  /*4320*/  LDCU.64 UR4, c[0x0][0xc90] ;  /* 0x00019200ff0477ac */ /* 0x000f220008000a00 */
[----:B------:R-:W-:-:S04]  /*4330*/  UPLOP3.LUT UP2, UPT, UPT, UPT, UPT, 0x40, 0x4 ;  /* 0x000000000004789c */ /* 0x000fc80003f4e870 */
[----:B------:R-:W1:Y:S08]  /*4340*/  LDC R22, c[0x0][0x370] ;  /* 0x0000dc00ff167b82 */ /* 0x000e700000000800 */
[----:B------:R-:W1:Y:S01]  /*4350*/  LDC R3, c[0x0][0xf0c] ;  /* 0x0003c300ff037b82 */ /* 0x000e620000000800 */
[----:B--2---:R-:W-:-:S03]  /*4360*/  UISETP.NE.U32.AND UP1, UPT, UR6, URZ, UPT ;  /* 0x000000ff0600728c */ /* 0x004fc6000bf25070 */
[----:B------:R-:W-:Y:S01]  /*4370*/  UMOV UR6, 0x400 ;  /* 0x0000040000067882 */ /* 0x000fe20000000000 */
[----:B------:R-:W-:Y:S02]  /*4380*/  UISETP.NE.AND.EX UP1, UPT, UR7, URZ, UPT, UP1 ;  /* 0x000000ff0700728c */ /* 0x000fe4000bf25310 */
[----:B------:R-:W-:Y:S01]  /*4390*/  USEL UR7, URZ, 0x1, UP4 ;  /* 0x00000001ff077887 */ /* 0x000fe2000a000000 */
[----:B------:R-:W2:Y:S01]  /*43a0*/  LDC R20, c[0x0][0xf20] ;  /* 0x0003c800ff147b82 */ /* 0x000ea20000000800 */
[----:B------:R-:W-:Y:S01]  /*43b0*/  ULEA UR6, UR37, UR6, 0x18 ;  /* 0x0000000625067291 */ /* 0x000fe2000f8ec0ff */
[----:B---3--:R-:W-:Y:S01]  /*43c0*/  ISETP.NE.AND P1, PT, R0, 0x1, PT ;  /* 0x000000010000780c */ /* 0x008fe20003f25270 */
[----:B----4-:R-:W-:Y:S02]  /*43d0*/  UISETP.NE.U32.AND UP4, UPT, UR4, URZ, UPT ;  /* 0x000000ff0400728c */ /* 0x010fe4000bf85070 */
[----:B------:R-:W-:Y:S02]  /*43e0*/  UIADD3 UR57, UPT, UPT, UR6, 0x60, URZ ;  /* 0x0000006006397890 */ /* 0x000fe4000fffe0ff */
[----:B------:R-:W-:Y:S01]  /*43f0*/  UIADD3 UR49, UPT, UPT, UR6, 0x68, URZ ;  /* 0x0000006806317890 */ /* 0x000fe2000fffe0ff */
[----:B------:R-:W3:Y:S01]  /*4400*/  LDC.64 R28, c[0x0][0x348] ;  /* 0x0000d200ff1c7b82 */ /* 0x000ee20000000a00 */
[----:B------:R-:W-:-:S02]  /*4410*/  UIADD3 UR41, UPT, UPT, UR6, 0x70, URZ ;  /* 0x0000007006297890 */ /* 0x000fc4000fffe0ff */
[----:B------:R-:W-:Y:S02]  /*4420*/  UIADD3 UR25, UPT, UPT, UR6, 0x78, URZ ;  /* 0x0000007806197890 */ /* 0x000fe4000fffe0ff */
[----:B------:R-:W-:-:S03]  /*4430*/  UISETP.NE.AND.EX UP4, UPT, UR5, URZ, UPT, UP4 ;  /* 0x000000ff0500728c */ /* 0x000fc6000bf85340 */
[----:B------:R-:W4:Y:S08]  /*4440*/  LDC.64 R14, c[0x0][0xf10] ;  /* 0x0003c400ff0e7b82 */ /* 0x000f300000000a00 */
[----:B------:R-:W1:Y:S08]  /*4450*/  LDC.64 R6, c[0x0][0xf18] ;  /* 0x0003c600ff067b82 */ /* 0x000e700000000a00 */
[----:B------:R-:W1:Y:S08]  /*4460*/  LDC.64 R4, c[0x0][0xf28] ;  /* 0x0003ca00ff047b82 */ /* 0x000e700000000a00 */
[----:B--2---:R-:W1:Y:S02]  /*4470*/  LDC R21, c[0x0][0x374] ;  /* 0x0000dd00ff157b82 */ /* 0x004e640000000800 */
.L_x_93:
[C---:B------:R-:W-:Y:S02]  /*4480*/  LEA R0, R27.reuse, UR6, 0x3 ;  /* 0x000000061b007c11 */ /* 0x040fe4000f8e18ff */
[----:B------:R-:W-:Y:S02]  /*4490*/  SHF.L.U32 R2, R26, 0x1f, RZ ;  /* 0x0000001f1a027819 */ /* 0x000fe400000006ff */
[----:B------:R-:W-:Y:S02]  /*44a0*/  LEA R16, R27, UR6, 0x4 ;  /* 0x000000061b107c11 */ /* 0x000fe4000f8e20ff */
[----:B--2---:R-:W2:Y:S02]  /*44b0*/  SYNCS.PHASECHK.TRANS64.TRYWAIT P0, [R0+URZ+0xb0], R2 ;  /* 0x0000b002000075a7 */ /* 0x004ea400080011ff */
[----:B--2---:R-:W-:Y:S05]  /*44c0*/  @!P0 BRA `(.L_x_79) ;  /* 0x000000a400548947 */ /* 0x004fea0003800000 */
.L_x_221:
[----:B------:R-:W-:Y:S01]  /*44d0*/  ISETP.GE.AND P0, PT, R43, 0x1, PT ;  /* 0x000000012b00780c */ /* 0x000fe20003f06270 */
[----:B------:R-:W1:Y:S01]  /*44e0*/  LDS.128 R16, [R16+0x120] ;  /* 0x0001200010107984 */ /* 0x000e620000000c00 */
[----:B------:R-:W-:Y:S01]  /*44f0*/  ISETP.NE.U32.AND P4, PT, RZ, UR4, PT ;  /* 0x00000004ff007c0c */ /* 0x000fe2000bf85070 */
[----:B--2---:R-:W-:Y:S01]  /*4500*/  VIADD R0, R0, 0xc0 ;  /* 0x000000c000007836 */ /* 0x004fe20000000000 */
[----:B------:R-:W-:Y:S01]  /*4510*/  USHF.L.U32 UR58, UR11, 0x7, URZ ;  /* 0x000000070b3a7899 */ /* 0x000fe200080006ff */
[----:B------:R-:W-:Y:S01]  /*4520*/  IMAD.MOV.U32 R24, RZ, RZ, 0x1 ;  /* 0x00000001ff187424 */ /* 0x000fe200078e00ff */
[----:B------:R-:W-:Y:S01]  /*4530*/  ISETP.NE.AND.EX P4, PT, RZ, UR5, PT, P4 ;  /* 0x00000005ff007c0c */ /* 0x000fe2000bf85340 */
[----:B------:R-:W-:Y:S01]  /*4540*/  USHF.L.U32 UR59, UR27, 0x7, URZ ;  /* 0x000000071b3b7899 */ /* 0x000fe200080006ff */
[----:B------:R-:W-:Y:S01]  /*4550*/  PRMT R0, RZ, 0x654, R0 ;  /* 0x00000654ff007816 */ /* 0x000fe20000000000 */
[----:B------:R-:W-:Y:S01]  /*4560*/  @!PT LDS RZ, [RZ] ;  /* 0x00000000fffff984 */ /* 0x000fe20000000800 */
[----:B------:R-:W-:Y:S01]  /*4570*/  @!PT LDS RZ, [RZ] ;  /* 0x00000000fffff984 */ /* 0x000fe20000000800 */
[----:B------:R-:W-:Y:S01]  /*4580*/  @!PT LDS RZ, [RZ] ;  /* 0x00000000fffff984 */ /* 0x000fe20000000800 */
[----:B------:R-:W-:Y:S01]  /*4590*/  @!PT LDS RZ, [RZ] ;  /* 0x00000000fffff984 */ /* 0x000fe20000000800 */
[----:B------:R2:W-:Y:S06]  /*45a0*/  MEMBAR.ALL.CTA ;  /* 0x0000000000007992 */ /* 0x0005ec0000008000 */
[----:B--2---:R-:W2:Y:S01]  /*45b0*/  FENCE.VIEW.ASYNC.S ;  /* 0x00000000000073c6 */ /* 0x004ea20000000000 */
[----:B------:R-:W-:Y:S01]  /*45c0*/  SHF.L.U32 R24, R24, 0x1f, RZ ;  /* 0x0000001f18187819 */ /* 0x000fe200000006ff */
[----:B--2---:R2:W-:Y:S01]  /*45d0*/  SYNCS.ARRIVE.TRANS64.RED.A1T0 RZ, [R0+URZ], RZ ;  /* 0x000000ff00ff79a7 */ /* 0x0045e200081004ff */
[----:B-1----:R-:W-:Y:S11]  /*45e0*/  LOP3.LUT P3, RZ, R18, 0x1, RZ, 0xc0, !PT ;  /* 0x0000000112ff7812 */ /* 0x002ff6000786c0ff */
[----:B------:R-:W-:Y:S02]  /*45f0*/  @!UPT UIADD3 URZ, UPT, UPT, URZ, URZ, URZ ;  /* 0x000000fffffff290 */ /* 0x000fe4000fffe0ff */
[----:B------:R-:W-:Y:S02]  /*4600*/  @P3 MOV R11, R16 ;  /* 0x00000010000b3202 */ /* 0x000fe40000000f00 */
[----:B------:R-:W-:Y:S01]  /*4610*/  @P3 LOP3.LUT R10, R17, 0xffff, RZ, 0xc0, !PT ;  /* 0x0000ffff110a3812 */ /* 0x000fe200078ec0ff */
[----:B--2---:R-:W-:Y:S06]  /*4620*/  @!P0 BRA `(.L_x_80) ;  /* 0x0000000000a48947 */ /* 0x004fec0003800000 */
[-C--:B------:R-:W-:Y:S01]  /*4630*/  IMAD.HI.U32 R0, R21, R7.reuse, RZ ;  /* 0x0000000715007227 */ /* 0x080fe200078e00ff */
[----:B------:R-:W-:Y:S02]  /*4640*/  ISETP.NE.AND P0, PT, R6, 0x1, PT ;  /* 0x000000010600780c */ /* 0x000fe40003f05270 */
[----:B------:R-:W-:Y:S01]  /*4650*/  ISETP.NE.AND P2, PT, R43, 0x1, PT ;  /* 0x000000012b00780c */ /* 0x000fe20003f45270 */
[----:B----4-:R-:W-:Y:S01]  /*4660*/  IMAD.HI.U32 R9, R22, R14, RZ ;  /* 0x0000000e16097227 */ /* 0x010fe200078e00ff */
[----:B------:R-:W-:Y:S02]  /*4670*/  SHF.R.U32.HI R0, RZ, R20, R0 ;  /* 0x00000014ff007219 */ /* 0x000fe40000011600 */
[----:B------:R-:W-:Y:S01]  /*4680*/  ISETP.NE.AND P5, PT, R3, 0x1, PT ;  /* 0x000000010300780c */ /* 0x000fe20003fa5270 */
[----:B------:R-:W-:Y:S01]  /*4690*/  IMAD.HI.U32 R13, R10, R7, RZ ;  /* 0x000000070a0d7227 */ /* 0x000fe200078e00ff */
[----:B------:R-:W-:Y:S02]  /*46a0*/  SHF.R.U32.HI R9, RZ, R15, R9 ;  /* 0x0000000fff097219 */ /* 0x000fe40000011609 */
[----:B------:R-:W-:Y:S01]  /*46b0*/  SEL R0, R21, R0, !P0 ;  /* 0x0000000015007207 */ /* 0x000fe20004000000 */
[----:B------:R-:W-:Y:S01]  /*46c0*/  IMAD.HI.U32 R12, R11, R14, RZ ;  /* 0x0000000e0b0c7227 */ /* 0x000fe200078e00ff */
[----:B------:R-:W-:Y:S03]  /*46d0*/  SEL R9, R22, R9, !P5 ;  /* 0x0000000916097207 */ /* 0x000fe60006800000 */
[-C--:B------:R-:W-:Y:S01]  /*46e0*/  IMAD.HI.U32 R8, R0, R4.reuse, RZ ;  /* 0x0000000400087227 */ /* 0x080fe200078e00ff */
[----:B------:R-:W-:Y:S03]  /*46f0*/  SHF.R.U32.HI R12, RZ, R15, R12 ;  /* 0x0000000fff0c7219 */ /* 0x000fe6000001160c */
[----:B------:R-:W-:Y:S01]  /*4700*/  IMAD.HI.U32 R2, R9, R4, RZ ;  /* 0x0000000409027227 */ /* 0x000fe200078e00ff */
[-C--:B------:R-:W-:Y:S02]  /*4710*/  @P2 SHF.R.U32.HI R0, RZ, R5.reuse, R8 ;  /* 0x00000005ff002219 */ /* 0x080fe40000011608 */
[----:B------:R-:W-:Y:S02]  /*4720*/  SHF.R.U32.HI R8, RZ, R20, R13 ;  /* 0x00000014ff087219 */ /* 0x000fe4000001160d */
[----:B------:R-:W-:Y:S01]  /*4730*/  @P2 SHF.R.U32.HI R9, RZ, R5, R2 ;  /* 0x00000005ff092219 */ /* 0x000fe20000011602 */
[----:B------:R-:W-:Y:S01]  /*4740*/  IMAD R0, R43, R0, RZ ;  /* 0x000000002b007224 */ /* 0x000fe200078e02ff */
[----:B------:R-:W-:Y:S02]  /*4750*/  SEL R8, R10, R8, !P0 ;  /* 0x000000080a087207 */ /* 0x000fe40004000000 */
[----:B------:R-:W-:Y:S01]  /*4760*/  SEL R2, R11, R12, !P5 ;  /* 0x0000000c0b027207 */ /* 0x000fe20006800000 */
[C---:B------:R-:W-:Y:S01]  /*4770*/  IMAD R12, R43.reuse, R9, RZ ;  /* 0x000000092b0c7224 */ /* 0x040fe200078e02ff */
[C---:B------:R-:W-:Y:S01]  /*4780*/  ISETP.GE.AND P0, PT, R8.reuse, R0, PT ;  /* 0x000000000800720c */ /* 0x040fe20003f06270 */
[----:B------:R-:W-:Y:S03]  /*4790*/  IMAD.HI.U32 R0, R8, R4, RZ ;  /* 0x0000000408007227 */ /* 0x000fe600078e00ff */
[----:B------:R-:W-:Y:S02]  /*47a0*/  ISETP.GE.OR P0, PT, R2, R12, P0 ;  /* 0x0000000c0200720c */ /* 0x000fe40000706670 */
[-C--:B------:R-:W-:Y:S04]  /*47b0*/  SHF.R.U32.HI R0, RZ, R5.reuse, R0 ;  /* 0x00000005ff007219 */ /* 0x080fe80000011600 */
[----:B------:R-:W-:Y:S05]  /*47c0*/  SEL R13, R8, R0, !P2 ;  /* 0x00000000080d7207 */ /* 0x000fea0005000000 */
[----:B------:R-:W-:Y:S02]  /*47d0*/  IMAD.MOV R12, RZ, RZ, -R13 ;  /* 0x000000ffff0c7224 */ /* 0x000fe400078e0a0d */
[C---:B------:R-:W-:Y:S04]  /*47e0*/  @!P0 IMAD.HI.U32 R0, R2.reuse, R4, RZ ;  /* 0x0000000402008227 */ /* 0x040fe800078e00ff */
[----:B------:R-:W-:Y:S01]  /*47f0*/  IMAD R12, R43, R12, R8 ;  /* 0x0000000c2b0c7224 */ /* 0x000fe200078e0208 */
[----:B------:R-:W-:Y:S04]  /*4800*/  @!P0 SHF.R.U32.HI R0, RZ, R5, R0 ;  /* 0x00000005ff008219 */ /* 0x000fe80000011600 */
[----:B------:R-:W-:Y:S04]  /*4810*/  @!P0 SEL R0, R2, R0, !P2 ;  /* 0x0000000002008207 */ /* 0x000fe80005000000 */
[----:B------:R-:W-:Y:S01]  /*4820*/  @!P0 IADD3 R13, PT, PT, R13, -R0, RZ ;  /* 0x800000000d0d8210 */ /* 0x000fe20007ffe0ff */
[----:B------:R-:W-:Y:S01]  /*4830*/  @!P0 IMAD R0, R9, R12, R0 ;  /* 0x0000000c09008224 */ /* 0x000fe200078e0200 */
[----:B------:R-:W-:Y:S01]  /*4840*/  IADD3 R9, PT, PT, -R8, RZ, RZ ;  /* 0x000000ff08097210 */ /* 0x000fe20007ffe1ff */
[--C-:B------:R-:W-:Y:S02]  /*4850*/  IMAD.MOV R12, RZ, RZ, -R2.reuse ;  /* 0x000000ffff0c7224 */ /* 0x100fe400078e0a02 */
[----:B------:R-:W-:Y:S02]  /*4860*/  @!P0 IMAD R8, R13, R43, R2 ;  /* 0x0000002b0d088224 */ /* 0x000fe400078e0202 */
[----:B------:R-:W-:Y:S02]  /*4870*/  @!P0 IMAD.MOV.U32 R2, RZ, RZ, R0 ;  /* 0x000000ffff028224 */ /* 0x000fe400078e0000 */
[----:B------:R-:W-:Y:S02]  /*4880*/  IMAD R11, R3, R12, R11 ;  /* 0x0000000c030b7224 */ /* 0x000fe400078e020b */
[----:B------:R-:W-:Y:S02]  /*4890*/  IMAD R10, R6, R9, R10 ;  /* 0x00000009060a7224 */ /* 0x000fe400078e020a */
[----:B------:R-:W-:Y:S02]  /*48a0*/  IMAD R11, R2, R3, R11 ;  /* 0x00000003020b7224 */ /* 0x000fe400078e020b */
[----:B------:R-:W-:Y:S02]  /*48b0*/  IMAD R10, R8, R6, R10 ;  /* 0x00000006080a7224 */ /* 0x000fe400078e020a */
.L_x_80:
[----:B------:R-:W-:Y:S05]  /*48c0*/  BRA.U UP2, `(.L_x_81) ;  /* 0x0000000102107547 */ /* 0x000fea000b800000 */
[----:B------:R-:W-:Y:S04]  /*48d0*/  MOV R2, UR7 ;  /* 0x0000000700027c02 */ /* 0x000fe80008000f00 */
[----:B------:R-:W-:Y:S04]  /*48e0*/  SHF.L.U32 R2, R2, 0x1f, RZ ;  /* 0x0000001f02027819 */ /* 0x000fe800000006ff */
[----:B------:R-:W1:Y:S02]  /*48f0*/  SYNCS.PHASECHK.TRANS64.TRYWAIT P0, [UR6+0xa8], R2 ;  /* 0x0000a802ff0075a7 */ /* 0x000e640008001106 */
[----:B-1----:R-:W-:Y:S05]  /*4900*/  @!P0 BRA `(.L_x_82) ;  /* 0x000000a000588947 */ /* 0x002fea0003800000 */
.L_x_81:
[----:B------:R-:W-:Y:S05]  /*4910*/  BRA.U !UP4, `(.L_x_83) ;  /* 0x000000010c347547 */ /* 0x000fea000b800000 */
[----:B------:R-:W-:Y:S01]  /*4920*/  UPLOP3.LUT UP0, UPT, UPT, UPT, UP1, 0x80, 0x8 ;  /* 0x000000000008789c */ /* 0x000fe20003f0f010 */
[----:B-1----:R-:W-:Y:S02]  /*4930*/  HFMA2 R0, -RZ, RZ, 0, 5.9604644775390625e-08 ;  /* 0x00000001ff007431 */ /* 0x002fe400000001ff */
[----:B------:R-:W-:Y:S03]  /*4940*/  IMAD.MOV.U32 R86, RZ, RZ, 0x1 ;  /* 0x00000001ff567424 */ /* 0x000fe600078e00ff */
[----:B------:R-:W-:Y:S05]  /*4950*/  PLOP3.LUT P0, PT, PT, PT, UP0, 0x80, 0x8 ;  /* 0x000000000008781c */ /* 0x000fea0003f0f008 */
[----:B------:R-:W1:Y:S01]  /*4960*/  @UP0 LDCU.64 UR10, c[0x0][0xc88] ;  /* 0x00019100ff0a07ac */ /* 0x000e620008000a00 */
[----:B------:R-:W-:Y:S07]  /*4970*/  @UP0 UIMAD UR8, UR44, UR4, URZ ;  /* 0x000000042c0802a4 */ /* 0x000fee000f8e02ff */
[----:B------:R-:W-:Y:S01]  /*4980*/  @!P0 PRMT R86, R0, 0x7610, R86 ;  /* 0x0000761000568816 */ /* 0x000fe20000000056 */
[----:B-1----:R-:W-:Y:S03]  /*4990*/  @UP0 UIMAD.WIDE UR10, UR8, 0x4, UR10 ;  /* 0x00000004080a08a5 */ /* 0x002fe6000f8e020a */
[----:B------:R-:W1:Y:S03]  /*49a0*/  @!UP0 LDCU UR8, c[0x0][0xc80] ;  /* 0x00019000ff0887ac */ /* 0x000e660008000800 */
[----:B------:R-:W-:Y:S01]  /*49b0*/  IMAD.U32 R8, RZ, RZ, UR10 ;  /* 0x0000000aff087e24 */ /* 0x000fe2000f8e00ff */
[----:B------:R-:W-:Y:S05]  /*49c0*/  MOV R9, UR11 ;  /* 0x0000000b00097c02 */ /* 0x000fea0008000f00 */
[----:B-----5:R2:W5:Y:S02]  /*49d0*/  @P0 LDG.E R53, desc[UR46][R8.64] ;  /* 0x0000002e08350981 */ /* 0x020564000c1e1900 */
[----:B-12---:R-:W-:Y:S07]  /*49e0*/  @!P0 IMAD.U32 R53, RZ, RZ, UR8 ;  /* 0x00000008ff358e24 */ /* 0x006fee000f8e00ff */
.L_x_83:
[----:B-----5:R-:W-:Y:S01]  /*49f0*/  @!P4 FSETP.EQ.AND P0, PT, R53, RZ, PT ;  /* 0x000000ff3500c20b */ /* 0x020fe20003f02000 */
[----:B------:R-:W-:Y:S01]  /*4a00*/  @!UPT UIADD3 URZ, UPT, UPT, URZ, URZ, URZ ;  /* 0x000000fffffff290 */ /* 0x000fe2000fffe0ff */
[----:B------:R-:W-:Y:S11]  /*4a10*/  @!P4 BRA `(.L_x_84) ;  /* 0x000000000014c947 */ /* 0x000ff60003800000 */
[----:B------:R-:W-:Y:S02]  /*4a20*/  LOP3.LUT P2, RZ, R86, 0xff, RZ, 0xc0, !PT ;  /* 0x000000ff56ff7812 */ /* 0x000fe4000784c0ff */
[----:B------:R-:W-:Y:S04]  /*4a30*/  PLOP3.LUT P0, PT, PT, PT, UP0, 0x80, 0x8 ;  /* 0x000000000008781c */ /* 0x000fe80003f0f008 */
[----:B------:R-:W-:Y:S07]  /*4a40*/  PLOP3.LUT P0, PT, P0, PT, PT, 0x8, 0x80 ;  /* 0x000000000080781c */ /* 0x000fee000070e170 */
[----:B------:R-:W-:Y:S11]  /*4a50*/  @P2 FSETP.EQ.AND P0, PT, R53, RZ, PT ;  /* 0x000000ff3500220b */ /* 0x000ff60003f02000 */
[----:B------:R-:W-:Y:S02]  /*4a60*/  @!UPT UIADD3 URZ, UPT, UPT, URZ, URZ, URZ ;  /* 0x000000fffffff290 */ /* 0x000fe4000fffe0ff */
.L_x_84:
[----:B------:R-:W2:Y:S01]  /*4a70*/  SYNCS.PHASECHK.TRANS64.TRYWAIT P2, [UR6+0x80], R24 ;  /* 0x00008018ff0075a7 */ /* 0x000ea20008041106 */
[----:B------:R-:W-:Y:S04]  /*4a80*/  ELECT P4, URZ, PT ;  /* 0x0000000000ff782f */ /* 0x000fe80003880000 */
[----:B------:R-:W-:Y:S11]  /*4a90*/  PLOP3.LUT P4, PT, P0, P4, PT, 0xf2, 0x2f ;  /* 0x00000000002f781c */ /* 0x000ff60000789e72 */
[----:B------:R-:W-:Y:S02]  /*4aa0*/  @!UPT UIADD3 URZ, UPT, UPT, URZ, URZ, URZ ;  /* 0x000000fffffff290 */ /* 0x000fe4000fffe0ff */
[----:B---3--:R-:W-:Y:S05]  /*4ab0*/  @!P4 IADD3 R8, P0, PT, R28, 0x980, RZ ;  /* 0x000009801c08c810 */ /* 0x008fea0007f1e0ff */
[----:B-1----:R-:W-:Y:S01]  /*4ac0*/  @!P4 IMAD.X R2, RZ, RZ, R29, P0 ;  /* 0x000000ffff02c224 */ /* 0x002fe200000e061d */
[----:B--2---:R-:W-:Y:S07]  /*4ad0*/  @!P2 BRA `(.L_x_85) ;  /* 0x0000009c00fca947 */ /* 0x004fee0003800000 */
.L_x_224:
[----:B------:R-:W-:Y:S01]  /*4ae0*/  @!P4 R2UR UR9, R8 ;  /* 0x000000000809c2ca */ /* 0x000fe200000e0000 */
[----:B------:R-:W-:Y:S01]  /*4af0*/  VOTEU.ALL UP2, P4 ;  /* 0x0000000000ff7886 */ /* 0x000fe20002040000 */
[----:B------:R-:W-:Y:S01]  /*4b00*/  @!P4 R2UR UR8, R2 ;  /* 0x000000000208c2ca */ /* 0x000fe200000e0000 */
[----:B------:R-:W-:Y:S01]  /*4b10*/  VOTEU.ALL UP3, P4 ;  /* 0x0000000000ff7886 */ /* 0x000fe20002060000 */
[----:B------:R-:W-:Y:S01]  /*4b20*/  UMOV UR14, 0x0 ;  /* 0x00000000000e7882 */ /* 0x000fe20000000000 */
[----:B------:R-:W-:Y:S01]  /*4b30*/  UMOV UR15, 0x10000000 ;  /* 0x10000000000f7882 */ /* 0x000fe20000000000 */
[----:B------:R-:W-:Y:S01]  /*4b40*/  @!UP2 UIADD3 UR56, UPT, UPT, UR6, 0x200, URZ ;  /* 0x000002000638a890 */ /* 0x000fe2000fffe0ff */
[----:B-1----:R-:W-:Y:S01]  /*4b50*/  @!P4 IMAD.MOV.U32 R0, RZ, RZ, 0x1000 ;  /* 0x00001000ff00c424 */ /* 0x002fe200078e00ff */
[----:B------:R-:W-:Y:S01]  /*4b60*/  UMOV UR60, UR44 ;  /* 0x0000002c003c7c82 */ /* 0x000fe20008000000 */
[----:B------:R-:W-:Y:S01]  /*4b70*/  @!UP2 UIADD3 UR10, UPT, UPT, UR58, 0x40, URZ ;  /* 0x000000403a0aa890 */ /* 0x000fe2000fffe0ff */
[----:B------:R-:W-:Y:S01]  /*4b80*/  UMOV UR11, UR59 ;  /* 0x0000003b000b7c82 */ /* 0x000fe20008000000 */
[----:B------:R-:W-:Y:S02]  /*4b90*/  UMOV UR12, UR44 ;  /* 0x0000002c000c7c82 */ /* 0x000fe40008000000 */
[----:B------:R-:W-:Y:S01]  /*4ba0*/  IMAD.U32 R8, RZ, RZ, UR9 ;  /* 0x00000009ff087e24 */ /* 0x000fe2000f8e00ff */
[----:B------:R-:W-:Y:S01]  /*4bb0*/  UMOV UR9, UR57 ;  /* 0x0000003900097c82 */ /* 0x000fe20008000000 */
[----:B------:R-:W-:Y:S01]  /*4bc0*/  IMAD.U32 R9, RZ, RZ, UR8 ;  /* 0x00000008ff097e24 */ /* 0x000fe2000f8e00ff */
[----:B------:R-:W-:Y:S02]  /*4bd0*/  @!UP2 UIADD3 UR8, UPT, UPT, UR6, 0xa00, URZ ;  /* 0x00000a000608a890 */ /* 0x000fe4000fffe0ff */
[----:B------:R-:W-:Y:S01]  /*4be0*/  @!P4 R2UR UR16, R8 ;  /* 0x000000000810c2ca */ /* 0x000fe200000e0000 */
[----:B------:R-:W-:Y:S01]  /*4bf0*/  VOTEU.ALL UP2, P4 ;  /* 0x0000000000ff7886 */ /* 0x000fe20002040000 */
[----:B------:R-:W-:Y:S01]  /*4c00*/  @!P4 R2UR UR17, R9 ;  /* 0x000000000911c2ca */ /* 0x000fe200000e0000 */
[----:B------:R-:W-:Y:S01]  /*4c10*/  UPRMT UR21, UR37, 0x654, UR57 ;  /* 0x0000065425157896 */ /* 0x000fe20008000039 */
[----:B------:R-:W-:Y:S05]  /*4c20*/  @!P4 IADD3 R8, P0, PT, R28, 0x980, RZ ;  /* 0x000009801c08c810 */ /* 0x000fea0007f1e0ff */
[----:B------:R-:W-:Y:S06]  /*4c30*/  @!P4 IMAD.X R2, RZ, RZ, R29, P0 ;  /* 0x000000ffff02c224 */ /* 0x000fec00000e061d */
[----:B------:R1:W-:Y:S01]  /*4c40*/  @!UP3 UTMALDG.3D [UR56], [UR16], desc[UR14] ;  /* 0x00000e381000b5b4 */ /* 0x0003e20008011000 */
[----:B------:R1:W-:Y:S01]  /*4c50*/  @!UP2 UTMALDG.3D [UR8], [UR16], desc[UR14] ;  /* 0x00000e081000a5b4 */ /* 0x0003e20008011000 */
[----:B------:R1:W-:Y:S01]  /*4c60*/  @!P4 SYNCS.ARRIVE.TRANS64.RED.A0TR RZ, [UR6+0x60], R0 ;  /* 0x00006000ffffc9a7 */ /* 0x0003e20008300406 */
[----:B------:R-:W-:Y:S01]  /*4c70*/  SYNCS.ARRIVE.TRANS64.RED.A1T0 RZ, [UR21], RZ ;  /* 0x000000ffffff79a7 */ /* 0x000fe20008100415 */
[----:B------:R-:W2:Y:S02]  /*4c80*/  SYNCS.PHASECHK.TRANS64.TRYWAIT P2, [UR6+0x88], R24 ;  /* 0x00008818ff0075a7 */ /* 0x000ea40008041106 */
[----:B-12---:R-:W-:Y:S05]  /*4c90*/  @!P2 BRA `(.L_x_86) ;  /* 0x0000009c00a4a947 */ /* 0x006fea0003800000 */
.L_x_226:
        /* <DEDUP_REMOVED lines=8> */
[----:B------:R-:W-:Y:S01]  /*4d20*/  @!UP2 UIADD3 UR48, UPT, UPT, UR6, 0x1200, URZ ;  /* 0x000012000630a890 */ /* 0x000fe2000fffe0ff */
[----:B------:R-:W-:Y:S01]  /*4d30*/  UMOV UR50, UR58 ;  /* 0x0000003a00327c82 */ /* 0x000fe20008000000 */
[----:B------:R-:W-:Y:S01]  /*4d40*/  UMOV UR52, UR44 ;  /* 0x0000002c00347c82 */ /* 0x000fe20008000000 */
[----:B------:R-:W-:Y:S02]  /*4d50*/  @!UP2 UIADD3 UR10, UPT, UPT, UR58, 0x40, URZ ;  /* 0x000000403a0aa890 */ /* 0x000fe4000fffe0ff */
[----:B------:R-:W-:Y:S01]  /*4d60*/  IMAD.U32 R8, RZ, RZ, UR9 ;  /* 0x00000009ff087e24 */ /* 0x000fe2000f8e00ff */
[----:B------:R-:W-:Y:S01]  /*4d70*/  UMOV UR9, UR49 ;  /* 0x0000003100097c82 */ /* 0x000fe20008000000 */
[----:B------:R-:W-:Y:S01]  /*4d80*/  IMAD.U32 R9, RZ, RZ, UR8 ;  /* 0x00000008ff097e24 */ /* 0x000fe2000f8e00ff */
[----:B------:R-:W-:Y:S02]  /*4d90*/  @!UP2 UIADD3 UR8, UPT, UPT, UR6, 0x1a00, URZ ;  /* 0x00001a000608a890 */ /* 0x000fe4000fffe0ff */
[----:B------:R-:W-:Y:S01]  /*4da0*/  @!P4 R2UR UR18, R8 ;  /* 0x000000000812c2ca */ /* 0x000fe200000e0000 */
[----:B------:R-:W-:Y:S01]  /*4db0*/  VOTEU.ALL UP2, P4 ;  /* 0x0000000000ff7886 */ /* 0x000fe20002040000 */
[----:B------:R-:W-:Y:S01]  /*4dc0*/  @!P4 R2UR UR19, R9 ;  /* 0x000000000913c2ca */ /* 0x000fe200000e0000 */
[----:B------:R-:W-:Y:S01]  /*4dd0*/  UMOV UR12, UR44 ;  /* 0x0000002c000c7c82 */ /* 0x000fe20008000000 */
[----:B------:R-:W-:Y:S01]  /*4de0*/  UMOV UR11, UR51 ;  /* 0x00000033000b7c82 */ /* 0x000fe20008000000 */
[----:B------:R-:W-:Y:S01]  /*4df0*/  UPRMT UR15, UR37, 0x654, UR49 ;  /* 0x00000654250f7896 */ /* 0x000fe20008000031 */
[----:B------:R-:W-:Y:S05]  /*4e00*/  @!P4 IADD3 R8, P0, PT, R28, 0x980, RZ ;  /* 0x000009801c08c810 */ /* 0x000fea0007f1e0ff */
[----:B------:R-:W-:Y:S04]  /*4e10*/  @!P4 IMAD.X R2, RZ, RZ, R29, P0 ;  /* 0x000000ffff02c224 */ /* 0x000fe800000e061d */
[----:B------:R1:W-:Y:S01]  /*4e20*/  @!UP3 UTMALDG.3D [UR48], [UR18], desc[UR16] ;  /* 0x000010301200b5b4 */ /* 0x0003e20008011000 */
[----:B------:R1:W-:Y:S01]  /*4e30*/  @!UP2 UTMALDG.3D [UR8], [UR18], desc[UR16] ;  /* 0x000010081200a5b4 */ /* 0x0003e20008011000 */
[----:B------:R1:W-:Y:S01]  /*4e40*/  @!P4 SYNCS.ARRIVE.TRANS64.RED.A0TR RZ, [UR6+0x68], R0 ;  /* 0x00006800ffffc9a7 */ /* 0x0003e20008300406 */
[----:B------:R-:W-:Y:S01]  /*4e50*/  SYNCS.ARRIVE.TRANS64.RED.A1T0 RZ, [UR15], RZ ;  /* 0x000000ffffff79a7 */ /* 0x000fe2000810040f */
[----:B------:R-:W2:Y:S02]  /*4e60*/  SYNCS.PHASECHK.TRANS64.TRYWAIT P2, [UR6+0x90], R24 ;  /* 0x00009018ff0075a7 */ /* 0x000ea40008041106 */
[----:B-12---:R-:W-:Y:S05]  /*4e70*/  @!P2 BRA `(.L_x_87) ;  /* 0x0000009c0044a947 */ /* 0x006fea0003800000 */
.L_x_228:
[----:B------:R-:W-:Y:S01]  /*4e80*/  @!P4 R2UR UR9, R8 ;  /* 0x000000000809c2ca */ /* 0x000fe200000e0000 */
[----:B------:R-:W-:Y:S01]  /*4e90*/  VOTEU.ALL UP2, P4 ;  /* 0x0000000000ff7886 */ /* 0x000fe20002040000 */
[----:B------:R-:W-:Y:S01]  /*4ea0*/  @!P4 R2UR UR8, R2 ;  /* 0x000000000208c2ca */ /* 0x000fe200000e0000 */
[----:B------:R-:W-:Y:S01]  /*4eb0*/  UIADD3 UR42, UPT, UPT, UR58, 0x10, URZ ;  /* 0x000000103a2a7890 */ /* 0x000fe2000fffe0ff */
[----:B-1----:R-:W-:Y:S01]  /*4ec0*/  @!P4 IMAD.MOV.U32 R0, RZ, RZ, 0x1000 ;  /* 0x00001000ff00c424 */ /* 0x002fe200078e00ff */
[----:B------:R-:W-:Y:S01]  /*4ed0*/  VOTEU.ALL UP3, P4 ;  /* 0x0000000000ff7886 */ /* 0x000fe20002060000 */
[----:B------:R-:W-:Y:S01]  /*4ee0*/  @!UP2 UIADD3 UR40, UPT, UPT, UR6, 0x2200, URZ ;  /* 0x000022000628a890 */ /* 0x000fe2000fffe0ff */
[----:B------:R-:W-:Y:S01]  /*4ef0*/  UMOV UR16, 0x0 ;  /* 0x0000000000107882 */ /* 0x000fe20000000000 */
[----:B------:R-:W-:Y:S01]  /*4f00*/  UMOV UR17, 0x10000000 ;  /* 0x1000000000117882 */ /* 0x000fe20000000000 */
[----:B------:R-:W-:Y:S01]  /*4f10*/  UMOV UR43, UR59 ;  /* 0x0000003b002b7c82 */ /* 0x000fe20008000000 */
[----:B------:R-:W-:Y:S03]  /*4f20*/  @!UP2 UIADD3 UR10, UPT, UPT, UR58, 0x50, URZ ;  /* 0x000000503a0aa890 */ /* 0x000fe6000fffe0ff */
        /* <DEDUP_REMOVED lines=18> */
.L_x_230:
        /* <DEDUP_REMOVED lines=9> */
[----:B------:R-:W-:Y:S01]  /*50e0*/  SHF.L.U32 R30, RZ, 0x1f, RZ ;  /* 0x0000001fff1e7819 */ /* 0x000fe200000006ff */
[----:B------:R-:W-:Y:S01]  /*50f0*/  UMOV UR26, UR42 ;  /* 0x0000002a001a7c82 */ /* 0x000fe20008000000 */
[----:B------:R-:W-:Y:S01]  /*5100*/  UMOV UR28, UR44 ;  /* 0x0000002c001c7c82 */ /* 0x000fe20008000000 */
[----:B------:R-:W-:Y:S01]  /*5110*/  @!UP2 UIADD3 UR10, UPT, UPT, UR58, 0x50, URZ ;  /* 0x000000503a0aa890 */ /* 0x000fe2000fffe0ff */
        /* <DEDUP_REMOVED lines=18> */
.L_x_232:
        /* <DEDUP_REMOVED lines=10> */
[----:B------:R-:W-:Y:S01]  /*52e0*/  UMOV UR19, UR59 ;  /* 0x0000003b00137c82 */ /* 0x000fe20008000000 */
[----:B------:R-:W-:Y:S02]  /*52f0*/  UMOV UR20, UR44 ;  /* 0x0000002c00147c82 */ /* 0x000fe40008000000 */
[----:B------:R-:W-:Y:S01]  /*5300*/  IMAD.U32 R8, RZ, RZ, UR9 ;  /* 0x00000009ff087e24 */ /* 0x000fe2000f8e00ff */
[----:B------:R-:W-:Y:S01]  /*5310*/  @!UP2 UIADD3 UR10, UPT, UPT, UR58, 0x60, URZ ;  /* 0x000000603a0aa890 */ /* 0x000fe2000fffe0ff */
[----:B------:R-:W-:Y:S01]  /*5320*/  IMAD.U32 R9, RZ, RZ, UR8 ;  /* 0x00000008ff097e24 */ /* 0x000fe2000f8e00ff */
[----:B------:R-:W-:Y:S02]  /*5330*/  @!UP2 UIADD3 UR8, UPT, UPT, UR6, 0xa00, URZ ;  /* 0x00000a000608a890 */ /* 0x000fe4000fffe0ff */
[----:B------:R-:W-:Y:S01]  /*5340*/  @!P4 R2UR UR26, R8 ;  /* 0x00000000081ac2ca */ /* 0x000fe200000e0000 */
[----:B------:R-:W-:Y:S01]  /*5350*/  VOTEU.ALL UP2, P4 ;  /* 0x0000000000ff7886 */ /* 0x000fe20002040000 */
[----:B------:R-:W-:Y:S01]  /*5360*/  @!P4 R2UR UR27, R9 ;  /* 0x00000000091bc2ca */ /* 0x000fe200000e0000 */
[----:B------:R-:W-:Y:S01]  /*5370*/  UMOV UR9, UR57 ;  /* 0x0000003900097c82 */ /* 0x000fe20008000000 */
[----:B------:R-:W-:Y:S01]  /*5380*/  UMOV UR11, UR59 ;  /* 0x0000003b000b7c82 */ /* 0x000fe20008000000 */
[----:B------:R-:W-:Y:S01]  /*5390*/  UMOV UR12, UR44 ;  /* 0x0000002c000c7c82 */ /* 0x000fe20008000000 */
        /* <DEDUP_REMOVED lines=8> */
.L_x_234:
        /* <DEDUP_REMOVED lines=21> */
[----:B------:R-:W-:Y:S05]  /*5570*/  @!P4 IADD3 R8, P0, PT, R28, 0x980, RZ ;  /* 0x000009801c08c810 */ /* 0x000fea0007f1e0ff */
[----:B------:R-:W-:Y:S05]  /*5580*/  @!P4 IMAD.X R2, RZ, RZ, R29, P0 ;  /* 0x000000ffff02c224 */ /* 0x000fea00000e061d */
[----:B------:R1:W-:Y:S01]  /*5590*/  @!UP3 UTMALDG.3D [UR16], [UR26], desc[UR22] ;  /* 0x000016101a00b5b4 */ /* 0x0003e20008011000 */
[----:B------:R1:W-:Y:S01]  /*55a0*/  @!UP2 UTMALDG.3D [UR8], [UR26], desc[UR22] ;  /* 0x000016081a00a5b4 */ /* 0x0003e20008011000 */
[----:B------:R1:W-:Y:S01]  /*55b0*/  @!P4 SYNCS.ARRIVE.TRANS64.RED.A0TR RZ, [UR6+0x68], R0 ;  /* 0x00006800ffffc9a7 */ /* 0x0003e20008300406 */
[----:B------:R-:W-:Y:S01]  /*55c0*/  SYNCS.ARRIVE.TRANS64.RED.A1T0 RZ, [UR15], RZ ;  /* 0x000000ffffff79a7 */ /* 0x000fe2000810040f */
[----:B------:R-:W2:Y:S02]  /*55d0*/  SYNCS.PHASECHK.TRANS64.TRYWAIT P2, [UR6+0x90], R30 ;  /* 0x0000901eff0075a7 */ /* 0x000ea40008041106 */
[----:B-12---:R-:W-:Y:S05]  /*55e0*/  @!P2 BRA `(.L_x_91) ;  /* 0x0000009400c8a947 */ /* 0x006fea0003800000 */
.L_x_236:
[----:B------:R-:W2:Y:S01]  /*55f0*/  LDC.64 R12, c[0x0][0xf18] ;  /* 0x0003c600ff0c7b82 */ /* 0x000ea20000000a00 */
[----:B------:R-:W-:Y:S01]  /*5600*/  @!P4 R2UR UR8, R2 ;  /* 0x000000000208c2ca */ /* 0x000fe200000e0000 */
[----:B------:R-:W-:Y:S01]  /*5610*/  VOTEU.ALL UP2, P4 ;  /* 0x0000000000ff7886 */ /* 0x000fe20002040000 */
[----:B------:R-:W-:Y:S01]  /*5620*/  @!P4 R2UR UR9, R8 ;  /* 0x000000000809c2ca */ /* 0x000fe200000e0000 */
[----:B------:R-:W-:Y:S01]  /*5630*/  UIADD3 UR34, UPT, UPT, UR58, 0x30, URZ ;  /* 0x000000303a227890 */ /* 0x000fe2000fffe0ff */
[----:B-1----:R-:W-:Y:S03]  /*5640*/  @!P4 IMAD.MOV.U32 R0, RZ, RZ, 0x1000 ;  /* 0x00001000ff00c424 */ /* 0x002fe600078e00ff */
[----:B------:R-:W1:Y:S01]  /*5650*/  @!P1 LDC R2, c[0x0][0xf0c] ;  /* 0x0003c300ff029b82 */ /* 0x000e620000000800 */
[----:B------:R-:W-:Y:S01]  /*5660*/  @!UP2 UIADD3 UR32, UPT, UPT, UR6, 0x2200, URZ ;  /* 0x000022000620a890 */ /* 0x000fe2000fffe0ff */
[----:B------:R-:W-:Y:S01]  /*5670*/  @P3 SHF.R.U32.HI R25, RZ, 0x10, R17 ;  /* 0x00000010ff193819 */ /* 0x000fe20000011611 */
[----:B------:R-:W-:Y:S01]  /*5680*/  VOTEU.ALL UP3, P4 ;  /* 0x0000000000ff7886 */ /* 0x000fe20002060000 */
[----:B------:R-:W-:Y:S01]  /*5690*/  UMOV UR16, 0x0 ;  /* 0x0000000000107882 */ /* 0x000fe20000000000 */
[----:B------:R-:W-:Y:S01]  /*56a0*/  UMOV UR17, 0x10000000 ;  /* 0x1000000000117882 */ /* 0x000fe20000000000 */
[----:B------:R-:W-:Y:S01]  /*56b0*/  UMOV UR33, UR41 ;  /* 0x0000002900217c82 */ /* 0x000fe20008000000 */
[----:B------:R-:W-:Y:S01]  /*56c0*/  UMOV UR35, UR59 ;  /* 0x0000003b00237c82 */ /* 0x000fe20008000000 */
[----:B------:R-:W-:Y:S01]  /*56d0*/  IMAD.U32 R9, RZ, RZ, UR8 ;  /* 0x00000008ff097e24 */ /* 0x000fe2000f8e00ff */
[----:B------:R-:W-:Y:S01]  /*56e0*/  UMOV UR36, UR44 ;  /* 0x0000002c00247c82 */ /* 0x000fe20008000000 */
[----:B------:R-:W-:Y:S01]  /*56f0*/  IMAD.U32 R8, RZ, RZ, UR9 ;  /* 0x00000009ff087e24 */ /* 0x000fe2000f8e00ff */
[----:B------:R-:W-:Y:S01]  /*5700*/  @!UP2 UIADD3 UR10, UPT, UPT, UR58, 0x70, URZ ;  /* 0x000000703a0aa890 */ /* 0x000fe2000fffe0ff */
[----:B------:R-:W-:Y:S01]  /*5710*/  VIADD R27, R27, 0x1 ;  /* 0x000000011b1b7836 */ /* 0x000fe20000000000 */
[----:B------:R-:W-:Y:S01]  /*5720*/  @!P4 R2UR UR19, R9 ;  /* 0x000000000913c2ca */ /* 0x000fe200000e0000 */
[----:B------:R-:W-:Y:S01]  /*5730*/  @!UP2 UIADD3 UR8, UPT, UPT, UR6, 0x2a00, URZ ;  /* 0x00002a000608a890 */ /* 0x000fe2000fffe0ff */
[----:B------:R-:W-:Y:S01]  /*5740*/  @!P4 R2UR UR18, R8 ;  /* 0x000000000812c2ca */ /* 0x000fe200000e0000 */
[----:B------:R-:W-:Y:S01]  /*5750*/  VOTEU.ALL UP2, P4 ;  /* 0x0000000000ff7886 */ /* 0x000fe20002040000 */
[----:B------:R-:W3:Y:S01]  /*5760*/  LDC.64 R8, c[0x0][0xf10] ;  /* 0x0003c400ff087b82 */ /* 0x000ee20000000a00 */
[----:B------:R-:W-:Y:S01]  /*5770*/  UMOV UR9, UR41 ;  /* 0x0000002900097c82 */ /* 0x000fe20008000000 */
[----:B------:R-:W-:Y:S01]  /*5780*/  UMOV UR11, UR59 ;  /* 0x0000003b000b7c82 */ /* 0x000fe20008000000 */
[----:B------:R-:W-:Y:S08]  /*5790*/  UMOV UR12, UR44 ;  /* 0x0000002c000c7c82 */ /* 0x000ff00008000000 */
[----:B------:R1:W-:Y:S01]  /*57a0*/  @!UP3 UTMALDG.3D [UR32], [UR18], desc[UR16] ;  /* 0x000010201200b5b4 */ /* 0x0003e20008011000 */
[----:B------:R1:W-:Y:S01]  /*57b0*/  @!UP2 UTMALDG.3D [UR8], [UR18], desc[UR16] ;  /* 0x000010081200a5b4 */ /* 0x0003e20008011000 */
[----:B------:R5:W-:Y:S01]  /*57c0*/  @!P4 SYNCS.ARRIVE.TRANS64.RED.A0TR RZ, [UR6+0x70], R0 ;  /* 0x00007000ffffc9a7 */ /* 0x000be20008300406 */
[C---:B---3--:R-:W-:Y:S01]  /*57d0*/  @!P1 IMAD.HI.U32 R8, R11.reuse, R8, RZ ;  /* 0x000000080b089227 */ /* 0x048fe200078e00ff */
[----:B--2---:R-:W-:Y:S02]  /*57e0*/  @!P1 ISETP.NE.AND P0, PT, R12, 0x1, PT ;  /* 0x000000010c00980c */ /* 0x004fe40003f05270 */
[----:B-1----:R-:W-:Y:S01]  /*57f0*/  @!P1 ISETP.NE.AND P2, PT, R2, 0x1, PT ;  /* 0x000000010200980c */ /* 0x002fe20003f45270 */
[C---:B------:R-:W-:Y:S01]  /*5800*/  @!P1 IMAD.HI.U32 R13, R10.reuse, R13, RZ ;  /* 0x0000000d0a0d9227 */ /* 0x040fe200078e00ff */
[----:B------:R-:W-:Y:S04]  /*5810*/  @!P1 SHF.R.U32.HI R8, RZ, R9, R8 ;  /* 0x00000009ff089219 */ /* 0x000fe80000011608 */
[----:B------:R-:W-:Y:S01]  /*5820*/  @!P1 SEL R8, R11, R8, !P2 ;  /* 0x000000080b089207 */ /* 0x000fe20005000000 */
[----:B------:R-:W-:Y:S01]  /*5830*/  SYNCS.ARRIVE.TRANS64.RED.A1T0 RZ, [UR14], RZ ;  /* 0x000000ffffff79a7 */ /* 0x000fe2000810040e */
[----:B------:R-:W1:Y:S01]  /*5840*/  SYNCS.PHASECHK.TRANS64.TRYWAIT P5, [UR6+0x98], R30 ;  /* 0x0000981eff0075a7 */ /* 0x000e6200080a1106 */
[----:B-----5:R-:W2:Y:S02]  /*5850*/  @!P1 LDC R0, c[0x0][0xf20] ;  /* 0x0003c800ff009b82 */ /* 0x020ea40000000800 */
[----:B--2---:R-:W-:Y:S04]  /*5860*/  @!P1 SHF.R.U32.HI R0, RZ, R0, R13 ;  /* 0x00000000ff009219 */ /* 0x004fe8000001160d */
[----:B------:R-:W-:Y:S05]  /*5870*/  @!P1 SEL R9, R10, R0, !P0 ;  /* 0x000000000a099207 */ /* 0x000fea0004000000 */
[----:B------:R-:W-:Y:S02]  /*5880*/  @!P1 IMAD.IADD R0, R9, 0x1, -R8 ;  /* 0x0000000109009824 */ /* 0x000fe400078e0a08 */
[----:B------:R-:W-:Y:S02]  /*5890*/  @!P1 IMAD.IADD R8, R8, 0x1, -R9 ;  /* 0x0000000108089824 */ /* 0x000fe400078e0a09 */
[----:B------:R-:W-:Y:S02]  /*58a0*/  @!P1 IMAD R11, R0, R2, R11 ;  /* 0x00000002000b9224 */ /* 0x000fe400078e020b */
[----:B------:R-:W-:Y:S01]  /*58b0*/  @!P1 IMAD R10, R8, R12, R10 ;  /* 0x0000000c080a9224 */ /* 0x000fe200078e020a */
[----:B-1----:R-:W-:Y:S06]  /*58c0*/  @!P5 BRA `(.L_x_92) ;  /* 0x000000940028d947 */ /* 0x002fec0003800000 */
.L_x_238:
[----:B------:R-:W-:Y:S01]  /*58d0*/  @!P4 IADD3 R2, P0, PT, R28, 0x980, RZ ;  /* 0x000009801c02c810 */ /* 0x000fe20007f1e0ff */
[----:B------:R-:W-:Y:S01]  /*58e0*/  VOTEU.ALL UP2, P4 ;  /* 0x0000000000ff7886 */ /* 0x000fe20002040000 */
[----:B------:R-:W-:Y:S01]  /*58f0*/  VOTEU.ALL UP3, P4 ;  /* 0x0000000000ff7886 */ /* 0x000fe20002060000 */
[----:B------:R-:W-:Y:S01]  /*5900*/  UMOV UR33, UR25 ;  /* 0x0000001900217c82 */ /* 0x000fe20008000000 */
[----:B------:R-:W-:Y:S01]  /*5910*/  @!P4 R2UR UR9, R2 ;  /* 0x000000000209c2ca */ /* 0x000fe200000e0000 */
[----:B-1----:R-:W-:Y:S01]  /*5920*/  @!P4 IMAD.X R0, RZ, RZ, R29, P0 ;  /* 0x000000ffff00c224 */ /* 0x002fe200000e061d */
[----:B------:R-:W-:Y:S01]  /*5930*/  @!UP2 UIADD3 UR35, UPT, UPT, UR59, 0x40, URZ ;  /* 0x000000403b23a890 */ /* 0x000fe2000fffe0ff */
[----:B------:R-:W-:Y:S01]  /*5940*/  VIADD R2, R10, UR38 ;  /* 0x000000260a027c36 */ /* 0x000fe20008000000 */
[----:B------:R-:W-:Y:S01]  /*5950*/  @!UP2 UIADD3 UR32, UPT, UPT, UR6, 0x3200, URZ ;  /* 0x000032000620a890 */ /* 0x000fe2000fffe0ff */
[----:B------:R-:W-:Y:S01]  /*5960*/  ISETP.NE.AND P0, PT, R27, 0x2, PT ;  /* 0x000000021b00780c */ /* 0x000fe20003f05270 */
[----:B------:R-:W-:Y:S01]  /*5970*/  UMOV UR36, UR44 ;  /* 0x0000002c00247c82 */ /* 0x000fe20008000000 */
[----:B------:R-:W-:Y:S01]  /*5980*/  @!P4 R2UR UR8, R0 ;  /* 0x000000000008c2ca */ /* 0x000fe200000e0000 */
[----:B------:R-:W-:Y:S01]  /*5990*/  @!UP2 UIADD3 UR18, UPT, UPT, UR58, 0x70, URZ ;  /* 0x000000703a12a890 */ /* 0x000fe2000fffe0ff */
[----:B------:R-:W-:Y:S01]  /*59a0*/  VIADD R0, R11, UR39 ;  /* 0x000000270b007c36 */ /* 0x000fe20008000000 */
[----:B------:R-:W-:Y:S01]  /*59b0*/  @!UP2 UIADD3 UR16, UPT, UPT, UR6, 0x3a00, URZ ;  /* 0x00003a000610a890 */ /* 0x000fe2000fffe0ff */
[----:B------:R-:W-:Y:S01]  /*59c0*/  R2UR UR11, R2 ;  /* 0x00000000020b72ca */ /* 0x000fe200000e0000 */
[----:B------:R-:W-:Y:S01]  /*59d0*/  VOTEU.ALL UP2, P4 ;  /* 0x0000000000ff7886 */ /* 0x000fe20002040000 */
[----:B------:R-:W-:Y:S01]  /*59e0*/  IMAD.U32 R8, RZ, RZ, UR9 ;  /* 0x00000009ff087e24 */ /* 0x000fe2000f8e00ff */
[----:B------:R-:W-:Y:S01]  /*59f0*/  UMOV UR9, 0x10000000 ;  /* 0x1000000000097882 */ /* 0x000fe20000000000 */
[----:B------:R-:W-:Y:S01]  /*5a00*/  UMOV UR17, UR25 ;  /* 0x0000001900117c82 */ /* 0x000fe20008000000 */
[----:B------:R-:W-:Y:S01]  /*5a10*/  UMOV UR20, UR44 ;  /* 0x0000002c00147c82 */ /* 0x000fe20008000000 */
[----:B------:R-:W-:Y:S01]  /*5a20*/  UMOV UR19, UR35 ;  /* 0x0000002300137c82 */ /* 0x000fe20008000000 */
[----:B------:R-:W-:Y:S02]  /*5a30*/  @!P4 R2UR UR14, R8 ;  /* 0x00000000080ec2ca */ /* 0x000fe400000e0000 */
[----:B------:R-:W-:Y:S01]  /*5a40*/  IMAD.U32 R9, RZ, RZ, UR8 ;  /* 0x00000008ff097e24 */ /* 0x000fe2000f8e00ff */
[----:B------:R-:W-:Y:S01]  /*5a50*/  UMOV UR8, 0x0 ;  /* 0x0000000000087882 */ /* 0x000fe20000000000 */
[----:B------:R-:W-:Y:S02]  /*5a60*/  R2UR UR27, R0 ;  /* 0x00000000001b72ca */ /* 0x000fe400000e0000 */
[----:B------:R-:W-:Y:S02]  /*5a70*/  @P3 R2UR UR44, R25 ;  /* 0x00000000192c32ca */ /* 0x000fe400000e0000 */
[----:B------:R-:W-:Y:S02]  /*5a80*/  @!P4 R2UR UR15, R9 ;  /* 0x00000000090fc2ca */ /* 0x000fe400000e0000 */
[----:B------:R-:W-:Y:S02]  /*5a90*/  SEL R0, RZ, 0x1, P0 ;  /* 0x00000001ff007807 */ /* 0x000fe40000000000 */
[----:B------:R-:W-:Y:S02]  /*5aa0*/  SEL R27, R27, RZ, P0 ;  /* 0x000000ff1b1b7207 */ /* 0x000fe40000000000 */
[----:B------:R-:W-:Y:S07]  /*5ab0*/  LOP3.LUT R26, R26, R0, RZ, 0x3c, !PT ;  /* 0x000000001a1a7212 */ /* 0x000fee00078e3cff */
[----:B------:R2:W-:Y:S01]  /*5ac0*/  @!UP3 UTMALDG.3D [UR32], [UR14], desc[UR8] ;  /* 0x000008200e00b5b4 */ /* 0x0005e20008011000 */
[----:B------:R2:W-:Y:S01]  /*5ad0*/  @!UP2 UTMALDG.3D [UR16], [UR14], desc[UR8] ;  /* 0x000008100e00a5b4 */ /* 0x0005e20008011000 */
[----:B------:R2:W-:Y:S01]  /*5ae0*/  @!P4 SYNCS.ARRIVE.TRANS64.RED.A0TR RZ, [UR6+0x78], R23 ;  /* 0x00007817ffffc9a7 */ /* 0x0005e20008300406 */
[----:B------:R-:W-:Y:S01]  /*5af0*/  UPLOP3.LUT UP2, UPT, UPT, UPT, UPT, 0x80, 0x8 ;  /* 0x000000000008789c */ /* 0x000fe20003f4f070 */
[----:B------:R-:W-:Y:S01]  /*5b00*/  SYNCS.ARRIVE.TRANS64.RED.A1T0 RZ, [UR13], RZ ;  /* 0x000000ffffff79a7 */ /* 0x000fe2000810040d */
[----:B------:R-:W-:Y:S09]  /*5b10*/  @P3 BRA `(.L_x_93) ;  /* 0xffffffe800583947 */ /* 0x000ff2000383ffff */
[----:B------:R-:W1:Y:S02]  /*5b20*/  SYNCS.PHASECHK.TRANS64.TRYWAIT P0, [UR6+0x80], R24 ;  /* 0x00008018ff0075a7 */ /* 0x000e640008001106 */
[----:B-1----:R-:W-:Y:S05]  /*5b30*/  @!P0 BRA `(.L_x_94) ;  /* 0x0000009000a48947 */ /* 0x002fea0003800000 */
.L_x_240:
[----:B------:R-:W3:Y:S02]  /*5b40*/  SYNCS.PHASECHK.TRANS64.TRYWAIT P0, [UR6+0x88], R24 ;  /* 0x00008818ff0075a7 */ /* 0x000ee40008001106 */
[----:B---3--:R-:W-:Y:S05]  /*5b50*/  @!P0 BRA `(.L_x_95) ;  /* 0x0000009000b48947 */ /* 0x008fea0003800000 */
.L_x_242:
[----:B------:R-:W3:Y:S01]  /*5b60*/  SYNCS.PHASECHK.TRANS64.TRYWAIT P0, [UR6+0x90], R24 ;  /* 0x00009018ff0075a7 */ /* 0x000ee20008001106 */
[----:B-1----:R-:W-:Y:S01]  /*5b70*/  HFMA2 R0, -RZ, RZ, 0, 5.9604644775390625e-08 ;  /* 0x00000001ff007431 */ /* 0x002fe200000001ff */
[----:B---3--:R-:W-:Y:S06]  /*5b80*/  @!P0 BRA `(.L_x_96) ;  /* 0x0000009000c08947 */ /* 0x008fec0003800000 */
.L_x_244:
[----:B-1----:R-:W-:Y:S02]  /*5b90*/  MOV R2, UR6 ;  /* 0x0000000600027c02 */ /* 0x002fe40008000f00 */
[----:B------:R-:W-:-:S07]  /*5ba0*/  SHF.L.U32 R0, R0, 0x1f, RZ ;  /* 0x0000001f00007819 */ /* 0x000fce00000006ff */
.L_x_97:
[----:B-1----:R1:W3:Y:S02]  /*5bb0*/  SYNCS.PHASECHK.TRANS64.TRYWAIT P0, [R2+URZ+0x98], R0 ;  /* 0x00009800020075a7 */ /* 0x0022e400080011ff */
[----:B---3--:R-:W-:Y:S05]  /*5bc0*/  @!P0 NANOSLEEP.SYNCS 0x989680 ;  /* 0x009896800000895d */ /* 0x008fea0003900000 */
[----:B------:R-:W3:Y:S02]  /*5bd0*/  @!P0 SYNCS.PHASECHK.TRANS64 P0, [R2+URZ+0x98], R0 ;  /* 0x00009800020085a7 */ /* 0x000ee400080010ff */
[----:B--23--:R-:W-:Y:S05]  /*5be0*/  @P0 EXIT ;  /* 0x000000000000094d */ /* 0x00cfea0003800000 */
[----:B------:R-:W-:Y:S05]  /*5bf0*/  BRA `(.L_x_97) ;  /* 0xfffffffc00ec7947 */ /* 0x000fea000383ffff */
.L_x_78:
[----:B------:R-:W-:-:S06]  /*5c00*/  UISETP.GE.AND UP1, UPT, UR12, 0x4, UPT ;  /* 0x000000040c00788c */ /* 0x000fcc000bf26270 */
[----:B------:R-:W-:-:S13]  /*5c10*/  PLOP3.LUT P0, PT, PT, PT, UP1, 0x80, 0x8 ;  /* 0x000000000008781c */ /* 0x000fda0003f0f018 */
[----:B-1----:R-:W-:Y:S05]  /*5c20*/  @!P0 EXIT ;  /* 0x000000000000894d */ /* 0x002fea0003800000 */
[----:B------:R-:W-:Y:S01]  /*5c30*/  BAR.SYNC.DEFER_BLOCKING 0x6, 0xa0 ;  /* 0x0182800000007b1d */ /* 0x000fe20000010000 */
[----:B------:R-:W-:Y:S01]  /*5c40*/  IMAD.SHL.U32 R97, R3, 0x10, RZ ;  /* 0x0000001003617824 */ /* 0x000fe200078e00ff */
[----:B------:R-:W-:Y:S01]  /*5c50*/  LOP3.LUT R98, R99, 0x3, RZ, 0xc0, !PT ;  /* 0x0000000363627812 */ /* 0x000fe200078ec0ff */
[C---:B------:R-:W-:Y:S01]  /*5c60*/  IMAD.SHL.U32 R96, R3.reuse, 0x2, RZ ;  /* 0x0000000203607824 */ /* 0x040fe200078e00ff */
[----:B------:R-:W-:Y:S01]  /*5c70*/  CS2R R92, SRZ ;  /* 0x00000000005c7805 */ /* 0x000fe2000001ff00 */
[----:B------:R-:W-:Y:S01]  /*5c80*/  IMAD.U32 R3, R3, 0x10000, RZ ;  /* 0x0001000003037824 */ /* 0x000fe200078e00ff */
[----:B------:R-:W-:Y:S02]  /*5c90*/  UMOV UR45, 0x400 ;  /* 0x00000400002d7882 */ /* 0x000fe40000000000 */
[----:B------:R-:W1:Y:S01]  /*5ca0*/  LDC R90, c[0x0][0x370] ;  /* 0x0000dc00ff5a7b82 */ /* 0x000e620000000800 */
[----:B------:R-:W-:Y:S01]  /*5cb0*/  ULEA UR45, UR37, UR45, 0x18 ;  /* 0x0000002d252d7291 */ /* 0x000fe2000f8ec0ff */
[C---:B------:R-:W-:Y:S01]  /*5cc0*/  LOP3.LUT R0, R97.reuse, 0x40, RZ, 0xc0, !PT ;  /* 0x0000004061007812 */ /* 0x040fe200078ec0ff */
[----:B------:R-:W-:Y:S01]  /*5cd0*/  IMAD.MOV.U32 R94, RZ, RZ, RZ ;  /* 0x000000ffff5e7224 */ /* 0x000fe200078e00ff */
[----:B------:R-:W-:Y:S01]  /*5ce0*/  LOP3.LUT R2, R97, 0x1b0, RZ, 0xc0, !PT ;  /* 0x000001b061027812 */ /* 0x000fe200078ec0ff */
[----:B------:R-:W-:Y:S01]  /*5cf0*/  UIADD3 UR4, UPT, UPT, UR45, 0x200, URZ ;  /* 0x000002002d047890 */ /* 0x000fe2000fffe0ff */
[----:B------:R-:W-:Y:S01]  /*5d00*/  LOP3.LUT R96, R0, 0x8, R96, 0xf8, !PT ;  /* 0x0000000800607812 */ /* 0x000fe200078ef860 */
[----:B------:R-:W-:Y:S01]  /*5d10*/  IMAD.SHL.U32 R0, R99, 0x200, RZ ;  /* 0x0000020063007824 */ /* 0x000fe200078e00ff */
[----:B------:R-:W2:Y:S01]  /*5d20*/  LDC R49, c[0x0][0xf0c] ;  /* 0x0003c300ff317b82 */ /* 0x000ea20000000800 */
[----:B------:R-:W-:Y:S01]  /*5d30*/  LOP3.LUT R3, R3, 0x200000, RZ, 0xc0, !PT ;  /* 0x0020000003037812 */ /* 0x000fe200078ec0ff */
[----:B------:R-:W-:Y:S01]  /*5d40*/  IMAD.MOV.U32 R102, RZ, RZ, RZ ;  /* 0x000000ffff667224 */ /* 0x000fe200078e00ff */
[----:B------:R-:W-:Y:S01]  /*5d50*/  LOP3.LUT P0, RZ, R97, 0x40, RZ, 0xc0, !PT ;  /* 0x0000004061ff7812 */ /* 0x000fe2000780c0ff */
[----:B------:R-:W-:Y:S01]  /*5d60*/  IMAD.U32 R88, RZ, RZ, UR4 ;  /* 0x00000004ff587e24 */ /* 0x000fe2000f8e00ff */
[----:B------:R-:W-:Y:S01]  /*5d70*/  LOP3.LUT R0, R2, 0x200, R0, 0xf8, !PT ;  /* 0x0000020002007812 */ /* 0x000fe200078ef800 */
[----:B------:R-:W3:Y:S02]  /*5d80*/  LDCU.64 UR58, c[0x0][0x348] ;  /* 0x00006900ff3a77ac */ /* 0x000ee40008000a00 */
[----:B------:R-:W4:Y:S01]  /*5d90*/  LDC R87, c[0x0][0xf20] ;  /* 0x0003c800ff577b82 */ /* 0x000f220000000800 */
[----:B------:R-:W3:Y:S01]  /*5da0*/  LDS R95, [UR45+0x140] ;  /* 0x0001402dff5f7984 */ /* 0x000ee20008000800 */
[----:B------:R-:W-:Y:S01]  /*5db0*/  LOP3.LUT R96, R0, R96, RZ, 0xfc, !PT ;  /* 0x0000006000607212 */ /* 0x000fe200078efcff */
[----:B------:R-:W1:Y:S01]  /*5dc0*/  LDCU.64 UR48, c[0x0][0xc88] ;  /* 0x00019100ff3077ac */ /* 0x000e620008000a00 */
[----:B------:R-:W-:Y:S01]  /*5dd0*/  P2R R0, PR, RZ, 0x1 ;  /* 0x00000001ff007803 */ /* 0x000fe20000000000 */
[----:B------:R-:W1:Y:S03]  /*5de0*/  LDCU.64 UR50, c[0x0][0xc90] ;  /* 0x00019200ff3277ac */ /* 0x000e660008000a00 */
[----:B------:R-:W1:Y:S01]  /*5df0*/  LDC R48, c[0x0][0xf30] ;  /* 0x0003cc00ff307b82 */ /* 0x000e620000000800 */
[----:B------:R-:W-:Y:S01]  /*5e00*/  UMOV UR56, URZ ;  /* 0x000000ff00387c82 */ /* 0x000fe20008000000 */
[----:B------:R-:W-:-:S06]  /*5e10*/  UMOV UR57, URZ ;  /* 0x000000ff00397c82 */ /* 0x000fcc0008000000 */
[----:B------:R-:W1:Y:S08]  /*5e20*/  LDC.64 R84, c[0x0][0xf10] ;  /* 0x0003c400ff547b82 */ /* 0x000e700000000a00 */
[----:B------:R-:W1:Y:S08]  /*5e30*/  LDC.64 R46, c[0x0][0xf18] ;  /* 0x0003c600ff2e7b82 */ /* 0x000e700000000a00 */
[----:B------:R-:W1:Y:S08]  /*5e40*/  LDC.64 R44, c[0x0][0xf28] ;  /* 0x0003ca00ff2c7b82 */ /* 0x000e700000000a00 */
[----:B------:R-:W1:Y:S01]  /*5e50*/  LDC.64 R82, c[0x0][0xcb0] ;  /* 0x00032c00ff527b82 */ /* 0x000e620000000a00 */
[----:B---3--:R-:W-:-:S07]  /*5e60*/  IMAD.IADD R95, R95, 0x1, R3 ;  /* 0x000000015f5f7824 */ /* 0x008fce00078e0203 */
[----:B------:R-:W3:Y:S08]  /*5e70*/  LDC.64 R80, c[0x0][0xca8] ;  /* 0x00032a00ff507b82 */ /* 0x000ef00000000a00 */
[----:B--2-4-:R-:W1:Y:S02]  /*5e80*/  LDC R89, c[0x0][0x374] ;  /* 0x0000dd00ff597b82 */ /* 0x014e640000000800 */
.L_x_189:
[----:B------:R-:W-:Y:S02]  /*5e90*/  LEA R0, R102, UR45, 0x3 ;  /* 0x0000002d66007c11 */ /* 0x000fe4000f8e18ff */
[----:B------:R-:W-:Y:S02]  /*5ea0*/  SHF.L.U32 R2, R92, 0x1f, RZ ;  /* 0x0000001f5c027819 */ /* 0x000fe400000006ff */
[----:B------:R-:W-:Y:S02]  /*5eb0*/  LEA R16, R102, UR45, 0x4 ;  /* 0x0000002d66107c11 */ /* 0x000fe4000f8e20ff */
[----:B------:R-:W2:Y:S02]  /*5ec0*/  SYNCS.PHASECHK.TRANS64.TRYWAIT P0, [R0+URZ+0xb0], R2 ;  /* 0x0000b002000075a7 */ /* 0x000ea400080011ff */
[----:B-12---:R-:W-:Y:S05]  /*5ed0*/  @!P0 BRA `(.L_x_98) ;  /* 0x0000009000048947 */ /* 0x006fea0003800000 */
.L_x_245:
[----:B------:R-:W4:Y:S01]  /*5ee0*/  LDC.64 R10, c[0x0][0xf10] ;  /* 0x0003c400ff0a7b82 */ /* 0x000f220000000a00 */
[----:B------:R-:W3:Y:S01]  /*5ef0*/  LDS.128 R16, [R16+0x120] ;  /* 0x0001200010107984 */ /* 0x000ee20000000c00 */
[----:B-1----:R-:W-:Y:S01]  /*5f00*/  ISETP.NE.AND P1, PT, R48, 0x1, PT ;  /* 0x000000013000780c */ /* 0x002fe20003f25270 */
[----:B--2---:R-:W-:Y:S01]  /*5f10*/  VIADD R0, R0, 0xc0 ;  /* 0x000000c000007836 */ /* 0x004fe20000000000 */
[----:B------:R-:W-:Y:S04]  /*5f20*/  ISETP.GE.AND P0, PT, R43, 0x1, PT ;  /* 0x000000012b00780c */ /* 0x000fe80003f06270 */
[----:B------:R-:W1:Y:S01]  /*5f30*/  LDC.64 R8, c[0x0][0xf18] ;  /* 0x0003c600ff087b82 */ /* 0x000e620000000a00 */
[----:B------:R-:W-:Y:S01]  /*5f40*/  PRMT R0, RZ, 0x654, R0 ;  /* 0x00000654ff007816 */ /* 0x000fe20000000000 */
[----:B------:R-:W-:Y:S01]  /*5f50*/  @!PT LDS RZ, [RZ] ;  /* 0x00000000fffff984 */ /* 0x000fe20000000800 */
[----:B------:R-:W-:Y:S01]  /*5f60*/  @!PT LDS RZ, [RZ] ;  /* 0x00000000fffff984 */ /* 0x000fe20000000800 */
[----:B------:R-:W-:Y:S01]  /*5f70*/  @!PT LDS RZ, [RZ] ;  /* 0x00000000fffff984 */ /* 0x000fe20000000800 */
[----:B------:R-:W-:Y:S01]  /*5f80*/  @!PT LDS RZ, [RZ] ;  /* 0x00000000fffff984 */ /* 0x000fe20000000800 */
[----:B------:R2:W-:Y:S06]  /*5f90*/  MEMBAR.ALL.CTA ;  /* 0x0000000000007992 */ /* 0x0005ec0000008000 */
[----:B--2---:R-:W2:Y:S01]  /*5fa0*/  FENCE.VIEW.ASYNC.S ;  /* 0x00000000000073c6 */ /* 0x004ea20000000000 */
[----:B------:R-:W1:Y:S08]  /*5fb0*/  @!P1 LDC R12, c[0x0][0xf20] ;  /* 0x0003c800ff0c9b82 */ /* 0x000e700000000800 */
[----:B------:R-:W1:Y:S01]  /*5fc0*/  @!P1 LDC R7, c[0x0][0xf0c] ;  /* 0x0003c300ff079b82 */ /* 0x000e620000000800 */
[----:B--2---:R2:W-:Y:S01]  /*5fd0*/  SYNCS.ARRIVE.TRANS64.RED.A1T0 RZ, [R0+URZ], RZ ;  /* 0x000000ff00ff79a7 */ /* 0x0045e200081004ff */
[----:B---3--:R-:W-:Y:S04]  /*5fe0*/  LOP3.LUT P4, RZ, R18, 0x1, RZ, 0xc0, !PT ;  /* 0x0000000112ff7812 */ /* 0x008fe8000788c0ff */
[----:B------:R-:W-:Y:S09]  /*5ff0*/  P2R R100, PR, RZ, 0x10 ;  /* 0x00000010ff647803 */ /* 0x000ff20000000000 */
[----:B------:R-:W-:Y:S02]  /*6000*/  @P4 MOV R51, R16 ;  /* 0x0000001000334202 */ /* 0x000fe40000000f00 */
[----:B------:R-:W-:Y:S01]  /*6010*/  @P4 LOP3.LUT R50, R17, 0xffff, RZ, 0xc0, !PT ;  /* 0x0000ffff11324812 */ /* 0x000fe200078ec0ff */
[----:B--2-4-:R-:W-:Y:S06]  /*6020*/  @!P0 BRA `(.L_x_99) ;  /* 0x0000000000a48947 */ /* 0x014fec0003800000 */
[----:B------:R-:W-:Y:S01]  /*6030*/  IMAD.HI.U32 R0, R89, R47, RZ ;  /* 0x0000002f59007227 */ /* 0x000fe200078e00ff */
[----:B------:R-:W-:Y:S02]  /*6040*/  ISETP.NE.AND P0, PT, R46, 0x1, PT ;  /* 0x000000012e00780c */ /* 0x000fe40003f05270 */
[----:B------:R-:W-:Y:S01]  /*6050*/  ISETP.NE.AND P2, PT, R43, 0x1, PT ;  /* 0x000000012b00780c */ /* 0x000fe20003f45270 */
[----:B------:R-:W-:Y:S01]  /*6060*/  IMAD.HI.U32 R4, R90, R84, RZ ;  /* 0x000000545a047227 */ /* 0x000fe200078e00ff */
[----:B------:R-:W-:Y:S02]  /*6070*/  SHF.R.U32.HI R0, RZ, R87, R0 ;  /* 0x00000057ff007219 */ /* 0x000fe40000011600 */
[----:B------:R-:W-:Y:S01]  /*6080*/  ISETP.NE.AND P3, PT, R49, 0x1, PT ;  /* 0x000000013100780c */ /* 0x000fe20003f65270 */
[----:B------:R-:W-:Y:S01]  /*6090*/  IMAD.HI.U32 R6, R50, R47, RZ ;  /* 0x0000002f32067227 */ /* 0x000fe200078e00ff */
[-C--:B------:R-:W-:Y:S02]  /*60a0*/  SHF.R.U32.HI R4, RZ, R85.reuse, R4 ;  /* 0x00000055ff047219 */ /* 0x080fe40000011604 */
[----:B------:R-:W-:Y:S01]  /*60b0*/  SEL R0, R89, R0, !P0 ;  /* 0x0000000059007207 */ /* 0x000fe20004000000 */
[----:B------:R-:W-:Y:S01]  /*60c0*/  IMAD.HI.U32 R5, R51, R84, RZ ;  /* 0x0000005433057227 */ /* 0x000fe200078e00ff */
[----:B------:R-:W-:Y:S03]  /*60d0*/  SEL R4, R90, R4, !P3 ;  /* 0x000000045a047207 */ /* 0x000fe60005800000 */
[-C--:B------:R-:W-:Y:S01]  /*60e0*/  IMAD.HI.U32 R3, R0, R44.reuse, RZ ;  /* 0x0000002c00037227 */ /* 0x080fe200078e00ff */
[----:B------:R-:W-:Y:S03]  /*60f0*/  SHF.R.U32.HI R5, RZ, R85, R5 ;  /* 0x00000055ff057219 */ /* 0x000fe60000011605 */
[----:B------:R-:W-:Y:S01]  /*6100*/  IMAD.HI.U32 R2, R4, R44, RZ ;  /* 0x0000002c04027227 */ /* 0x000fe200078e00ff */
[----:B------:R-:W-:Y:S02]  /*6110*/  @P2 SHF.R.U32.HI R0, RZ, R45, R3 ;  /* 0x0000002dff002219 */ /* 0x000fe40000011603 */
[----:B------:R-:W-:Y:S02]  /*6120*/  SHF.R.U32.HI R3, RZ, R87, R6 ;  /* 0x00000057ff037219 */ /* 0x000fe40000011606 */
[----:B------:R-:W-:Y:S01]  /*6130*/  @P2 SHF.R.U32.HI R4, RZ, R45, R2 ;  /* 0x0000002dff042219 */ /* 0x000fe20000011602 */
[----:B------:R-:W-:Y:S01]  /*6140*/  IMAD R0, R43, R0, RZ ;  /* 0x000000002b007224 */ /* 0x000fe200078e02ff */
[----:B------:R-:W-:Y:S02]  /*6150*/  SEL R3, R50, R3, !P0 ;  /* 0x0000000332037207 */ /* 0x000fe40004000000 */
[----:B------:R-:W-:Y:S01]  /*6160*/  SEL R2, R51, R5, !P3 ;  /* 0x0000000533027207 */ /* 0x000fe20005800000 */
[----:B------:R-:W-:Y:S01]  /*6170*/  IMAD R5, R43, R4, RZ ;  /* 0x000000042b057224 */ /* 0x000fe200078e02ff */
[C---:B------:R-:W-:Y:S01]  /*6180*/  ISETP.GE.AND P0, PT, R3.reuse, R0, PT ;  /* 0x000000000300720c */ /* 0x040fe20003f06270 */
[C---:B------:R-:W-:Y:S03]  /*6190*/  IMAD.HI.U32 R0, R3.reuse, R44, RZ ;  /* 0x0000002c03007227 */ /* 0x040fe600078e00ff */
[C---:B------:R-:W-:Y:S02]  /*61a0*/  ISETP.GE.OR P0, PT, R2.reuse, R5, P0 ;  /* 0x000000050200720c */ /* 0x040fe40000706670 */
[----:B------:R-:W-:Y:S04]  /*61b0*/  SHF.R.U32.HI R0, RZ, R45, R0 ;  /* 0x0000002dff007219 */ /* 0x000fe80000011600 */
        /* <DEDUP_REMOVED lines=15> */
[----:B------:R-:W-:Y:S07]  /*62b0*/  IMAD R50, R3, R46, R50 ;  /* 0x0000002e03327224 */ /* 0x000fee00078e0232 */
.L_x_99:
[----:B-1----:R-:W-:Y:S01]  /*62c0*/  @!P1 IMAD.HI.U32 R2, R50, R9, RZ ;  /* 0x0000000932029227 */ /* 0x002fe200078e00ff */
[----:B------:R-:W-:Y:S01]  /*62d0*/  @!P1 ISETP.NE.AND P0, PT, R8, 0x1, PT ;  /* 0x000000010800980c */ /* 0x000fe20003f05270 */
[----:B------:R-:W-:Y:S01]  /*62e0*/  USHF.L.U32 UR42, UR27, 0x7, URZ ;  /* 0x000000071b2a7899 */ /* 0x000fe200080006ff */
[----:B------:R-:W-:Y:S01]  /*62f0*/  @!P1 ISETP.NE.AND P2, PT, R7, 0x1, PT ;  /* 0x000000010700980c */ /* 0x000fe20003f45270 */
[C---:B------:R-:W-:Y:S01]  /*6300*/  @!P1 IMAD.HI.U32 R0, R51.reuse, R10, RZ ;  /* 0x0000000a33009227 */ /* 0x040fe200078e00ff */
[----:B------:R-:W-:Y:S01]  /*6310*/  @!P1 SHF.R.U32.HI R2, RZ, R12, R2 ;  /* 0x0000000cff029219 */ /* 0x000fe20000011602 */
[----:B------:R-:W-:Y:S01]  /*6320*/  USHF.L.U32 UR41, UR11, 0x7, URZ ;  /* 0x000000070b297899 */ /* 0x000fe200080006ff */
[----:B------:R-:W-:Y:S01]  /*6330*/  @P4 SHF.R.U32.HI R91, RZ, 0x10, R17 ;  /* 0x00000010ff5b4819 */ /* 0x000fe20000011611 */
[----:B------:R-:W-:Y:S01]  /*6340*/  VIADD R102, R102, 0x1 ;  /* 0x0000000166667836 */ /* 0x000fe20000000000 */
[----:B------:R-:W-:Y:S01]  /*6350*/  @!P1 SEL R2, R50, R2, !P0 ;  /* 0x0000000232029207 */ /* 0x000fe20004000000 */
[----:B------:R-:W-:Y:S01]  /*6360*/  BSSY.RECONVERGENT B6, `(.L_x_100) ;  /* 0x0000028000067945 */ /* 0x000fe20003800200 */
[----:B------:R-:W-:Y:S02]  /*6370*/  @!P1 SHF.R.U32.HI R0, RZ, R11, R0 ;  /* 0x0000000bff009219 */ /* 0x000fe40000011600 */
[----:B------:R-:W-:Y:S02]  /*6380*/  LOP3.LUT P0, RZ, R88, 0x90, RZ, 0xc0, !PT ;  /* 0x0000009058ff7812 */ /* 0x000fe4000780c0ff */
[----:B------:R-:W-:Y:S05]  /*6390*/  @!P1 SEL R3, R51, R0, !P2 ;  /* 0x0000000033039207 */ /* 0x000fea0005000000 */
[----:B------:R-:W-:Y:S02]  /*63a0*/  @!P1 IMAD.IADD R0, R2, 0x1, -R3 ;  /* 0x0000000102009824 */ /* 0x000fe400078e0a03 */
[----:B------:R-:W-:Y:S02]  /*63b0*/  @!P1 IMAD.IADD R2, R3, 0x1, -R2 ;  /* 0x0000000103029824 */ /* 0x000fe400078e0a02 */
[----:B------:R-:W-:Y:S02]  /*63c0*/  @!P1 IMAD R51, R0, R7, R51 ;  /* 0x0000000700339224 */ /* 0x000fe400078e0233 */
[----:B------:R-:W-:Y:S01]  /*63d0*/  @!P1 IMAD R50, R2, R8, R50 ;  /* 0x0000000802329224 */ /* 0x000fe200078e0232 */
[----:B------:R-:W-:Y:S06]  /*63e0*/  @!P0 BRA `(.L_x_101) ;  /* 0x00000000007c8947 */ /* 0x000fec0003800000 */
[----:B------:R-:W1:Y:S01]  /*63f0*/  LDCU.64 UR8, c[0x4][0x80] ;  /* 0x01001000ff0877ac */ /* 0x000e620008000a00 */
[----:B------:R-:W-:Y:S01]  /*6400*/  MOV R2, 0x0 ;  /* 0x0000000000027802 */ /* 0x000fe20000000f00 */
[----:B------:R-:W-:Y:S02]  /*6410*/  HFMA2 R12, -RZ, RZ, 0, 5.9604644775390625e-08 ;  /* 0x00000001ff0c7431 */ /* 0x000fe400000001ff */
[----:B------:R-:W-:Y:S01]  /*6420*/  IMAD.MOV.U32 R8, RZ, RZ, 0x70 ;  /* 0x00000070ff087424 */ /* 0x000fe200078e00ff */
[----:B------:R2:W3:Y:S01]  /*6430*/  LDC.64 R14, c[0x4][R2] ;  /* 0x01000000020e7b82 */ /* 0x0004e20000000a00 */
[----:B------:R-:W4:Y:S01]  /*6440*/  LDCU.64 UR6, c[0x4][0x88] ;  /* 0x01001100ff0677ac */ /* 0x000f220008000a00 */
[----:B------:R-:W-:Y:S01]  /*6450*/  IMAD.MOV.U32 R13, RZ, RZ, RZ ;  /* 0x000000ffff0d7224 */ /* 0x000fe200078e00ff */
[----:B------:R-:W2:Y:S01]  /*6460*/  LDCU.64 UR4, c[0x4][0x8] ;  /* 0x01000100ff0477ac */ /* 0x000ea20008000a00 */
[----:B-1----:R-:W-:Y:S01]  /*6470*/  MOV R5, UR9 ;  /* 0x0000000900057c02 */ /* 0x002fe20008000f00 */
[----:B------:R-:W-:Y:S01]  /*6480*/  IMAD.U32 R4, RZ, RZ, UR8 ;  /* 0x00000008ff047e24 */ /* 0x000fe2000f8e00ff */
[----:B----4-:R-:W-:Y:S01]  /*6490*/  MOV R7, UR7 ;  /* 0x0000000700077c02 */ /* 0x010fe20008000f00 */
[----:B------:R-:W-:Y:S01]  /*64a0*/  IMAD.U32 R6, RZ, RZ, UR6 ;  /* 0x00000006ff067e24 */ /* 0x000fe2000f8e00ff */
[----:B--2---:R-:W-:Y:S01]  /*64b0*/  MOV R11, UR5 ;  /* 0x00000005000b7c02 */ /* 0x004fe20008000f00 */
[----:B------:R-:W-:Y:S02]  /*64c0*/  IMAD.U32 R10, RZ, RZ, UR4 ;  /* 0x00000004ff0a7e24 */ /* 0x000fe4000f8e00ff */
[----:B------:R-:W-:Y:S07]  /*64d0*/  LEPC R20, `(.L_x_102) ;  /* 0x000000001014794e */ /* 0x000fee0000000000 */
[----:B---3-5:R-:W-:Y:S05]  /*64e0*/  CALL.ABS.NOINC R14 ;  /* 0x000000000e007343 */ /* 0x028fea0003c00000 */
.L_x_102:
[----:B------:R-:W1:Y:S01]  /*64f0*/  LDCU.64 UR8, c[0x4][0x80] ;  /* 0x01001000ff0877ac */ /* 0x000e620008000a00 */
[----:B------:R-:W2:Y:S01]  /*6500*/  LDC.64 R2, c[0x4][R2] ;  /* 0x0100000002027b82 */ /* 0x000ea20000000a00 */
[----:B------:R-:W-:Y:S02]  /*6510*/  HFMA2 R12, -RZ, RZ, 0, 5.9604644775390625e-08 ;  /* 0x00000001ff0c7431 */ /* 0x000fe400000001ff */
[----:B------:R-:W-:Y:S02]  /*6520*/  IMAD.MOV.U32 R8, RZ, RZ, 0x70 ;  /* 0x00000070ff087424 */ /* 0x000fe400078e00ff */
[----:B------:R-:W-:Y:S01]  /*6530*/  IMAD.MOV.U32 R13, RZ, RZ, RZ ;  /* 0x000000ffff0d7224 */ /* 0x000fe200078e00ff */
[----:B------:R-:W3:Y:S01]  /*6540*/  LDCU.64 UR6, c[0x4][0x88] ;  /* 0x01001100ff0677ac */ /* 0x000ee20008000a00 */
[----:B------:R-:W4:Y:S01]  /*6550*/  LDCU.64 UR4, c[0x4][0x8] ;  /* 0x01000100ff0477ac */ /* 0x000f220008000a00 */
[----:B-1----:R-:W-:Y:S02]  /*6560*/  MOV R4, UR8 ;  /* 0x0000000800047c02 */ /* 0x002fe40008000f00 */
[----:B------:R-:W-:Y:S02]  /*6570*/  MOV R5, UR9 ;  /* 0x0000000900057c02 */ /* 0x000fe40008000f00 */
[----:B---3--:R-:W-:Y:S01]  /*6580*/  MOV R7, UR7 ;  /* 0x0000000700077c02 */ /* 0x008fe20008000f00 */
[----:B------:R-:W-:Y:S01]  /*6590*/  IMAD.U32 R6, RZ, RZ, UR6 ;  /* 0x00000006ff067e24 */ /* 0x000fe2000f8e00ff */
[----:B----4-:R-:W-:Y:S01]  /*65a0*/  MOV R11, UR5 ;  /* 0x00000005000b7c02 */ /* 0x010fe20008000f00 */
[----:B------:R-:W-:Y:S02]  /*65b0*/  IMAD.U32 R10, RZ, RZ, UR4 ;  /* 0x00000004ff0a7e24 */ /* 0x000fe4000f8e00ff */
[----:B------:R-:W-:Y:S07]  /*65c0*/  LEPC R20, `(.L_x_101) ;  /* 0x000000001014794e */ /* 0x000fee0000000000 */
[----:B--2---:R-:W-:Y:S05]  /*65d0*/  CALL.ABS.NOINC R2 ;  /* 0x0000000002007343 */ /* 0x004fea0003c00000 */
.L_x_101:
[----:B------:R-:W-:Y:S05]  /*65e0*/  BSYNC.RECONVERGENT B6 ;  /* 0x0000000000067941 */ /* 0x000fea0003800200 */
.L_x_100:
[----:B------:R-:W-:Y:S01]  /*65f0*/  ISETP.NE.U32.AND P4, PT, R82, RZ, PT ;  /* 0x000000ff5200720c */ /* 0x000fe20003f85070 */
[----:B------:R-:W-:Y:S01]  /*6600*/  UISETP.NE.AND UP2, UPT, UR36, URZ, UPT ;  /* 0x000000ff2400728c */ /* 0x000fe2000bf45270 */
[----:B------:R-:W-:Y:S01]  /*6610*/  ISETP.NE.U32.AND P2, PT, RZ, UR48, PT ;  /* 0x00000030ff007c0c */ /* 0x000fe2000bf45070 */
[----:B------:R-:W-:Y:S01]  /*6620*/  UISETP.NE.U32.AND UP1, UPT, UR50, URZ, UPT ;  /* 0x000000ff3200728c */ /* 0x000fe2000bf25070 */
[----:B------:R-:W-:Y:S01]  /*6630*/  ISETP.NE.AND.EX P4, PT, R83, RZ, PT, P4 ;  /* 0x000000ff5300720c */ /* 0x000fe20003f85340 */
[----:B------:R-:W-:Y:S01]  /*6640*/  UPLOP3.LUT UP0, UPT, UPT, UPT, UPT, 0x40, 0x4 ;  /* 0x000000000004789c */ /* 0x000fe20003f0e870 */
[----:B------:R-:W-:Y:S01]  /*6650*/  ISETP.NE.AND.EX P2, PT, RZ, UR49, PT, P2 ;  /* 0x00000031ff007c0c */ /* 0x000fe2000bf45320 */
[----:B------:R-:W-:Y:S01]  /*6660*/  UISETP.NE.AND.EX UP1, UPT, UR51, URZ, UPT, UP1 ;  /* 0x000000ff3300728c */ /* 0x000fe2000bf25310 */
[----:B------:R-:W-:Y:S04]  /*6670*/  PLOP3.LUT P1, PT, PT, PT, UP2, 0x80, 0x8 ;  /* 0x000000000008781c */ /* 0x000fe80003f2f028 */
[----:B------:R-:W-:Y:S06]  /*6680*/  @UP2 UPLOP3.LUT UP0, UPT, UPT, UPT, UP1, 0x80, 0x8 ;  /* 0x000000000008289c */ /* 0x000fec0003f0f010 */
[----:B------:R-:W-:Y:S01]  /*6690*/  PLOP3.LUT P0, PT, PT, PT, UP0, 0x80, 0x8 ;  /* 0x000000000008781c */ /* 0x000fe20003f0f008 */
[----:B------:R-:W-:Y:S01]  /*66a0*/  @!UPT UIADD3 URZ, UPT, UPT, URZ, URZ, URZ ;  /* 0x000000fffffff290 */ /* 0x000fe2000fffe0ff */
[----:B------:R-:W-:Y:S11]  /*66b0*/  BRA.U !UP1, `(.L_x_103) ;  /* 0x0000000109387547 */ /* 0x000ff6000b800000 */
[----:B------:R-:W-:Y:S01]  /*66c0*/  UISETP.NE.U32.AND UP0, UPT, UR48, URZ, UPT ;  /* 0x000000ff3000728c */ /* 0x000fe2000bf05070 */
[----:B------:R-:W-:Y:S02]  /*66d0*/  HFMA2 R0, -RZ, RZ, 0, 5.9604644775390625e-08 ;  /* 0x00000001ff007431 */ /* 0x000fe400000001ff */
[----:B------:R-:W-:Y:S01]  /*66e0*/  IMAD.MOV.U32 R86, RZ, RZ, 0x1 ;  /* 0x00000001ff567424 */ /* 0x000fe200078e00ff */
[----:B------:R-:W-:Y:S06]  /*66f0*/  UISETP.NE.AND.EX UP0, UPT, UR49, URZ, UPT, UP0 ;  /* 0x000000ff3100728c */ /* 0x000fec000bf05300 */
        /* <DEDUP_REMOVED lines=9> */
[----:B-12---:R-:W-:Y:S02]  /*6790*/  @!P3 IMAD.U32 R53, RZ, RZ, UR4 ;  /* 0x00000004ff35be24 */ /* 0x006fe4000f8e00ff */
.L_x_103:
[----:B------:R-:W-:Y:S05]  /*67a0*/  @!P4 BRA `(.L_x_104) ;  /* 0x000000000020c947 */ /* 0x000fea0003800000 */
[----:B------:R-:W-:Y:S04]  /*67b0*/  ISETP.NE.U32.AND P3, PT, R80, RZ, PT ;  /* 0x000000ff5000720c */ /* 0x000fe80003f65070 */
[----:B------:R-:W-:Y:S11]  /*67c0*/  ISETP.NE.AND.EX P3, PT, R81, RZ, PT, P3 ;  /* 0x000000ff5100720c */ /* 0x000ff60003f65330 */
[----:B------:R-:W-:Y:S02]  /*67d0*/  @!UPT UIADD3 URZ, UPT, UPT, URZ, URZ, URZ ;  /* 0x000000fffffff290 */ /* 0x000fe4000fffe0ff */
[----:B------:R-:W1:Y:S01]  /*67e0*/  @P3 LDC.64 R2, c[0x0][0xca8] ;  /* 0x00032a00ff023b82 */ /* 0x000e620000000a00 */
[----:B------:R-:W-:Y:S04]  /*67f0*/  @P3 IMAD R0, R82, UR44, RZ ;  /* 0x0000002c52003c24 */ /* 0x000fe8000f8e02ff */
[----:B-1----:R-:W-:Y:S05]  /*6800*/  @P3 IMAD.WIDE R2, R0, 0x4, R2 ;  /* 0x0000000400023825 */ /* 0x002fea00078e0202 */
[----:B-----5:R1:W5:Y:S02]  /*6810*/  @P3 LDG.E R52, desc[UR46][R2.64] ;  /* 0x0000002e02343981 */ /* 0x020364000c1e1900 */
[----:B-1----:R-:W2:Y:S02]  /*6820*/  @!P3 LDC R52, c[0x0][0xca0] ;  /* 0x00032800ff34bb82 */ /* 0x002ea40000000800 */
.L_x_104:
[----:B-----5:R-:W-:Y:S01]  /*6830*/  FSETP.NEU.AND P3, PT, R53, RZ, PT ;  /* 0x000000ff3500720b */ /* 0x020fe20003f6d000 */
[----:B------:R-:W-:Y:S01]  /*6840*/  IMAD.MOV.U32 R69, RZ, RZ, 0x10 ;  /* 0x00000010ff457424 */ /* 0x000fe200078e00ff */
[----:B------:R-:W-:Y:S01]  /*6850*/  SEL R2, RZ, 0xffffffff, P2 ;  /* 0xffffffffff027807 */ /* 0x000fe20001000000 */
[----:B------:R-:W-:Y:S01]  /*6860*/  IMAD R59, R94, 0x80, R95 ;  /* 0x000000805e3b7824 */ /* 0x000fe200078e025f */
[----:B------:R-:W-:Y:S01]  /*6870*/  @P1 LOP3.LUT P2, RZ, R86, 0xff, RZ, 0xc0, !PT ;  /* 0x000000ff56ff1812 */ /* 0x000fe2000784c0ff */
[----:B------:R-:W-:Y:S01]  /*6880*/  IMAD.SHL.U32 R104, R96, 0x2, RZ ;  /* 0x0000000260687824 */ /* 0x000fe200078e00ff */
[----:B------:R-:W-:Y:S01]  /*6890*/  @P1 SEL R0, RZ, 0xffffffff, P3 ;  /* 0xffffffffff001807 */ /* 0x000fe20001800000 */
[----:B------:R-:W-:Y:S01]  /*68a0*/  BSSY B1, `(.L_x_105) ;  /* 0x0000039000017945 */ /* 0x000fe20003800000 */
[----:B------:R-:W-:Y:S01]  /*68b0*/  LEA R58, R94, UR45, 0x3 ;  /* 0x0000002d5e3a7c11 */ /* 0x000fe2000f8e18ff */
[----:B------:R-:W-:Y:S01]  /*68c0*/  VIADD R103, R104, UR45 ;  /* 0x0000002d68677c36 */ /* 0x000fe20008000000 */
[----:B------:R-:W-:Y:S01]  /*68d0*/  @P0 SEL R0, R2, R0, !P2 ;  /* 0x0000000002000207 */ /* 0x000fe20005000000 */
[----:B------:R-:W-:Y:S01]  /*68e0*/  IMAD.MOV.U32 R70, RZ, RZ, 0x1 ;  /* 0x00000001ff467424 */ /* 0x000fe200078e00ff */
[----:B------:R-:W-:Y:S01]  /*68f0*/  SHF.L.U32 R3, R93, 0x1f, RZ ;  /* 0x0000001f5d037819 */ /* 0x000fe200000006ff */
[----:B------:R-:W-:Y:S01]  /*6900*/  IMAD.MOV.U32 R68, RZ, RZ, RZ ;  /* 0x000000ffff447224 */ /* 0x000fe200078e00ff */
[----:B------:R-:W-:Y:S02]  /*6910*/  @P1 LOP3.LUT R0, R0, 0x1, RZ, 0xc0, !PT ;  /* 0x0000000100001812 */ /* 0x000fe400078ec0ff */
[----:B------:R-:W-:Y:S02]  /*6920*/  CS2R R78, SRZ ;  /* 0x00000000004e7805 */ /* 0x000fe4000001ff00 */
[----:B------:R-:W-:Y:S02]  /*6930*/  PLOP3.LUT P2, PT, PT, PT, UP1, 0x80, 0x8 ;  /* 0x000000000008781c */ /* 0x000fe40003f4f018 */
[----:B------:R-:W-:Y:S02]  /*6940*/  CS2R R76, SRZ ;  /* 0x00000000004c7805 */ /* 0x000fe4000001ff00 */
[----:B------:R-:W-:Y:S02]  /*6950*/  ISETP.NE.U32.OR P4, PT, R0, 0x1, !P1 ;  /* 0x000000010000780c */ /* 0x000fe40004f85470 */
[----:B------:R-:W-:Y:S02]  /*6960*/  CS2R R74, SRZ ;  /* 0x00000000004a7805 */ /* 0x000fe4000001ff00 */
[----:B------:R-:W-:Y:S02]  /*6970*/  LOP3.LUT P5, RZ, R97, 0x40, RZ, 0xc0, !PT ;  /* 0x0000004061ff7812 */ /* 0x000fe400078ac0ff */
[----:B------:R-:W-:Y:S02]  /*6980*/  CS2R R72, SRZ ;  /* 0x0000000000487805 */ /* 0x000fe4000001ff00 */
[----:B------:R-:W-:Y:S02]  /*6990*/  P2R R105, PR, RZ, 0x10 ;  /* 0x00000010ff697803 */ /* 0x000fe40000000000 */
[----:B------:R-:W-:Y:S02]  /*69a0*/  CS2R R66, SRZ ;  /* 0x0000000000427805 */ /* 0x000fe4000001ff00 */
[----:B------:R-:W-:Y:S02]  /*69b0*/  SEL R69, R69, 0xfffffff0, !P5 ;  /* 0xfffffff045457807 */ /* 0x000fe40006800000 */
[----:B------:R-:W-:Y:S02]  /*69c0*/  CS2R R64, SRZ ;  /* 0x0000000000407805 */ /* 0x000fe4000001ff00 */
[----:B------:R-:W-:Y:S02]  /*69d0*/  CS2R R62, SRZ ;  /* 0x00000000003e7805 */ /* 0x000fe4000001ff00 */
[----:B------:R-:W-:Y:S01]  /*69e0*/  CS2R R60, SRZ ;  /* 0x00000000003c7805 */ /* 0x000fe2000001ff00 */
[----:B------:R-:W-:Y:S01]  /*69f0*/  IMAD.IADD R103, R103, 0x1, R69 ;  /* 0x0000000167677824 */ /* 0x000fe200078e0245 */
[----:B------:R-:W-:Y:S04]  /*6a00*/  @P4 SHF.L.U32 R0, RZ, 0x1f, RZ ;  /* 0x0000001fff004819 */ /* 0x000fe800000006ff */
[----:B------:R1:W3:Y:S01]  /*6a10*/  @P4 SYNCS.PHASECHK.TRANS64.TRYWAIT P1, [UR45+0x60], R0 ;  /* 0x00006000ff0045a7 */ /* 0x0002e2000802112d */
[----:B------:R4:W2:Y:S01]  /*6a20*/  SYNCS.PHASECHK.TRANS64.TRYWAIT P0, [R58+URZ+0xd0], R3 ;  /* 0x0000d0033a0075a7 */ /* 0x0008a200080011ff */
[----:B-1----:R-:W-:Y:S02]  /*6a30*/  SEL R0, RZ, 0xffffffff, P3 ;  /* 0xffffffffff007807 */ /* 0x002fe40001800000 */
[----:B------:R-:W-:Y:S04]  /*6a40*/  LOP3.LUT P3, R101, R86, 0xff, RZ, 0xc0, !PT ;  /* 0x000000ff56657812 */ /* 0x000fe8000786c0ff */
[----:B------:R-:W-:Y:S04]  /*6a50*/  @P2 SEL R0, R2, R0, !P3 ;  /* 0x0000000002002207 */ /* 0x000fe80005800000 */
[----:B------:R-:W-:Y:S04]  /*6a60*/  LOP3.LUT R0, R0, 0x1, RZ, 0xc0, !PT ;  /* 0x0000000100007812 */ /* 0x000fe800078ec0ff */
[----:B------:R-:W-:Y:S02]  /*6a70*/  ISETP.NE.U32.AND P2, PT, R0, 0x1, PT ;  /* 0x000000010000780c */ /* 0x000fe40003f45070 */
[----:B------:R-:W-:Y:S02]  /*6a80*/  SHF.R.U32.HI R0, RZ, 0x15, R59 ;  /* 0x00000015ff007819 */ /* 0x000fe4000001163b */
[----:B------:R-:W-:Y:S02]  /*6a90*/  P2R R71, PR, RZ, 0x4 ;  /* 0x00000004ff477803 */ /* 0x000fe40000000000 */
[----:B------:R-:W-:Y:S02]  /*6aa0*/  LOP3.LUT R2, R0, 0x3, RZ, 0xc0, !PT ;  /* 0x0000000300027812 */ /* 0x000fe400078ec0ff */
[----:B---3--:R-:W-:Y:S01]  /*6ab0*/  @P4 SEL R70, RZ, 0x1, !P1 ;  /* 0x00000001ff464807 */ /* 0x008fe20004800000 */
[----:B--2-4-:R-:W-:Y:S06]  /*6ac0*/  @!P4 BRA `(.L_x_106) ;  /* 0x000000000058c947 */ /* 0x014fec0003800000 */
[----:B------:R-:W-:Y:S01]  /*6ad0*/  IMAD.MOV.U32 R79, RZ, RZ, RZ ;  /* 0x000000ffff4f7224 */ /* 0x000fe200078e00ff */
[----:B------:R-:W-:Y:S01]  /*6ae0*/  ISETP.NE.AND P1, PT, R70, RZ, PT ;  /* 0x000000ff4600720c */ /* 0x000fe20003f25270 */
[----:B------:R-:W-:Y:S01]  /*6af0*/  BSSY B0, `(.L_x_107) ;  /* 0x000000c000007945 */ /* 0x000fe20003800000 */
[----:B------:R-:W-:Y:S02]  /*6b00*/  CS2R R62, SRZ ;  /* 0x00000000003e7805 */ /* 0x000fe4000001ff00 */
[----:B------:R-:W-:Y:S02]  /*6b10*/  CS2R R60, SRZ ;  /* 0x00000000003c7805 */ /* 0x000fe4000001ff00 */
[----:B------:R-:W-:Y:S02]  /*6b20*/  CS2R R66, SRZ ;  /* 0x0000000000427805 */ /* 0x000fe4000001ff00 */
[----:B------:R-:W-:Y:S02]  /*6b30*/  CS2R R64, SRZ ;  /* 0x0000000000407805 */ /* 0x000fe4000001ff00 */
[----:B------:R-:W-:Y:S02]  /*6b40*/  CS2R R74, SRZ ;  /* 0x00000000004a7805 */ /* 0x000fe4000001ff00 */
[----:B------:R-:W-:Y:S02]  /*6b50*/  CS2R R72, SRZ ;  /* 0x0000000000487805 */ /* 0x000fe4000001ff00 */
[----:B------:R-:W-:Y:S01]  /*6b60*/  CS2R R76, SRZ ;  /* 0x00000000004c7805 */ /* 0x000fe2000001ff00 */
[----:B------:R-:W-:Y:S06]  /*6b70*/  @P1 BRA `(.L_x_108) ;  /* 0x00000000000c1947 */ /* 0x000fec0003800000 */
[----:B------:R-:W-:Y:S04]  /*6b80*/  SHF.L.U32 R5, RZ, 0x1f, RZ ;  /* 0x0000001fff057819 */ /* 0x000fe800000006ff */
[----:B------:R-:W1:Y:S02]  /*6b90*/  SYNCS.PHASECHK.TRANS64.TRYWAIT P1, [UR45+0x60], R5 ;  /* 0x00006005ff0075a7 */ /* 0x000e64000802112d */
[----:B-1----:R-:W-:Y:S05]  /*6ba0*/  @!P1 BRA `(.L_x_109) ;  /* 0x0000008000e49947 */ /* 0x002fea0003800000 */
.L_x_108:
[----:B------:R-:W-:Y:S05]  /*6bb0*/  BSYNC B0 ;  /* 0x0000000000007941 */ /* 0x000fea0003800000 */
.L_x_107:
[----:B------:R-:W-:Y:S01]  /*6bc0*/  ISETP.NE.AND P1, PT, R71, RZ, PT ;  /* 0x000000ff4700720c */ /* 0x000fe20003f25270 */
[----:B------:R-:W-:Y:S11]  /*6bd0*/  HFMA2 R68, -RZ, RZ, 0, 5.9604644775390625e-08 ;  /* 0x00000001ff447431 */ /* 0x000ff600000001ff */
[----:B------:R-:W-:Y:S01]  /*6be0*/  @!UPT UIADD3 URZ, UPT, UPT, URZ, URZ, URZ ;  /* 0x000000fffffff290 */ /* 0x000fe2000fffe0ff */
[----:B------:R2:W3:Y:S04]  /*6bf0*/  @P1 LDS.128 R60, [R104+UR45+0x200] ;  /* 0x0002002d683c1984 */ /* 0x0004e80008000c00 */
[----:B------:R2:W4:Y:S04]  /*6c00*/  @P1 LDS.128 R64, [R103+0x200] ;  /* 0x0002000067401984 */ /* 0x0005280000000c00 */
[----:B------:R2:W1:Y:S04]  /*6c10*/  @P1 LDS.128 R72, [R104+UR45+0xa00] ;  /* 0x000a002d68481984 */ /* 0x0004680008000c00 */
[----:B------:R2:W1:Y:S02]  /*6c20*/  @P1 LDS.128 R76, [R103+0xa00] ;  /* 0x000a0000674c1984 */ /* 0x0004640000000c00 */
.L_x_106:
[----:B------:R-:W-:Y:S05]  /*6c30*/  BSYNC B1 ;  /* 0x0000000000017941 */ /* 0x000fea0003800000 */
.L_x_105:
[----:B------:R-:W-:Y:S02]  /*6c40*/  ISETP.NE.AND P1, PT, R98, R2, PT ;  /* 0x000000026200720c */ /* 0x000fe40003f25270 */
[----:B------:R-:W-:Y:S01]  /*6c50*/  MOV R39, RZ ;  /* 0x000000ff00277202 */ /* 0x000fe20000000f00 */
[----:B------:R-:W-:Y:S10]  /*6c60*/  @P0 BRA `(.L_x_110) ;  /* 0x0000000000080947 */ /* 0x000ff40003800000 */
[----:B------:R-:W5:Y:S02]  /*6c70*/  SYNCS.PHASECHK.TRANS64.TRYWAIT P0, [R58+URZ+0xd0], R3 ;  /* 0x0000d0033a0075a7 */ /* 0x000f6400080011ff */
[----:B-----5:R-:W-:Y:S05]  /*6c80*/  @!P0 BRA `(.L_x_111) ;  /* 0x0000008000c48947 */ /* 0x020fea0003800000 */
.L_x_110:
[----:B------:R-:W-:Y:S01]  /*6c90*/  IMAD.MOV.U32 R38, RZ, RZ, RZ ;  /* 0x000000ffff267224 */ /* 0x000fe200078e00ff */
[----:B------:R-:W-:Y:S02]  /*6ca0*/  CS2R R36, SRZ ;  /* 0x0000000000247805 */ /* 0x000fe4000001ff00 */
        /* <DEDUP_REMOVED lines=13> */
[----:B-1----:R-:W-:Y:S01]  /*6d80*/  CS2R R4, SRZ ;  /* 0x0000000000047805 */ /* 0x002fe2000001ff00 */
[----:B------:R-:W-:Y:S06]  /*6d90*/  @P1 BRA `(.L_x_112) ;  /* 0x0000000000bc1947 */ /* 0x000fec0003800000 */
[----:B------:R-:W-:Y:S11]  /*6da0*/  LOP3.LUT P0, RZ, R0, 0x3, R99, 0x48, !PT ;  /* 0x0000000300ff7812 */ /* 0x000ff60007804863 */
[----:B------:R-:W-:Y:S02]  /*6db0*/  @!UPT UIADD3 URZ, UPT, UPT, URZ, URZ, URZ ;  /* 0x000000fffffff290 */ /* 0x000fe4000fffe0ff */
[----:B------:R-:W-:Y:S05]  /*6dc0*/  @!P0 BRA `(.L_x_113) ;  /* 0x0000000000408947 */ /* 0x000fea0003800000 */
[----:B------:R-:W1:Y:S01]  /*6dd0*/  LDCU.64 UR8, c[0x4][0x70] ;  /* 0x01000e00ff0877ac */ /* 0x000e620008000a00 */
[----:B------:R-:W-:Y:S01]  /*6de0*/  MOV R15, 0x0 ;  /* 0x00000000000f7802 */ /* 0x000fe20000000f00 */
[----:B------:R-:W-:Y:S02]  /*6df0*/  HFMA2 R12, -RZ, RZ, 0, 5.9604644775390625e-08 ;  /* 0x00000001ff0c7431 */ /* 0x000fe400000001ff */
[----:B------:R-:W-:Y:S02]  /*6e00*/  IMAD.MOV.U32 R8, RZ, RZ, 0x192 ;  /* 0x00000192ff087424 */ /* 0x000fe400078e00ff */
[----:B------:R-:W-:Y:S01]  /*6e10*/  IMAD.MOV.U32 R13, RZ, RZ, RZ ;  /* 0x000000ffff0d7224 */ /* 0x000fe200078e00ff */
[----:B------:R-:W5:Y:S01]  /*6e20*/  LDCU.64 UR6, c[0x4][0x78] ;  /* 0x01000f00ff0677ac */ /* 0x000f620008000a00 */
[----:B------:R-:W2:Y:S01]  /*6e30*/  LDC.64 R14, c[0x4][R15] ;  /* 0x010000000f0e7b82 */ /* 0x000ea20000000a00 */
[----:B------:R-:W3:Y:S01]  /*6e40*/  LDCU.64 UR4, c[0x4][0x10] ;  /* 0x01000200ff0477ac */ /* 0x000ee20008000a00 */
[----:B-1----:R-:W-:Y:S01]  /*6e50*/  MOV R5, UR9 ;  /* 0x0000000900057c02 */ /* 0x002fe20008000f00 */
[----:B------:R-:W-:Y:S01]  /*6e60*/  IMAD.U32 R4, RZ, RZ, UR8 ;  /* 0x00000008ff047e24 */ /* 0x000fe2000f8e00ff */
[----:B-----5:R-:W-:Y:S01]  /*6e70*/  MOV R7, UR7 ;  /* 0x0000000700077c02 */ /* 0x020fe20008000f00 */
[----:B------:R-:W-:Y:S01]  /*6e80*/  IMAD.U32 R6, RZ, RZ, UR6 ;  /* 0x00000006ff067e24 */ /* 0x000fe2000f8e00ff */
[----:B---3--:R-:W-:Y:S01]  /*6e90*/  MOV R11, UR5 ;  /* 0x00000005000b7c02 */ /* 0x008fe20008000f00 */
[----:B------:R-:W-:Y:S02]  /*6ea0*/  IMAD.U32 R10, RZ, RZ, UR4 ;  /* 0x00000004ff0a7e24 */ /* 0x000fe4000f8e00ff */
[----:B------:R-:W-:Y:S07]  /*6eb0*/  LEPC R20, `(.L_x_113) ;  /* 0x000000001014794e */ /* 0x000fee0000000000 */
[----:B--2-4-:R-:W-:Y:S05]  /*6ec0*/  CALL.ABS.NOINC R14 ;  /* 0x000000000e007343 */ /* 0x014fea0003c00000 */
.L_x_113:
[----:B------:R-:W-:Y:S05]  /*6ed0*/  WARPSYNC.ALL ;  /* 0x0000000000007948 */ /* 0x000fea0003800000 */
[C---:B------:R-:W-:Y:S01]  /*6ee0*/  R2UR UR4, R59.reuse ;  /* 0x000000003b0472ca */ /* 0x040fe200000e0000 */
[----:B------:R-:W-:Y:S05]  /*6ef0*/  VIADD R0, R59, 0x40 ;  /* 0x000000403b007836 */ /* 0x000fea0000000000 */
[----:B------:R-:W-:Y:S04]  /*6f00*/  SHF.R.U32.HI R0, RZ, 0x15, R0 ;  /* 0x00000015ff007819 */ /* 0x000fe80000011600 */
[----:B------:R-:W-:Y:S03]  /*6f10*/  LOP3.LUT P0, RZ, R0, 0x3, R99, 0x48, !PT ;  /* 0x0000000300ff7812 */ /* 0x000fe60007804863 */
[----:B------:R-:W1:Y:S10]  /*6f20*/  LDTM.x16 R24, tmem[UR4] ;  /* 0x00000004001879ee */ /* 0x000e740008240000 */
[----:B-1----:R-:W-:Y:S05]  /*6f30*/  @!P0 BRA `(.L_x_114) ;  /* 0x0000000000408947 */ /* 0x002fea0003800000 */
        /* <DEDUP_REMOVED lines=16> */
.L_x_114:
[----:B------:R-:W-:Y:S05]  /*7040*/  WARPSYNC.ALL ;  /* 0x0000000000007948 */ /* 0x000fea0003800000 */
[----:B------:R-:W-:Y:S11]  /*7050*/  R2UR UR4, R59 ;  /* 0x000000003b0472ca */ /* 0x000ff600000e0000 */
[----:B------:R-:W-:Y:S02]  /*7060*/  @!UPT UIADD3 URZ, UPT, UPT, URZ, URZ, URZ ;  /* 0x000000fffffff290 */ /* 0x000fe4000fffe0ff */
[----:B------:R-:W1:Y:S02]  /*7070*/  LDTM.x16 R4, tmem[UR4+0x40] ;  /* 0x00004004000479ee */ /* 0x000e640008240000 */
[----:B-1----:R-:W-:Y:S01]  /*7080*/  NOP ;  /* 0x0000000000007918 */ /* 0x002fe20000000000 */
.L_x_112:
[----:B---3--:R-:W-:Y:S01]  /*7090*/  SHF.L.U32 R20, R60, 0x10, RZ ;  /* 0x000000103c147819 */ /* 0x008fe200000006ff */
[----:B------:R-:W-:Y:S01]  /*70a0*/  FMUL R0, R52, R24 ;  /* 0x0000001834007220 */ /* 0x000fe20000400000 */
[----:B------:R-:W-:Y:S01]  /*70b0*/  ISETP.NE.AND P0, PT, R98, R2, PT ;  /* 0x000000026200720c */ /* 0x000fe20003f05270 */
[----:B------:R-:W-:Y:S01]  /*70c0*/  FMUL R2, R52, R25 ;  /* 0x0000001934027220 */ /* 0x000fe20000400000 */
[----:B------:R-:W-:Y:S01]  /*70d0*/  LOP3.LUT R21, R60, 0xffff0000, RZ, 0xc0, !PT ;  /* 0xffff00003c157812 */ /* 0x000fe200078ec0ff */
[----:B------:R-:W-:Y:S01]  /*70e0*/  FFMA R0, R53, R20, R0 ;  /* 0x0000001435007223 */ /* 0x000fe20000000000 */
[C---:B------:R-:W-:Y:S01]  /*70f0*/  SHF.L.U32 R22, R61.reuse, 0x10, RZ ;  /* 0x000000103d167819 */ /* 0x040fe200000006ff */
[----:B------:R-:W-:Y:S01]  /*7100*/  FMUL R3, R52, R26 ;  /* 0x0000001a34037220 */ /* 0x000fe20000400000 */
[----:B------:R-:W-:Y:S01]  /*7110*/  LOP3.LUT R23, R61, 0xffff0000, RZ, 0xc0, !PT ;  /* 0xffff00003d177812 */ /* 0x000fe200078ec0ff */
[C---:B------:R-:W-:Y:S01]  /*7120*/  FFMA R2, R53.reuse, R21, R2 ;  /* 0x0000001535027223 */ /* 0x040fe20000000002 */
[----:B------:R-:W-:Y:S01]  /*7130*/  SHF.L.U32 R40, R62, 0x10, RZ ;  /* 0x000000103e287819 */ /* 0x000fe200000006ff */
[----:B------:R-:W-:Y:S01]  /*7140*/  FMUL R20, R52, R27 ;  /* 0x0000001b34147220 */ /* 0x000fe20000400000 */
[----:B------:R-:W-:Y:S01]  /*7150*/  LOP3.LUT R41, R62, 0xffff0000, RZ, 0xc0, !PT ;  /* 0xffff00003e297812 */ /* 0x000fe200078ec0ff */
[----:B------:R-:W-:Y:S01]  /*7160*/  FFMA R3, R53, R22, R3 ;  /* 0x0000001635037223 */ /* 0x000fe20000000003 */
[----:B------:R-:W-:Y:S01]  /*7170*/  F2FP.BF16.F32.PACK_AB R108, R2, R0 ;  /* 0x00000000026c723e */ /* 0x000fe200000010ff */
[C---:B------:R-:W-:Y:S01]  /*7180*/  FMUL R21, R52.reuse, R28 ;  /* 0x0000001c34157220 */ /* 0x040fe20000400000 */
[----:B------:R-:W-:Y:S01]  /*7190*/  LOP3.LUT R42, R77, 0xffff0000, RZ, 0xc0, !PT ;  /* 0xffff00004d2a7812 */ /* 0x000fe200078ec0ff */
[----:B------:R-:W-:Y:S01]  /*71a0*/  FMUL R22, R52, R29 ;  /* 0x0000001d34167220 */ /* 0x000fe20000400000 */
[----:B------:R-:W-:Y:S01]  /*71b0*/  SHF.L.U32 R54, R78, 0x10, RZ ;  /* 0x000000104e367819 */ /* 0x000fe200000006ff */
[----:B------:R-:W-:Y:S01]  /*71c0*/  FFMA R20, R53, R23, R20 ;  /* 0x0000001735147223 */ /* 0x000fe20000000014 */
[----:B------:R-:W-:Y:S01]  /*71d0*/  SHF.L.U32 R23, R63, 0x10, RZ ;  /* 0x000000103f177819 */ /* 0x000fe200000006ff */
[----:B------:R-:W-:Y:S01]  /*71e0*/  FFMA R21, R53, R40, R21 ;  /* 0x0000002835157223 */ /* 0x000fe20000000015 */
[----:B------:R-:W-:Y:S01]  /*71f0*/  LOP3.LUT R40, R63, 0xffff0000, RZ, 0xc0, !PT ;  /* 0xffff00003f287812 */ /* 0x000fe200078ec0ff */
[C---:B------:R-:W-:Y:S01]  /*7200*/  FFMA R22, R53.reuse, R41, R22 ;  /* 0x0000002935167223 */ /* 0x040fe20000000016 */
[----:B------:R-:W-:Y:S01]  /*7210*/  F2FP.BF16.F32.PACK_AB R109, R20, R3 ;  /* 0x00000003146d723e */ /* 0x000fe200000010ff */
[----:B------:R-:W-:Y:S01]  /*7220*/  FMUL R0, R52, R30 ;  /* 0x0000001e34007220 */ /* 0x000fe20000400000 */
[----:B----4-:R-:W-:Y:S01]  /*7230*/  LOP3.LUT R41, R66, 0xffff0000, RZ, 0xc0, !PT ;  /* 0xffff000042297812 */ /* 0x010fe200078ec0ff */
[----:B------:R-:W-:Y:S01]  /*7240*/  FMUL R2, R52, R31 ;  /* 0x0000001f34027220 */ /* 0x000fe20000400000 */
[----:B------:R-:W-:Y:S01]  /*7250*/  F2FP.BF16.F32.PACK_AB R110, R22, R21 ;  /* 0x00000015166e723e */ /* 0x000fe200000010ff */
[C---:B------:R-:W-:Y:S01]  /*7260*/  FFMA R0, R53.reuse, R23, R0 ;  /* 0x0000001735007223 */ /* 0x040fe20000000000 */
[C---:B------:R-:W-:Y:S01]  /*7270*/  SHF.L.U32 R22, R64.reuse, 0x10, RZ ;  /* 0x0000001040167819 */ /* 0x040fe200000006ff */
[----:B------:R-:W-:Y:S01]  /*7280*/  FFMA R2, R53, R40, R2 ;  /* 0x0000002835027223 */ /* 0x000fe20000000002 */
[----:B------:R-:W-:Y:S01]  /*7290*/  LOP3.LUT R23, R64, 0xffff0000, RZ, 0xc0, !PT ;  /* 0xffff000040177812 */ /* 0x000fe200078ec0ff */
[C---:B------:R-:W-:Y:S01]  /*72a0*/  FMUL R3, R52.reuse, R32 ;  /* 0x0000002034037220 */ /* 0x040fe20000400000 */
[----:B------:R-:W-:Y:S01]  /*72b0*/  SHF.L.U32 R40, R65, 0x10, RZ ;  /* 0x0000001041287819 */ /* 0x000fe200000006ff */
[----:B------:R-:W-:Y:S01]  /*72c0*/  FMUL R20, R52, R33 ;  /* 0x0000002134147220 */ /* 0x000fe20000400000 */
[----:B------:R-:W-:Y:S01]  /*72d0*/  F2FP.BF16.F32.PACK_AB R111, R2, R0 ;  /* 0x00000000026f723e */ /* 0x000fe200000010ff */
[----:B------:R-:W-:Y:S01]  /*72e0*/  FMUL R21, R52, R34 ;  /* 0x0000002234157220 */ /* 0x000fe20000400000 */
[----:B------:R-:W-:Y:S01]  /*72f0*/  LOP3.LUT R55, R78, 0xffff0000, RZ, 0xc0, !PT ;  /* 0xffff00004e377812 */ /* 0x000fe200078ec0ff */
[----:B------:R-:W-:Y:S01]  /*7300*/  FFMA R3, R53, R22, R3 ;  /* 0x0000001635037223 */ /* 0x000fe20000000003 */
[----:B------:R-:W-:Y:S01]  /*7310*/  SHF.L.U32 R56, R79, 0x10, RZ ;  /* 0x000000104f387819 */ /* 0x000fe200000006ff */
[----:B------:R-:W-:Y:S01]  /*7320*/  FFMA R20, R53, R23, R20 ;  /* 0x0000001735147223 */ /* 0x000fe20000000014 */
[----:B------:R-:W-:Y:S01]  /*7330*/  LOP3.LUT R23, R65, 0xffff0000, RZ, 0xc0, !PT ;  /* 0xffff000041177812 */ /* 0x000fe200078ec0ff */
[----:B------:R-:W-:Y:S01]  /*7340*/  FFMA R21, R53, R40, R21 ;  /* 0x0000002835157223 */ /* 0x000fe20000000015 */
[----:B------:R-:W-:Y:S01]  /*7350*/  SHF.L.U32 R40, R66, 0x10, RZ ;  /* 0x0000001042287819 */ /* 0x000fe200000006ff */
[----:B------:R-:W-:Y:S01]  /*7360*/  FMUL R0, R52, R35 ;  /* 0x0000002334007220 */ /* 0x000fe20000400000 */
[----:B------:R-:W-:Y:S01]  /*7370*/  F2FP.BF16.F32.PACK_AB R112, R20, R3 ;  /* 0x000000031470723e */ /* 0x000fe200000010ff */
[C---:B------:R-:W-:Y:S01]  /*7380*/  FMUL R2, R52.reuse, R36 ;  /* 0x0000002434027220 */ /* 0x040fe20000400000 */
[----:B------:R-:W-:Y:S01]  /*7390*/  LOP3.LUT R57, R79, 0xffff0000, RZ, 0xc0, !PT ;  /* 0xffff00004f397812 */ /* 0x000fe200078ec0ff */
[----:B------:R-:W-:Y:S01]  /*73a0*/  FMUL R22, R52, R37 ;  /* 0x0000002534167220 */ /* 0x000fe20000400000 */
[----:B------:R-:W-:Y:S01]  /*73b0*/  ISETP.NE.AND P1, PT, R98, RZ, PT ;  /* 0x000000ff6200720c */ /* 0x000fe20003f25270 */
[----:B------:R-:W-:Y:S01]  /*73c0*/  FFMA R0, R53, R23, R0 ;  /* 0x0000001735007223 */ /* 0x000fe20000000000 */
[----:B------:R-:W-:Y:S01]  /*73d0*/  SHF.L.U32 R23, R67, 0x10, RZ ;  /* 0x0000001043177819 */ /* 0x000fe200000006ff */
[----:B------:R-:W-:Y:S01]  /*73e0*/  FFMA R2, R53, R40, R2 ;  /* 0x0000002835027223 */ /* 0x000fe20000000002 */
[----:B------:R-:W-:Y:S01]  /*73f0*/  LOP3.LUT R40, R67, 0xffff0000, RZ, 0xc0, !PT ;  /* 0xffff000043287812 */ /* 0x000fe200078ec0ff */
[----:B------:R1:W-:Y:S01]  /*7400*/  @!P0 STS.128 [R104+UR45+0x200], R108 ;  /* 0x0002006c68008988 */ /* 0x0003e20008000c2d */
[----:B------:R-:W-:Y:S01]  /*7410*/  F2FP.BF16.F32.PACK_AB R113, R0, R21 ;  /* 0x000000150071723e */ /* 0x000fe200000010ff */
[C---:B------:R-:W-:Y:S01]  /*7420*/  FFMA R22, R53.reuse, R41, R22 ;  /* 0x0000002935167223 */ /* 0x040fe20000000016 */
[----:B------:R-:W-:Y:S01]  /*7430*/  LOP3.LUT R41, R74, 0xffff0000, RZ, 0xc0, !PT ;  /* 0xffff00004a297812 */ /* 0x000fe200078ec0ff */
[C---:B------:R-:W-:Y:S01]  /*7440*/  FMUL R3, R52.reuse, R38 ;  /* 0x0000002634037220 */ /* 0x040fe20000400000 */
[C---:B------:R-:W-:Y:S01]  /*7450*/  FMUL R20, R52.reuse, R39 ;  /* 0x0000002734147220 */ /* 0x040fe20000400000 */
        /* <DEDUP_REMOVED lines=9> */
[C---:B------:R-:W-:Y:S01]  /*74f0*/  FFMA R0, R53.reuse, R22, R0 ;  /* 0x0000001635007223 */ /* 0x040fe20000000000 */
[C---:B------:R-:W-:Y:S01]  /*7500*/  FFMA R2, R53.reuse, R23, R2 ;  /* 0x0000001735027223 */ /* 0x040fe20000000002 */
[----:B------:R-:W-:Y:S01]  /*7510*/  F2FP.BF16.F32.PACK_AB R115, R20, R3 ;  /* 0x000000031473723e */ /* 0x000fe200000010ff */
[----:B------:R-:W-:Y:S01]  /*7520*/  FFMA R21, R53, R40, R21 ;  /* 0x0000002835157223 */ /* 0x000fe20000000015 */
[----:B------:R-:W-:Y:S01]  /*7530*/  LOP3.LUT R23, R73, 0xffff0000, RZ, 0xc0, !PT ;  /* 0xffff000049177812 */ /* 0x000fe200078ec0ff */
[----:B------:R-:W-:Y:S01]  /*7540*/  FMUL R3, R52, R7 ;  /* 0x0000000734037220 */ /* 0x000fe20000400000 */
[----:B------:R-:W-:Y:S01]  /*7550*/  SHF.L.U32 R40, R74, 0x10, RZ ;  /* 0x000000104a287819 */ /* 0x000fe200000006ff */
[----:B------:R1:W-:Y:S01]  /*7560*/  @!P0 STS.128 [R103+0x200], R112 ;  /* 0x0002007067008388 */ /* 0x0003e20000000c00 */
[C---:B------:R-:W-:Y:S01]  /*7570*/  FMUL R20, R52.reuse, R8 ;  /* 0x0000000834147220 */ /* 0x040fe20000400000 */
[----:B------:R-:W-:Y:S01]  /*7580*/  FMUL R22, R52, R9 ;  /* 0x0000000934167220 */ /* 0x000fe20000400000 */
[C---:B------:R-:W-:Y:S01]  /*7590*/  FFMA R3, R53.reuse, R23, R3 ;  /* 0x0000001735037223 */ /* 0x040fe20000000003 */
[----:B------:R-:W-:Y:S01]  /*75a0*/  F2FP.BF16.F32.PACK_AB R116, R2, R0 ;  /* 0x000000000274723e */ /* 0x000fe200000010ff */
[----:B------:R-:W-:Y:S01]  /*75b0*/  FFMA R20, R53, R40, R20 ;  /* 0x0000002835147223 */ /* 0x000fe20000000014 */
[C---:B------:R-:W-:Y:S01]  /*75c0*/  SHF.L.U32 R23, R75.reuse, 0x10, RZ ;  /* 0x000000104b177819 */ /* 0x040fe200000006ff */
[C---:B------:R-:W-:Y:S01]  /*75d0*/  FMUL R0, R52.reuse, R10 ;  /* 0x0000000a34007220 */ /* 0x040fe20000400000 */
[----:B------:R-:W-:Y:S01]  /*75e0*/  LOP3.LUT R40, R75, 0xffff0000, RZ, 0xc0, !PT ;  /* 0xffff00004b287812 */ /* 0x000fe200078ec0ff */
[C---:B------:R-:W-:Y:S01]  /*75f0*/  FFMA R22, R53.reuse, R41, R22 ;  /* 0x0000002935167223 */ /* 0x040fe20000000016 */
[C---:B------:R-:W-:Y:S01]  /*7600*/  FMUL R2, R52.reuse, R11 ;  /* 0x0000000b34027220 */ /* 0x040fe20000400000 */
[----:B------:R-:W-:Y:S01]  /*7610*/  FFMA R0, R53, R23, R0 ;  /* 0x0000001735007223 */ /* 0x000fe20000000000 */
[----:B------:R-:W-:Y:S01]  /*7620*/  F2FP.BF16.F32.PACK_AB R117, R3, R21 ;  /* 0x000000150375723e */ /* 0x000fe200000010ff */
[----:B------:R-:W-:Y:S01]  /*7630*/  FMUL R3, R52, R12 ;  /* 0x0000000c34037220 */ /* 0x000fe20000400000 */
[----:B------:R-:W-:Y:S01]  /*7640*/  FFMA R2, R53, R40, R2 ;  /* 0x0000002835027223 */ /* 0x000fe20000000002 */
[----:B------:R-:W-:Y:S01]  /*7650*/  SHF.L.U32 R23, R76, 0x10, RZ ;  /* 0x000000104c177819 */ /* 0x000fe200000006ff */
[----:B------:R-:W-:Y:S01]  /*7660*/  FMUL R21, R52, R14 ;  /* 0x0000000e34157220 */ /* 0x000fe20000400000 */
[----:B------:R-:W-:Y:S01]  /*7670*/  F2FP.BF16.F32.PACK_AB R118, R22, R20 ;  /* 0x000000141676723e */ /* 0x000fe200000010ff */
[----:B------:R-:W-:Y:S01]  /*7680*/  FMUL R20, R52, R13 ;  /* 0x0000000d34147220 */ /* 0x000fe20000400000 */
[----:B------:R-:W-:Y:S01]  /*7690*/  LOP3.LUT R40, R76, 0xffff0000, RZ, 0xc0, !PT ;  /* 0xffff00004c287812 */ /* 0x000fe200078ec0ff */
[C---:B------:R-:W-:Y:S01]  /*76a0*/  FMUL R22, R52.reuse, R15 ;  /* 0x0000000f34167220 */ /* 0x040fe20000400000 */
[----:B------:R-:W-:Y:S01]  /*76b0*/  SHF.L.U32 R41, R77, 0x10, RZ ;  /* 0x000000104d297819 */ /* 0x000fe200000006ff */
[C---:B------:R-:W-:Y:S01]  /*76c0*/  FFMA R3, R53.reuse, R23, R3 ;  /* 0x0000001735037223 */ /* 0x040fe20000000003 */
[C---:B------:R-:W-:Y:S01]  /*76d0*/  FMUL R23, R52.reuse, R16 ;  /* 0x0000001034177220 */ /* 0x040fe20000400000 */
[C---:B------:R-:W-:Y:S01]  /*76e0*/  FFMA R20, R53.reuse, R40, R20 ;  /* 0x0000002835147223 */ /* 0x040fe20000000014 */
[C---:B------:R-:W-:Y:S01]  /*76f0*/  FMUL R40, R52.reuse, R17 ;  /* 0x0000001134287220 */ /* 0x040fe20000400000 */
[C---:B------:R-:W-:Y:S01]  /*7700*/  FFMA R21, R53.reuse, R41, R21 ;  /* 0x0000002935157223 */ /* 0x040fe20000000015 */
[C---:B------:R-:W-:Y:S01]  /*7710*/  FFMA R22, R53.reuse, R42, R22 ;  /* 0x0000002a35167223 */ /* 0x040fe20000000016 */
[C---:B------:R-:W-:Y:S01]  /*7720*/  FMUL R41, R52.reuse, R18 ;  /* 0x0000001234297220 */ /* 0x040fe20000400000 */
[----:B------:R-:W-:Y:S01]  /*7730*/  FMUL R42, R52, R19 ;  /* 0x00000013342a7220 */ /* 0x000fe20000400000 */
[----:B------:R-:W-:Y:S01]  /*7740*/  F2FP.BF16.F32.PACK_AB R119, R2, R0 ;  /* 0x000000000277723e */ /* 0x000fe200000010ff */
[C---:B------:R-:W-:Y:S01]  /*7750*/  FFMA R23, R53.reuse, R54, R23 ;  /* 0x0000003635177223 */ /* 0x040fe20000000017 */
[C---:B------:R-:W-:Y:S01]  /*7760*/  FFMA R40, R53.reuse, R55, R40 ;  /* 0x0000003735287223 */ /* 0x040fe20000000028 */
[C---:B------:R-:W-:Y:S01]  /*7770*/  FFMA R41, R53.reuse, R56, R41 ;  /* 0x0000003835297223 */ /* 0x040fe20000000029 */
[----:B------:R-:W-:Y:S01]  /*7780*/  FFMA R42, R53, R57, R42 ;  /* 0x00000039352a7223 */ /* 0x000fe2000000002a */
[----:B------:R1:W-:Y:S01]  /*7790*/  @!P0 STS.128 [R104+UR45+0xa00], R116 ;  /* 0x000a007468008988 */ /* 0x0003e20008000c2d */
[----:B------:R-:W-:Y:S02]  /*77a0*/  F2FP.BF16.F32.PACK_AB R21, R22, R21 ;  /* 0x000000151615723e */ /* 0x000fe400000010ff */
[----:B------:R-:W-:Y:S02]  /*77b0*/  F2FP.BF16.F32.PACK_AB R22, R40, R23 ;  /* 0x000000172816723e */ /* 0x000fe400000010ff */
[----:B------:R-:W-:Y:S02]  /*77c0*/  F2FP.BF16.F32.PACK_AB R20, R20, R3 ;  /* 0x000000031414723e */ /* 0x000fe400000010ff */
[----:B------:R-:W-:Y:S05]  /*77d0*/  F2FP.BF16.F32.PACK_AB R23, R42, R41 ;  /* 0x000000292a17723e */ /* 0x000fea00000010ff */
[----:B------:R1:W-:Y:S01]  /*77e0*/  @!P0 STS.128 [R103+0xa00], R20 ;  /* 0x000a001467008388 */ /* 0x0003e20000000c00 */
[----:B------:R-:W-:Y:S01]  /*77f0*/  @!PT LDS RZ, [RZ] ;  /* 0x00000000fffff984 */ /* 0x000fe20000000800 */
[----:B------:R-:W-:Y:S01]  /*7800*/  @!PT LDS RZ, [RZ] ;  /* 0x00000000fffff984 */ /* 0x000fe20000000800 */
[----:B------:R-:W-:Y:S01]  /*7810*/  @!PT LDS RZ, [RZ] ;  /* 0x00000000fffff984 */ /* 0x000fe20000000800 */
[----:B------:R-:W-:Y:S01]  /*7820*/  @!PT LDS RZ, [RZ] ;  /* 0x00000000fffff984 */ /* 0x000fe20000000800 */
[----:B------:R3:W-:Y:S07]  /*7830*/  MEMBAR.ALL.CTA ;  /* 0x0000000000007992 */ /* 0x0007ee0000008000 */
[----:B---3--:R-:W3:Y:S01]  /*7840*/  FENCE.VIEW.ASYNC.S ;  /* 0x00000000000073c6 */ /* 0x008ee20000000000 */
[----:B------:R-:W-:Y:S05]  /*7850*/  WARPSYNC.ALL ;  /* 0x0000000000007948 */ /* 0x000fea0003800000 */
[----:B------:R-:W-:Y:S01]  /*7860*/  BSSY.RECONVERGENT B0, `(.L_x_115) ;  /* 0x0000011000007945 */ /* 0x000fe20003800200 */
[----:B---3--:R-:W-:Y:S06]  /*7870*/  BAR.SYNC.DEFER_BLOCKING 0x1, 0x80 ;  /* 0x0042000000007b1d */ /* 0x008fec0000010000 */
[----:B------:R-:W-:Y:S05]  /*7880*/  @P1 BRA `(.L_x_116) ;  /* 0x0000000000381947 */ /* 0x000fea0003800000 */
[----:B------:R-:W-:Y:S02]  /*7890*/  UIADD3 UR4, UPT, UPT, UR45, 0x200, URZ ;  /* 0x000002002d047890 */ /* 0x000fe4000fffe0ff */
[----:B------:R-:W-:Y:S01]  /*78a0*/  UIADD3 UR8, UP0, UPT, UR58, 0xa80, URZ ;  /* 0x00000a803a087890 */ /* 0x000fe2000ff1e0ff */
[----:B------:R-:W-:Y:S01]  /*78b0*/  UMOV UR43, UR44 ;  /* 0x0000002c002b7c82 */ /* 0x000fe20008000000 */
[----:B------:R-:W-:Y:S02]  /*78c0*/  UIADD3 UR5, UPT, UPT, UR41, 0x40, URZ ;  /* 0x0000004029057890 */ /* 0x000fe4000fffe0ff */
[----:B------:R-:W-:Y:S01]  /*78d0*/  MOV R88, UR4 ;  /* 0x0000000400587c02 */ /* 0x000fe20008000f00 */
[----:B------:R-:W-:Y:S02]  /*78e0*/  UIADD3.X UR9, UPT, UPT, URZ, UR59, URZ, UP0, !UPT ;  /* 0x0000003bff097290 */ /* 0x000fe400087fe4ff */
[----:B------:R-:W-:Y:S01]  /*78f0*/  UIADD3 UR4, UPT, UPT, UR45, 0xa00, URZ ;  /* 0x00000a002d047890 */ /* 0x000fe2000fffe0ff */
[----:B------:R-:W-:Y:S01]  /*7900*/  R2UR UR40, R88 ;  /* 0x00000000582872ca */ /* 0x000fe200000e0000 */
[----:B------:R-:W-:Y:S01]  /*7910*/  UMOV UR6, UR42 ;  /* 0x0000002a00067c82 */ /* 0x000fe20008000000 */
[----:B------:R-:W-:Y:S11]  /*7920*/  UMOV UR7, UR44 ;  /* 0x0000002c00077c82 */ /* 0x000ff60008000000 */
[----:B------:R3:W-:Y:S01]  /*7930*/  UTMASTG.3D [UR40], [UR8] ;  /* 0x00000028080073b5 */ /* 0x0007e20008010000 */
[----:B------:R3:W-:Y:S01]  /*7940*/  UTMASTG.3D [UR4], [UR8] ;  /* 0x00000004080073b5 */ /* 0x0007e20008010000 */
[----:B------:R0:W-:Y:S01]  /*7950*/  UTMACMDFLUSH ;  /* 0x00000000000079b7 */ /* 0x0001e20000000000 */
[----:B---3--:R-:W-:Y:S04]  /*7960*/  DEPBAR.LE SB0, 0x1 ;  /* 0x000080400000791a */ /* 0x008fe80000000000 */
.L_x_116:
[----:B------:R-:W-:Y:S05]  /*7970*/  BSYNC.RECONVERGENT B0 ;  /* 0x0000000000007941 */ /* 0x000fea0003800200 */
.L_x_115:
[----:B------:R-:W-:Y:S01]  /*7980*/  BAR.SYNC.DEFER_BLOCKING 0x1, 0x80 ;  /* 0x0042000000007b1d */ /* 0x000fe20000010000 */
[----:B------:R-:W-:Y:S01]  /*7990*/  ISETP.NE.AND P1, PT, R105, RZ, PT ;  /* 0x000000ff6900720c */ /* 0x000fe20003f25270 */
[----:B------:R-:W-:Y:S01]  /*79a0*/  UISETP.NE.AND UP0, UPT, UR56, URZ, UPT ;  /* 0x000000ff3800728c */ /* 0x000fe2000bf05270 */
[----:B------:R-:W-:Y:S11]  /*79b0*/  LEA R2, R68, UR45, 0x3 ;  /* 0x0000002d44027c11 */ /* 0x000ff6000f8e18ff */
[----:B------:R-:W-:Y:S01]  /*79c0*/  @P1 SHF.L.U32 R3, RZ, 0x1f, RZ ;  /* 0x0000001fff031819 */ /* 0x000fe200000006ff */
[----:B------:R-:W-:Y:S06]  /*79d0*/  BRA.U !UP0, `(.L_x_117) ;  /* 0x0000000108247547 */ /* 0x000fec000b800000 */
[----:B-1----:R-:W-:Y:S01]  /*79e0*/  IMAD.U32 R20, RZ, RZ, UR57 ;  /* 0x00000039ff147e24 */ /* 0x002fe2000f8e00ff */
[----:B------:R-:W-:Y:S01]  /*79f0*/  MOV R0, UR37 ;  /* 0x0000002500007c02 */ /* 0x000fe20008000f00 */
[----:B------:R-:W-:Y:S03]  /*7a00*/  UIADD3 UR57, UPT, UPT, UR57, 0x1, URZ ;  /* 0x0000000139397890 */ /* 0x000fe6000fffe0ff */
[----:B------:R-:W-:Y:S01]  /*7a10*/  @P1 LEA R20, R20, UR45, 0x3 ;  /* 0x0000002d14141c11 */ /* 0x000fe2000f8e18ff */
[----:B------:R-:W-:Y:S04]  /*7a20*/  UISETP.NE.AND UP0, UPT, UR57, 0x4, UPT ;  /* 0x000000043900788c */ /* 0x000fe8000bf05270 */
[----:B------:R-:W-:Y:S01]  /*7a30*/  @P1 VIADD R20, R20, 0x80 ;  /* 0x0000008014141836 */ /* 0x000fe20000000000 */
[----:B------:R-:W-:Y:S04]  /*7a40*/  USEL UR57, UR57, URZ, UP0 ;  /* 0x000000ff39397287 */ /* 0x000fe80008000000 */
[----:B------:R-:W-:Y:S04]  /*7a50*/  @P1 PRMT R0, R0, 0x654, R20 ;  /* 0x0000065400001816 */ /* 0x000fe80000000014 */
[----:B------:R3:W-:Y:S04]  /*7a60*/  @P1 SYNCS.ARRIVE.TRANS64.RED.A1T0 RZ, [R0+URZ], RZ ;  /* 0x000000ff00ff19a7 */ /* 0x0007e800081004ff */
.L_x_117:
[----:B------:R-:W4:Y:S01]  /*7a70*/  @P1 SYNCS.PHASECHK.TRANS64.TRYWAIT P0, [R2+URZ+0x60], R3 ;  /* 0x00006003020015a7 */ /* 0x000f2200080011ff */
[----:B------:R-:W-:Y:S01]  /*7a80*/  BSSY B1, `(.L_x_118) ;  /* 0x0000014000017945 */ /* 0x000fe20003800000 */
[----:B----4-:R-:W-:Y:S03]  /*7a90*/  @P1 SEL R70, RZ, 0x1, !P0 ;  /* 0x00000001ff461807 */ /* 0x010fe60004000000 */
[----:B------:R-:W-:Y:S05]  /*7aa0*/  @!P1 BRA `(.L_x_119) ;  /* 0x0000000000449947 */ /* 0x000fea0003800000 */
[----:B------:R-:W-:Y:S01]  /*7ab0*/  ISETP.NE.AND P1, PT, R71, RZ, PT ;  /* 0x000000ff4700720c */ /* 0x000fe20003f25270 */
[----:B------:R-:W-:Y:S01]  /*7ac0*/  BSSY B0, `(.L_x_120) ;  /* 0x0000009000007945 */ /* 0x000fe20003800000 */
[----:B------:R-:W-:Y:S11]  /*7ad0*/  ISETP.NE.AND P0, PT, R70, RZ, PT ;  /* 0x000000ff4600720c */ /* 0x000ff60003f05270 */
[----:B-1----:R-:W-:Y:S05]  /*7ae0*/  @P1 IMAD R20, R68, 0x1000, R104 ;  /* 0x0000100044141824 */ /* 0x002fea00078e0268 */
[----:B------:R-:W-:Y:S05]  /*7af0*/  @P1 IADD3 R3, PT, PT, R20, UR45, RZ ;  /* 0x0000002d14031c10 */ /* 0x000fea000fffe0ff */
[----:B------:R-:W-:Y:S01]  /*7b00*/  @P1 IMAD.IADD R3, R69, 0x1, R3 ;  /* 0x0000000145031824 */ /* 0x000fe200078e0203 */
[----:B------:R-:W-:Y:S06]  /*7b10*/  @P0 BRA `(.L_x_121) ;  /* 0x00000000000c0947 */ /* 0x000fec0003800000 */
[----:B---3--:R-:W-:Y:S04]  /*7b20*/  SHF.L.U32 R0, RZ, 0x1f, RZ ;  /* 0x0000001fff007819 */ /* 0x008fe800000006ff */
[----:B------:R-:W1:Y:S02]  /*7b30*/  SYNCS.PHASECHK.TRANS64.TRYWAIT P0, [R2+URZ+0x60], R0 ;  /* 0x00006000020075a7 */ /* 0x000e6400080011ff */
[----:B-1----:R-:W-:Y:S05]  /*7b40*/  @!P0 BRA `(.L_x_122) ;  /* 0x0000007400288947 */ /* 0x002fea0003800000 */
.L_x_121:
[----:B------:R-:W-:Y:S05]  /*7b50*/  BSYNC B0 ;  /* 0x0000000000007941 */ /* 0x000fea0003800000 */
.L_x_120:
[----:B------:R-:W-:Y:S02]  /*7b60*/  ISETP.NE.AND P0, PT, R71, RZ, PT ;  /* 0x000000ff4700720c */ /* 0x000fe40003f05270 */
[----:B------:R-:W-:Y:S11]  /*7b70*/  IADD3 R68, PT, PT, R68, 0x1, RZ ;  /* 0x0000000144447810 */ /* 0x000ff60007ffe0ff */
[----:B------:R4:W1:Y:S04]  /*7b80*/  @P0 LDS.128 R60, [R20+UR45+0x200] ;  /* 0x0002002d143c0984 */ /* 0x0008680008000c00 */
[----:B------:R4:W1:Y:S04]  /*7b90*/  @P0 LDS.128 R72, [R20+UR45+0xa00] ;  /* 0x000a002d14480984 */ /* 0x0008680008000c00 */
[----:B------:R4:W1:Y:S04]  /*7ba0*/  @P0 LDS.128 R64, [R3+0x200] ;  /* 0x0002000003400984 */ /* 0x0008680000000c00 */
[----:B------:R4:W1:Y:S02]  /*7bb0*/  @P0 LDS.128 R76, [R3+0xa00] ;  /* 0x000a0000034c0984 */ /* 0x0008640000000c00 */
.L_x_119:
[----:B------:R-:W-:Y:S05]  /*7bc0*/  BSYNC B1 ;  /* 0x0000000000017941 */ /* 0x000fea0003800000 */
.L_x_118:
[----:B----4-:R-:W-:Y:S05]  /*7bd0*/  VIADD R3, R59, 0x400000 ;  /* 0x004000003b037836 */ /* 0x010fea0000000000 */
[----:B-1-3--:R-:W-:Y:S04]  /*7be0*/  SHF.R.U32.HI R0, RZ, 0x15, R3 ;  /* 0x00000015ff007819 */ /* 0x00afe80000011603 */
[----:B------:R-:W-:Y:S04]  /*7bf0*/  LOP3.LUT R22, R0, 0x3, RZ, 0xc0, !PT ;  /* 0x0000000300167812 */ /* 0x000fe800078ec0ff */
[----:B------:R-:W-:Y:S11]  /*7c00*/  ISETP.NE.AND P0, PT, R98, R22, PT ;  /* 0x000000166200720c */ /* 0x000ff60003f05270 */
[----:B------:R-:W-:Y:S02]  /*7c10*/  @!UPT UIADD3 URZ, UPT, UPT, URZ, URZ, URZ ;  /* 0x000000fffffff290 */ /* 0x000fe4000fffe0ff */
[----:B------:R-:W-:Y:S05]  /*7c20*/  @P0 BRA `(.L_x_123) ;  /* 0x0000000000bc0947 */ /* 0x000fea0003800000 */
[----:B------:R-:W-:Y:S02]  /*7c30*/  LOP3.LUT P0, RZ, R0, 0x3, R99, 0x48, !PT ;  /* 0x0000000300ff7812 */ /* 0x000fe40007804863 */
[----:B------:R-:W-:Y:S11]  /*7c40*/  MOV R2, R3 ;  /* 0x0000000300027202 */ /* 0x000ff60000000f00 */
[----:B------:R-:W-:Y:S05]  /*7c50*/  @!P0 BRA `(.L_x_124) ;  /* 0x0000000000408947 */ /* 0x000fea0003800000 */
[----:B------:R-:W1:Y:S01]  /*7c60*/  LDCU.64 UR8, c[0x4][0x70] ;  /* 0x01000e00ff0877ac */ /* 0x000e620008000a00 */
[----:B------:R-:W-:Y:S01]  /*7c70*/  MOV R15, 0x0 ;  /* 0x00000000000f7802 */ /* 0x000fe20000000f00 */
[----:B------:R-:W-:Y:S02]  /*7c80*/  HFMA2 R12, -RZ, RZ, 0, 5.9604644775390625e-08 ;  /* 0x00000001ff0c7431 */ /* 0x000fe400000001ff */
[----:B------:R-:W-:Y:S02]  /*7c90*/  IMAD.MOV.U32 R8, RZ, RZ, 0x192 ;  /* 0x00000192ff087424 */ /* 0x000fe400078e00ff */
[----:B------:R-:W-:Y:S01]  /*7ca0*/  IMAD.MOV.U32 R13, RZ, RZ, RZ ;  /* 0x000000ffff0d7224 */ /* 0x000fe200078e00ff */
[----:B------:R-:W3:Y:S01]  /*7cb0*/  LDCU.64 UR6, c[0x4][0x78] ;  /* 0x01000f00ff0677ac */ /* 0x000ee20008000a00 */
[----:B------:R-:W4:Y:S01]  /*7cc0*/  LDC.64 R14, c[0x4][R15] ;  /* 0x010000000f0e7b82 */ /* 0x000f220000000a00 */
[----:B------:R-:W5:Y:S01]  /*7cd0*/  LDCU.64 UR4, c[0x4][0x10] ;  /* 0x01000200ff0477ac */ /* 0x000f620008000a00 */
[----:B-1----:R-:W-:Y:S01]  /*7ce0*/  MOV R5, UR9 ;  /* 0x0000000900057c02 */ /* 0x002fe20008000f00 */
[----:B------:R-:W-:Y:S01]  /*7cf0*/  IMAD.U32 R4, RZ, RZ, UR8 ;  /* 0x00000008ff047e24 */ /* 0x000fe2000f8e00ff */
[----:B---3--:R-:W-:Y:S01]  /*7d00*/  MOV R7, UR7 ;  /* 0x0000000700077c02 */ /* 0x008fe20008000f00 */
[----:B------:R-:W-:Y:S01]  /*7d10*/  IMAD.U32 R6, RZ, RZ, UR6 ;  /* 0x00000006ff067e24 */ /* 0x000fe2000f8e00ff */
[----:B-----5:R-:W-:Y:S01]  /*7d20*/  MOV R11, UR5 ;  /* 0x00000005000b7c02 */ /* 0x020fe20008000f00 */
[----:B------:R-:W-:Y:S02]  /*7d30*/  IMAD.U32 R10, RZ, RZ, UR4 ;  /* 0x00000004ff0a7e24 */ /* 0x000fe4000f8e00ff */
[----:B------:R-:W-:Y:S07]  /*7d40*/  LEPC R20, `(.L_x_124) ;  /* 0x000000001014794e */ /* 0x000fee0000000000 */
[----:B--2-4-:R-:W-:Y:S05]  /*7d50*/  CALL.ABS.NOINC R14 ;  /* 0x000000000e007343 */ /* 0x014fea0003c00000 */
.L_x_124:
        /* <DEDUP_REMOVED lines=23> */
.L_x_125:
[----:B------:R-:W-:Y:S05]  /*7ed0*/  WARPSYNC.ALL ;  /* 0x0000000000007948 */ /* 0x000fea0003800000 */
[----:B------:R-:W-:Y:S11]  /*7ee0*/  R2UR UR4, R2 ;  /* 0x00000000020472ca */ /* 0x000ff600000e0000 */
[----:B------:R-:W-:Y:S02]  /*7ef0*/  @!UPT UIADD3 URZ, UPT, UPT, URZ, URZ, URZ ;  /* 0x000000fffffff290 */ /* 0x000fe4000fffe0ff */
[----:B------:R-:W1:Y:S02]  /*7f00*/  LDTM.x16 R4, tmem[UR4+0x40] ;  /* 0x00004004000479ee */ /* 0x000e640008240000 */
[----:B-1----:R-:W-:Y:S01]  /*7f10*/  NOP ;  /* 0x0000000000007918 */ /* 0x002fe20000000000 */
.L_x_123:
[----:B------:R-:W-:Y:S01]  /*7f20*/  ISETP.NE.AND P2, PT, R105, RZ, PT ;  /* 0x000000ff6900720c */ /* 0x000fe20003f45270 */
[----:B------:R-:W-:Y:S01]  /*7f30*/  FMUL R0, R52, R24 ;  /* 0x0000001834007220 */ /* 0x000fe20000400000 */
[----:B------:R-:W-:Y:S01]  /*7f40*/  SHF.L.U32 R3, R60, 0x10, RZ ;  /* 0x000000103c037819 */ /* 0x000fe200000006ff */
[----:B------:R-:W-:Y:S01]  /*7f50*/  FMUL R2, R52, R25 ;  /* 0x0000001934027220 */ /* 0x000fe20000400000 */
[----:B------:R-:W-:Y:S02]  /*7f60*/  LOP3.LUT R20, R60, 0xffff0000, RZ, 0xc0, !PT ;  /* 0xffff00003c147812 */ /* 0x000fe400078ec0ff */
[----:B------:R-:W-:Y:S01]  /*7f70*/  SHF.L.U32 R21, R61, 0x10, RZ ;  /* 0x000000103d157819 */ /* 0x000fe200000006ff */
[C---:B------:R-:W-:Y:S01]  /*7f80*/  FFMA R0, R53.reuse, R3, R0 ;  /* 0x0000000335007223 */ /* 0x040fe20000000000 */
[----:B------:R-:W-:Y:S01]  /*7f90*/  ISETP.NE.AND P1, PT, R98, R22, PT ;  /* 0x000000166200720c */ /* 0x000fe20003f25270 */
[C---:B------:R-:W-:Y:S01]  /*7fa0*/  FFMA R2, R53.reuse, R20, R2 ;  /* 0x0000001435027223 */ /* 0x040fe20000000002 */
[----:B------:R-:W-:Y:S01]  /*7fb0*/  MOV R20, UR57 ;  /* 0x0000003900147c02 */ /* 0x000fe20008000f00 */
[----:B------:R-:W-:Y:S01]  /*7fc0*/  FMUL R3, R52, R26 ;  /* 0x0000001a34037220 */ /* 0x000fe20000400000 */
[----:B------:R-:W-:Y:S02]  /*7fd0*/  SHF.L.U32 R22, R62, 0x10, RZ ;  /* 0x000000103e167819 */ /* 0x000fe400000006ff */
[----:B------:R-:W-:Y:S01]  /*7fe0*/  @P2 LEA R20, R20, UR45, 0x3 ;  /* 0x0000002d14142c11 */ /* 0x000fe2000f8e18ff */
[----:B------:R-:W-:Y:S01]  /*7ff0*/  FFMA R3, R53, R21, R3 ;  /* 0x0000001535037223 */ /* 0x000fe20000000003 */
[----:B------:R-:W-:Y:S01]  /*8000*/  F2FP.BF16.F32.PACK_AB R108, R2, R0 ;  /* 0x00000000026c723e */ /* 0x000fe200000010ff */
[C---:B------:R-:W-:Y:S01]  /*8010*/  FMUL R0, R52.reuse, R27 ;  /* 0x0000001b34007220 */ /* 0x040fe20000400000 */
[----:B------:R-:W-:Y:S01]  /*8020*/  LOP3.LUT R21, R61, 0xffff0000, RZ, 0xc0, !PT ;  /* 0xffff00003d157812 */ /* 0x000fe200078ec0ff */
[----:B------:R-:W-:Y:S01]  /*8030*/  FMUL R2, R52, R28 ;  /* 0x0000001c34027220 */ /* 0x000fe20000400000 */
[----:B------:R-:W-:Y:S01]  /*8040*/  @P2 IADD3 R40, PT, PT, R20, 0x80, RZ ;  /* 0x0000008014282810 */ /* 0x000fe20007ffe0ff */
[----:B------:R-:W-:Y:S01]  /*8050*/  FMUL R20, R52, R29 ;  /* 0x0000001d34147220 */ /* 0x000fe20000400000 */
[----:B------:R-:W-:Y:S01]  /*8060*/  LOP3.LUT R23, R62, 0xffff0000, RZ, 0xc0, !PT ;  /* 0xffff00003e177812 */ /* 0x000fe200078ec0ff */
[C---:B------:R-:W-:Y:S01]  /*8070*/  FFMA R0, R53.reuse, R21, R0 ;  /* 0x0000001535007223 */ /* 0x040fe20000000000 */
[----:B------:R-:W-:Y:S01]  /*8080*/  MOV R106, UR37 ;  /* 0x00000025006a7c02 */ /* 0x000fe20008000f00 */
[C---:B------:R-:W-:Y:S01]  /*8090*/  FFMA R2, R53.reuse, R22, R2 ;  /* 0x0000001635027223 */ /* 0x040fe20000000002 */
[----:B------:R-:W-:Y:S01]  /*80a0*/  LOP3.LUT R41, R66, 0xffff0000, RZ, 0xc0, !PT ;  /* 0xffff000042297812 */ /* 0x000fe200078ec0ff */
[----:B------:R-:W-:Y:S01]  /*80b0*/  FFMA R20, R53, R23, R20 ;  /* 0x0000001735147223 */ /* 0x000fe20000000014 */
[----:B------:R-:W-:Y:S01]  /*80c0*/  @P2 PRMT R106, R106, 0x654, R40 ;  /* 0x000006546a6a2816 */ /* 0x000fe20000000028 */
[C---:B------:R-:W-:Y:S01]  /*80d0*/  FMUL R21, R52.reuse, R30 ;  /* 0x0000001e34157220 */ /* 0x040fe20000400000 */
[C---:B------:R-:W-:Y:S01]  /*80e0*/  SHF.L.U32 R23, R63.reuse, 0x10, RZ ;  /* 0x000000103f177819 */ /* 0x040fe200000006ff */
[----:B------:R-:W-:Y:S01]  /*80f0*/  FMUL R22, R52, R31 ;  /* 0x0000001f34167220 */ /* 0x000fe20000400000 */
[----:B------:R-:W-:Y:S02]  /*8100*/  LOP3.LUT R40, R63, 0xffff0000, RZ, 0xc0, !PT ;  /* 0xffff00003f287812 */ /* 0x000fe400078ec0ff */
[----:B------:R-:W-:Y:S01]  /*8110*/  F2FP.BF16.F32.PACK_AB R110, R20, R2 ;  /* 0x00000002146e723e */ /* 0x000fe200000010ff */
[C---:B------:R-:W-:Y:S01]  /*8120*/  FFMA R21, R53.reuse, R23, R21 ;  /* 0x0000001735157223 */ /* 0x040fe20000000015 */
[----:B------:R-:W-:Y:S01]  /*8130*/  F2FP.BF16.F32.PACK_AB R109, R0, R3 ;  /* 0x00000003006d723e */ /* 0x000fe200000010ff */
[----:B------:R-:W-:Y:S01]  /*8140*/  FFMA R22, R53, R40, R22 ;  /* 0x0000002835167223 */ /* 0x000fe20000000016 */
[----:B------:R-:W-:Y:S01]  /*8150*/  SHF.L.U32 R20, R64, 0x10, RZ ;  /* 0x0000001040147819 */ /* 0x000fe200000006ff */
[----:B------:R-:W-:Y:S01]  /*8160*/  FMUL R0, R52, R32 ;  /* 0x0000002034007220 */ /* 0x000fe20000400000 */
[----:B------:R-:W-:Y:S01]  /*8170*/  LOP3.LUT R23, R64, 0xffff0000, RZ, 0xc0, !PT ;  /* 0xffff000040177812 */ /* 0x000fe200078ec0ff */
[C---:B------:R-:W-:Y:S01]  /*8180*/  FMUL R2, R52.reuse, R33 ;  /* 0x0000002134027220 */ /* 0x040fe20000400000 */
[----:B------:R-:W-:Y:S01]  /*8190*/  SHF.L.U32 R40, R65, 0x10, RZ ;  /* 0x0000001041287819 */ /* 0x000fe200000006ff */
[----:B------:R-:W-:Y:S01]  /*81a0*/  FMUL R3, R52, R34 ;  /* 0x0000002234037220 */ /* 0x000fe20000400000 */
[----:B------:R-:W-:Y:S01]  /*81b0*/  F2FP.BF16.F32.PACK_AB R111, R22, R21 ;  /* 0x00000015166f723e */ /* 0x000fe200000010ff */
[----:B------:R-:W-:Y:S01]  /*81c0*/  FFMA R0, R53, R20, R0 ;  /* 0x0000001435007223 */ /* 0x000fe20000000000 */
[----:B------:R-:W-:Y:S01]  /*81d0*/  LOP3.LUT R42, R77, 0xffff0000, RZ, 0xc0, !PT ;  /* 0xffff00004d2a7812 */ /* 0x000fe200078ec0ff */
[----:B------:R-:W-:Y:S01]  /*81e0*/  FFMA R2, R53, R23, R2 ;  /* 0x0000001735027223 */ /* 0x000fe20000000002 */
[----:B------:R-:W-:Y:S01]  /*81f0*/  LOP3.LUT R23, R65, 0xffff0000, RZ, 0xc0, !PT ;  /* 0xffff000041177812 */ /* 0x000fe200078ec0ff */
[C---:B------:R-:W-:Y:S01]  /*8200*/  FFMA R3, R53.reuse, R40, R3 ;  /* 0x0000002835037223 */ /* 0x040fe20000000003 */
[----:B------:R-:W-:Y:S01]  /*8210*/  SHF.L.U32 R40, R66, 0x10, RZ ;  /* 0x0000001042287819 */ /* 0x000fe200000006ff */
[----:B------:R-:W-:Y:S01]  /*8220*/  FMUL R20, R52, R35 ;  /* 0x0000002334147220 */ /* 0x000fe20000400000 */
[----:B------:R-:W-:Y:S01]  /*8230*/  F2FP.BF16.F32.PACK_AB R112, R2, R0 ;  /* 0x000000000270723e */ /* 0x000fe200000010ff */
[----:B------:R-:W-:Y:S01]  /*8240*/  FMUL R21, R52, R36 ;  /* 0x0000002434157220 */ /* 0x000fe20000400000 */
[----:B------:R-:W-:Y:S01]  /*8250*/  SHF.L.U32 R54, R78, 0x10, RZ ;  /* 0x000000104e367819 */ /* 0x000fe200000006ff */
[----:B------:R-:W-:Y:S01]  /*8260*/  FMUL R22, R52, R37 ;  /* 0x0000002534167220 */ /* 0x000fe20000400000 */
[----:B------:R-:W-:Y:S01]  /*8270*/  LOP3.LUT R55, R78, 0xffff0000, RZ, 0xc0, !PT ;  /* 0xffff00004e377812 */ /* 0x000fe200078ec0ff */
[----:B------:R-:W-:Y:S01]  /*8280*/  FFMA R20, R53, R23, R20 ;  /* 0x0000001735147223 */ /* 0x000fe20000000014 */
[----:B------:R-:W-:Y:S01]  /*8290*/  SHF.L.U32 R23, R67, 0x10, RZ ;  /* 0x0000001043177819 */ /* 0x000fe200000006ff */
[----:B------:R-:W-:Y:S01]  /*82a0*/  FFMA R21, R53, R40, R21 ;  /* 0x0000002835157223 */ /* 0x000fe20000000015 */
[----:B------:R-:W-:Y:S01]  /*82b0*/  LOP3.LUT R40, R67, 0xffff0000, RZ, 0xc0, !PT ;  /* 0xffff000043287812 */ /* 0x000fe200078ec0ff */
[C---:B------:R-:W-:Y:S01]  /*82c0*/  FFMA R22, R53.reuse, R41, R22 ;  /* 0x0000002935167223 */ /* 0x040fe20000000016 */
[----:B------:R-:W-:Y:S01]  /*82d0*/  F2FP.BF16.F32.PACK_AB R113, R20, R3 ;  /* 0x000000031471723e */ /* 0x000fe200000010ff */
[----:B------:R-:W-:Y:S01]  /*82e0*/  FMUL R0, R52, R38 ;  /* 0x0000002634007220 */ /* 0x000fe20000400000 */
[----:B------:R-:W-:Y:S01]  /*82f0*/  LOP3.LUT R41, R74, 0xffff0000, RZ, 0xc0, !PT ;  /* 0xffff00004a297812 */ /* 0x000fe200078ec0ff */
[----:B------:R-:W-:Y:S01]  /*8300*/  FMUL R2, R52, R39 ;  /* 0x0000002734027220 */ /* 0x000fe20000400000 */
[----:B------:R-:W-:Y:S01]  /*8310*/  F2FP.BF16.F32.PACK_AB R114, R22, R21 ;  /* 0x000000151672723e */ /* 0x000fe200000010ff */
[----:B------:R1:W-:Y:S01]  /*8320*/  @!P1 STS.128 [R104+UR45+0x1200], R108 ;  /* 0x0012006c68009988 */ /* 0x0003e20008000c2d */
[C---:B------:R-:W-:Y:S01]  /*8330*/  SHF.L.U32 R22, R72.reuse, 0x10, RZ ;  /* 0x0000001048167819 */ /* 0x040fe200000006ff */
[C---:B------:R-:W-:Y:S01]  /*8340*/  FFMA R0, R53.reuse, R23, R0 ;  /* 0x0000001735007223 */ /* 0x040fe20000000000 */
[----:B------:R-:W-:Y:S01]  /*8350*/  LOP3.LUT R23, R72, 0xffff0000, RZ, 0xc0, !PT ;  /* 0xffff000048177812 */ /* 0x000fe200078ec0ff */
[----:B------:R-:W-:Y:S01]  /*8360*/  FFMA R2, R53, R40, R2 ;  /* 0x0000002835027223 */ /* 0x000fe20000000002 */
[----:B------:R-:W-:Y:S01]  /*8370*/  SHF.L.U32 R40, R73, 0x10, RZ ;  /* 0x0000001049287819 */ /* 0x000fe200000006ff */
[C---:B------:R-:W-:Y:S01]  /*8380*/  FMUL R3, R52.reuse, R4 ;  /* 0x0000000434037220 */ /* 0x040fe20000400000 */
[C---:B------:R-:W-:Y:S01]  /*8390*/  SHF.L.U32 R56, R79.reuse, 0x10, RZ ;  /* 0x000000104f387819 */ /* 0x040fe200000006ff */
[----:B------:R-:W-:Y:S01]  /*83a0*/  FMUL R20, R52, R5 ;  /* 0x0000000534147220 */ /* 0x000fe20000400000 */
[----:B------:R-:W-:Y:S01]  /*83b0*/  F2FP.BF16.F32.PACK_AB R115, R2, R0 ;  /* 0x000000000273723e */ /* 0x000fe200000010ff */
[----:B------:R-:W-:Y:S01]  /*83c0*/  FMUL R21, R52, R6 ;  /* 0x0000000634157220 */ /* 0x000fe20000400000 */
[----:B------:R-:W-:Y:S01]  /*83d0*/  LOP3.LUT R57, R79, 0xffff0000, RZ, 0xc0, !PT ;  /* 0xffff00004f397812 */ /* 0x000fe200078ec0ff */
[C---:B------:R-:W-:Y:S01]  /*83e0*/  FFMA R3, R53.reuse, R22, R3 ;  /* 0x0000001635037223 */ /* 0x040fe20000000003 */
[----:B------:R-:W-:Y:S01]  /*83f0*/  FFMA R20, R53, R23, R20 ;  /* 0x0000001735147223 */ /* 0x000fe20000000014 */
[----:B------:R1:W-:Y:S01]  /*8400*/  @!P1 STS.128 [R103+0x1200], R112 ;  /* 0x0012007067009388 */ /* 0x0003e20000000c00 */
[----:B------:R-:W-:Y:S01]  /*8410*/  LOP3.LUT R23, R73, 0xffff0000, RZ, 0xc0, !PT ;  /* 0xffff000049177812 */ /* 0x000fe200078ec0ff */
[C---:B------:R-:W-:Y:S01]  /*8420*/  FFMA R21, R53.reuse, R40, R21 ;  /* 0x0000002835157223 */ /* 0x040fe20000000015 */
[----:B------:R-:W-:Y:S01]  /*8430*/  SHF.L.U32 R40, R74, 0x10, RZ ;  /* 0x000000104a287819 */ /* 0x000fe200000006ff */
[----:B------:R-:W-:Y:S01]  /*8440*/  FMUL R0, R52, R7 ;  /* 0x0000000734007220 */ /* 0x000fe20000400000 */
[----:B------:R-:W-:Y:S01]  /*8450*/  F2FP.BF16.F32.PACK_AB R116, R20, R3 ;  /* 0x000000031474723e */ /* 0x000fe200000010ff */
[----:B------:R-:W-:Y:S01]  /*8460*/  FMUL R2, R52, R8 ;  /* 0x0000000834027220 */ /* 0x000fe20000400000 */
[----:B------:R-:W-:Y:S01]  /*8470*/  ISETP.NE.AND P0, PT, R98, RZ, PT ;  /* 0x000000ff6200720c */ /* 0x000fe20003f05270 */
[C---:B------:R-:W-:Y:S01]  /*8480*/  FMUL R22, R52.reuse, R9 ;  /* 0x0000000934167220 */ /* 0x040fe20000400000 */
[C---:B------:R-:W-:Y:S01]  /*8490*/  FFMA R0, R53.reuse, R23, R0 ;  /* 0x0000001735007223 */ /* 0x040fe20000000000 */
[----:B------:R-:W-:Y:S01]  /*84a0*/  FFMA R2, R53, R40, R2 ;  /* 0x0000002835027223 */ /* 0x000fe20000000002 */
[C---:B------:R-:W-:Y:S01]  /*84b0*/  SHF.L.U32 R23, R75.reuse, 0x10, RZ ;  /* 0x000000104b177819 */ /* 0x040fe200000006ff */
[C---:B------:R-:W-:Y:S01]  /*84c0*/  FMUL R3, R52.reuse, R10 ;  /* 0x0000000a34037220 */ /* 0x040fe20000400000 */
[----:B------:R-:W-:Y:S01]  /*84d0*/  LOP3.LUT R40, R75, 0xffff0000, RZ, 0xc0, !PT ;  /* 0xffff00004b287812 */ /* 0x000fe200078ec0ff */
[C---:B------:R-:W-:Y:S01]  /*84e0*/  FFMA R22, R53.reuse, R41, R22 ;  /* 0x0000002935167223 */ /* 0x040fe20000000016 */
[----:B------:R-:W-:Y:S01]  /*84f0*/  FMUL R20, R52, R11 ;  /* 0x0000000b34147220 */ /* 0x000fe20000400000 */
[C---:B------:R-:W-:Y:S01]  /*8500*/  FFMA R3, R53.reuse, R23, R3 ;  /* 0x0000001735037223 */ /* 0x040fe20000000003 */
        /* <DEDUP_REMOVED lines=27> */
[----:B------:R-:W-:Y:S02]  /*86c0*/  F2FP.BF16.F32.PACK_AB R23, R42, R41 ;  /* 0x000000292a17723e */ /* 0x000fe400000010ff */
[----:B------:R-:W-:Y:S02]  /*86d0*/  LEA R0, R68, UR45, 0x3 ;  /* 0x0000002d44007c11 */ /* 0x000fe4000f8e18ff */
[----:B------:R-:W-:Y:S01]  /*86e0*/  @P2 SHF.L.U32 R2, RZ, 0x1f, RZ ;  /* 0x0000001fff022819 */ /* 0x000fe200000006ff */
[----:B------:R1:W-:Y:S01]  /*86f0*/  @!P1 STS.128 [R103+0x1a00], R20 ;  /* 0x001a001467009388 */ /* 0x0003e20000000c00 */
[----:B------:R-:W-:Y:S01]  /*8700*/  @!PT LDS RZ, [RZ] ;  /* 0x00000000fffff984 */ /* 0x000fe20000000800 */
[----:B------:R-:W-:Y:S01]  /*8710*/  @!PT LDS RZ, [RZ] ;  /* 0x00000000fffff984 */ /* 0x000fe20000000800 */
[----:B------:R-:W-:Y:S01]  /*8720*/  @!PT LDS RZ, [RZ] ;  /* 0x00000000fffff984 */ /* 0x000fe20000000800 */
[----:B------:R-:W-:Y:S01]  /*8730*/  @!PT LDS RZ, [RZ] ;  /* 0x00000000fffff984 */ /* 0x000fe20000000800 */
[----:B------:R3:W-:Y:S07]  /*8740*/  MEMBAR.ALL.CTA ;  /* 0x0000000000007992 */ /* 0x0007ee0000008000 */
[----:B---3--:R-:W3:Y:S02]  /*8750*/  FENCE.VIEW.ASYNC.S ;  /* 0x00000000000073c6 */ /* 0x008ee40000000000 */
[----:B------:R-:W-:Y:S05]  /*8760*/  WARPSYNC.ALL ;  /* 0x0000000000007948 */ /* 0x000fea0003800000 */
[----:B------:R-:W-:Y:S01]  /*8770*/  BSSY.RECONVERGENT B0, `(.L_x_126) ;  /* 0x0000011000007945 */ /* 0x000fe20003800200 */
[----:B---3--:R-:W-:Y:S06]  /*8780*/  BAR.SYNC.DEFER_BLOCKING 0x1, 0x80 ;  /* 0x0042000000007b1d */ /* 0x008fec0000010000 */
[----:B------:R-:W-:Y:S05]  /*8790*/  @P0 BRA `(.L_x_127) ;  /* 0x0000000000380947 */ /* 0x000fea0003800000 */
[----:B------:R-:W-:Y:S02]  /*87a0*/  UIADD3 UR12, UP0, UPT, UR58, 0xa80, URZ ;  /* 0x00000a803a0c7890 */ /* 0x000fe4000ff1e0ff */
[----:B------:R-:W-:Y:S02]  /*87b0*/  UIADD3 UR10, UPT, UPT, UR42, 0x40, URZ ;  /* 0x000000402a0a7890 */ /* 0x000fe4000fffe0ff */
[----:B------:R-:W-:Y:S02]  /*87c0*/  UIADD3 UR8, UPT, UPT, UR45, 0x1200, URZ ;  /* 0x000012002d087890 */ /* 0x000fe4000fffe0ff */
[----:B------:R-:W-:Y:S01]  /*87d0*/  UIADD3.X UR13, UPT, UPT, URZ, UR59, URZ, UP0, !UPT ;  /* 0x0000003bff0d7290 */ /* 0x000fe200087fe4ff */
[----:B------:R-:W-:Y:S01]  /*87e0*/  UMOV UR9, UR41 ;  /* 0x0000002900097c82 */ /* 0x000fe20008000000 */
[----:B------:R-:W-:Y:S01]  /*87f0*/  UMOV UR11, UR44 ;  /* 0x0000002c000b7c82 */ /* 0x000fe20008000000 */
[----:B------:R-:W-:Y:S02]  /*8800*/  UIADD3 UR5, UPT, UPT, UR41, 0x40, URZ ;  /* 0x0000004029057890 */ /* 0x000fe4000fffe0ff */
[----:B------:R-:W-:Y:S01]  /*8810*/  UIADD3 UR4, UPT, UPT, UR45, 0x1a00, URZ ;  /* 0x00001a002d047890 */ /* 0x000fe2000fffe0ff */
[----:B------:R-:W-:Y:S03]  /*8820*/  UMOV UR7, UR44 ;  /* 0x0000002c00077c82 */ /* 0x000fe60008000000 */
[----:B------:R3:W-:Y:S01]  /*8830*/  UTMASTG.3D [UR8], [UR12] ;  /* 0x000000080c0073b5 */ /* 0x0007e20008010000 */
[----:B------:R-:W-:Y:S04]  /*8840*/  UMOV UR6, UR10 ;  /* 0x0000000a00067c82 */ /* 0x000fe80008000000 */
[----:B------:R3:W-:Y:S01]  /*8850*/  UTMASTG.3D [UR4], [UR12] ;  /* 0x000000040c0073b5 */ /* 0x0007e20008010000 */
[----:B------:R0:W-:Y:S01]  /*8860*/  UTMACMDFLUSH ;  /* 0x00000000000079b7 */ /* 0x0001e20000000000 */
[----:B---3--:R-:W-:Y:S04]  /*8870*/  DEPBAR.LE SB0, 0x1 ;  /* 0x000080400000791a */ /* 0x008fe80000000000 */
.L_x_127:
[----:B------:R-:W-:Y:S05]  /*8880*/  BSYNC.RECONVERGENT B0 ;  /* 0x0000000000007941 */ /* 0x000fea0003800200 */
.L_x_126:
[----:B------:R-:W-:Y:S01]  /*8890*/  BAR.SYNC.DEFER_BLOCKING 0x1, 0x80 ;  /* 0x0042000000007b1d */ /* 0x000fe20000010000 */
[----:B------:R-:W-:Y:S01]  /*88a0*/  UIADD3 UR43, UPT, UPT, UR57, 0x1, URZ ;  /* 0x00000001392b7890 */ /* 0x000fe2000fffe0ff */
[----:B-1----:R-:W-:Y:S01]  /*88b0*/  VIADD R23, R59, 0x10 ;  /* 0x000000103b177836 */ /* 0x002fe20000000000 */
[----:B------:R-:W-:Y:S02]  /*88c0*/  UIADD3 UR53, UPT, UPT, UR41, 0x10, URZ ;  /* 0x0000001029357890 */ /* 0x000fe4000fffe0ff */
[----:B------:R-:W-:Y:S02]  /*88d0*/  UISETP.NE.AND UP0, UPT, UR43, 0x4, UPT ;  /* 0x000000042b00788c */ /* 0x000fe4000bf05270 */
[----:B------:R-:W-:Y:S02]  /*88e0*/  SHF.R.U32.HI R21, RZ, 0x15, R23 ;  /* 0x00000015ff157819 */ /* 0x000fe40000011617 */
[----:B------:R-:W-:Y:S02]  /*88f0*/  USEL UR43, UR43, URZ, UP0 ;  /* 0x000000ff2b2b7287 */ /* 0x000fe40008000000 */
[----:B------:R-:W-:Y:S01]  /*8900*/  LOP3.LUT R22, R21, 0x3, RZ, 0xc0, !PT ;  /* 0x0000000315167812 */ /* 0x000fe200078ec0ff */
[----:B------:R1:W-:Y:S01]  /*8910*/  @P2 SYNCS.ARRIVE.TRANS64.RED.A1T0 RZ, [R106+URZ], RZ ;  /* 0x000000ff6aff29a7 */ /* 0x0003e200081004ff */
[----:B------:R-:W-:Y:S01]  /*8920*/  BSSY B1, `(.L_x_128) ;  /* 0x0000015000017945 */ /* 0x000fe20003800000 */
[----:B------:R-:W3:Y:S02]  /*8930*/  @P2 SYNCS.PHASECHK.TRANS64.TRYWAIT P0, [R0+URZ+0x60], R2 ;  /* 0x00006002000025a7 */ /* 0x000ee400080011ff */
[----:B---3--:R-:W-:Y:S01]  /*8940*/  @P2 SEL R70, RZ, 0x1, !P0 ;  /* 0x00000001ff462807 */ /* 0x008fe20004000000 */
[----:B-1----:R-:W-:Y:S06]  /*8950*/  @!P2 BRA `(.L_x_129) ;  /* 0x000000000044a947 */ /* 0x002fec0003800000 */
[----:B------:R-:W-:Y:S01]  /*8960*/  ISETP.NE.AND P1, PT, R71, RZ, PT ;  /* 0x000000ff4700720c */ /* 0x000fe20003f25270 */
[----:B------:R-:W-:Y:S01]  /*8970*/  BSSY B0, `(.L_x_130) ;  /* 0x0000009000007945 */ /* 0x000fe20003800000 */
[----:B------:R-:W-:Y:S11]  /*8980*/  ISETP.NE.AND P0, PT, R70, RZ, PT ;  /* 0x000000ff4600720c */ /* 0x000ff60003f05270 */
[----:B------:R-:W-:Y:S05]  /*8990*/  @P1 IMAD R3, R68, 0x1000, R104 ;  /* 0x0000100044031824 */ /* 0x000fea00078e0268 */
[----:B------:R-:W-:Y:S05]  /*89a0*/  @P1 IADD3 R2, PT, PT, R3, UR45, RZ ;  /* 0x0000002d03021c10 */ /* 0x000fea000fffe0ff */
[----:B------:R-:W-:Y:S01]  /*89b0*/  @P1 IMAD.IADD R2, R69, 0x1, R2 ;  /* 0x0000000145021824 */ /* 0x000fe200078e0202 */
[----:B------:R-:W-:Y:S06]  /*89c0*/  @P0 BRA `(.L_x_131) ;  /* 0x00000000000c0947 */ /* 0x000fec0003800000 */
[----:B------:R-:W-:Y:S04]  /*89d0*/  SHF.L.U32 R20, RZ, 0x1f, RZ ;  /* 0x0000001fff147819 */ /* 0x000fe800000006ff */
[----:B------:R-:W1:Y:S02]  /*89e0*/  SYNCS.PHASECHK.TRANS64.TRYWAIT P0, [R0+URZ+0x60], R20 ;  /* 0x00006014000075a7 */ /* 0x000e6400080011ff */
[----:B-1----:R-:W-:Y:S05]  /*89f0*/  @!P0 BRA `(.L_x_132) ;  /* 0x0000006400908947 */ /* 0x002fea0003800000 */
.L_x_131:
[----:B------:R-:W-:Y:S05]  /*8a00*/  BSYNC B0 ;  /* 0x0000000000007941 */ /* 0x000fea0003800000 */
.L_x_130:
[----:B------:R-:W-:Y:S02]  /*8a10*/  ISETP.NE.AND P0, PT, R71, RZ, PT ;  /* 0x000000ff4700720c */ /* 0x000fe40003f05270 */
[----:B------:R-:W-:Y:S11]  /*8a20*/  IADD3 R68, PT, PT, R68, 0x1, RZ ;  /* 0x0000000144447810 */ /* 0x000ff60007ffe0ff */
[----:B------:R3:W4:Y:S04]  /*8a30*/  @P0 LDS.128 R60, [R3+UR45+0x200] ;  /* 0x0002002d033c0984 */ /* 0x0007280008000c00 */
[----:B------:R3:W1:Y:S04]  /*8a40*/  @P0 LDS.128 R72, [R3+UR45+0xa00] ;  /* 0x000a002d03480984 */ /* 0x0006680008000c00 */
[----:B------:R3:W1:Y:S04]  /*8a50*/  @P0 LDS.128 R64, [R2+0x200] ;  /* 0x0002000002400984 */ /* 0x0006680000000c00 */
[----:B------:R3:W1:Y:S02]  /*8a60*/  @P0 LDS.128 R76, [R2+0xa00] ;  /* 0x000a0000024c0984 */ /* 0x0006640000000c00 */
.L_x_129:
[----:B------:R-:W-:Y:S05]  /*8a70*/  BSYNC B1 ;  /* 0x0000000000017941 */ /* 0x000fea0003800000 */
.L_x_128:
[----:B------:R-:W-:Y:S11]  /*8a80*/  ISETP.NE.AND P0, PT, R98, R22, PT ;  /* 0x000000166200720c */ /* 0x000ff60003f05270 */
[----:B------:R-:W-:Y:S02]  /*8a90*/  @!UPT UIADD3 URZ, UPT, UPT, URZ, URZ, URZ ;  /* 0x000000fffffff290 */ /* 0x000fe4000fffe0ff */
[----:B------:R-:W-:Y:S05]  /*8aa0*/  @P0 BRA `(.L_x_133) ;  /* 0x0000000000bc0947 */ /* 0x000fea0003800000 */
[----:B------:R-:W-:Y:S11]  /*8ab0*/  LOP3.LUT P0, RZ, R21, 0x3, R99, 0x48, !PT ;  /* 0x0000000315ff7812 */ /* 0x000ff60007804863 */
[----:B------:R-:W-:Y:S02]  /*8ac0*/  @!UPT UIADD3 URZ, UPT, UPT, URZ, URZ, URZ ;  /* 0x000000fffffff290 */ /* 0x000fe4000fffe0ff */
[----:B------:R-:W-:Y:S05]  /*8ad0*/  @!P0 BRA `(.L_x_134) ;  /* 0x0000000000408947 */ /* 0x000fea0003800000 */
[----:B------:R-:W5:Y:S01]  /*8ae0*/  LDCU.64 UR8, c[0x4][0x70] ;  /* 0x01000e00ff0877ac */ /* 0x000f620008000a00 */
[----:B---3--:R-:W-:Y:S01]  /*8af0*/  MOV R3, 0x0 ;  /* 0x0000000000037802 */ /* 0x008fe20000000f00 */
[----:B------:R-:W-:Y:S02]  /*8b00*/  HFMA2 R12, -RZ, RZ, 0, 5.9604644775390625e-08 ;  /* 0x00000001ff0c7431 */ /* 0x000fe400000001ff */
[----:B------:R-:W-:Y:S02]  /*8b10*/  IMAD.MOV.U32 R8, RZ, RZ, 0x192 ;  /* 0x00000192ff087424 */ /* 0x000fe400078e00ff */
[----:B------:R-:W-:Y:S01]  /*8b20*/  IMAD.MOV.U32 R13, RZ, RZ, RZ ;  /* 0x000000ffff0d7224 */ /* 0x000fe200078e00ff */
[----:B------:R-:W3:Y:S01]  /*8b30*/  LDCU.64 UR6, c[0x4][0x78] ;  /* 0x01000f00ff0677ac */ /* 0x000ee20008000a00 */
[----:B------:R-:W1:Y:S01]  /*8b40*/  LDC.64 R2, c[0x4][R3] ;  /* 0x0100000003027b82 */ /* 0x000e620000000a00 */
[----:B------:R-:W2:Y:S01]  /*8b50*/  LDCU.64 UR4, c[0x4][0x10] ;  /* 0x01000200ff0477ac */ /* 0x000ea20008000a00 */
[----:B-----5:R-:W-:Y:S01]  /*8b60*/  MOV R5, UR9 ;  /* 0x0000000900057c02 */ /* 0x020fe20008000f00 */
[----:B------:R-:W-:Y:S01]  /*8b70*/  IMAD.U32 R4, RZ, RZ, UR8 ;  /* 0x00000008ff047e24 */ /* 0x000fe2000f8e00ff */
[----:B---3--:R-:W-:Y:S01]  /*8b80*/  MOV R7, UR7 ;  /* 0x0000000700077c02 */ /* 0x008fe20008000f00 */
[----:B------:R-:W-:Y:S01]  /*8b90*/  IMAD.U32 R6, RZ, RZ, UR6 ;  /* 0x00000006ff067e24 */ /* 0x000fe2000f8e00ff */
[----:B--2---:R-:W-:Y:S01]  /*8ba0*/  MOV R11, UR5 ;  /* 0x00000005000b7c02 */ /* 0x004fe20008000f00 */
[----:B------:R-:W-:Y:S02]  /*8bb0*/  IMAD.U32 R10, RZ, RZ, UR4 ;  /* 0x00000004ff0a7e24 */ /* 0x000fe4000f8e00ff */
[----:B-1----:R-:W-:Y:S07]  /*8bc0*/  LEPC R20, `(.L_x_134) ;  /* 0x000000001014794e */ /* 0x002fee0000000000 */
[----:B----4-:R-:W-:Y:S05]  /*8bd0*/  CALL.ABS.NOINC R2 ;  /* 0x0000000002007343 */ /* 0x010fea0003c00000 */
.L_x_134:
[----:B------:R-:W-:Y:S05]  /*8be0*/  WARPSYNC.ALL ;  /* 0x0000000000007948 */ /* 0x000fea0003800000 */
[C---:B------:R-:W-:Y:S01]  /*8bf0*/  R2UR UR4, R23.reuse ;  /* 0x00000000170472ca */ /* 0x040fe200000e0000 */
[----:B-1----:R-:W-:Y:S05]  /*8c00*/  VIADD R0, R23, 0x40 ;  /* 0x0000004017007836 */ /* 0x002fea0000000000 */
[----:B------:R-:W-:Y:S04]  /*8c10*/  SHF.R.U32.HI R0, RZ, 0x15, R0 ;  /* 0x00000015ff007819 */ /* 0x000fe80000011600 */
[----:B------:R-:W-:Y:S03]  /*8c20*/  LOP3.LUT P0, RZ, R0, 0x3, R99, 0x48, !PT ;  /* 0x0000000300ff7812 */ /* 0x000fe60007804863 */
[----:B------:R-:W1:Y:S10]  /*8c30*/  LDTM.x16 R24, tmem[UR4] ;  /* 0x00000004001879ee */ /* 0x000e740008240000 */
[----:B-1----:R-:W-:Y:S05]  /*8c40*/  @!P0 BRA `(.L_x_135) ;  /* 0x0000000000408947 */ /* 0x002fea0003800000 */
[----:B------:R-:W1:Y:S01]  /*8c50*/  LDCU.64 UR8, c[0x4][0x70] ;  /* 0x01000e00ff0877ac */ /* 0x000e620008000a00 */
[----:B---3--:R-:W-:Y:S01]  /*8c60*/  MOV R3, 0x0 ;  /* 0x0000000000037802 */ /* 0x008fe20000000f00 */
[----:B------:R-:W-:Y:S02]  /*8c70*/  HFMA2 R12, -RZ, RZ, 0, 5.9604644775390625e-08 ;  /* 0x00000001ff0c7431 */ /* 0x000fe400000001ff */
[----:B------:R-:W-:Y:S02]  /*8c80*/  IMAD.MOV.U32 R8, RZ, RZ, 0x192 ;  /* 0x00000192ff087424 */ /* 0x000fe400078e00ff */
[----:B------:R-:W-:Y:S01]  /*8c90*/  IMAD.MOV.U32 R13, RZ, RZ, RZ ;  /* 0x000000ffff0d7224 */ /* 0x000fe200078e00ff */
[----:B------:R-:W3:Y:S01]  /*8ca0*/  LDCU.64 UR6, c[0x4][0x78] ;  /* 0x01000f00ff0677ac */ /* 0x000ee20008000a00 */
[----:B------:R-:W2:Y:S01]  /*8cb0*/  LDC.64 R2, c[0x4][R3] ;  /* 0x0100000003027b82 */ /* 0x000ea20000000a00 */
        /* <DEDUP_REMOVED lines=9> */
.L_x_135:
[----:B------:R-:W-:Y:S05]  /*8d50*/  WARPSYNC.ALL ;  /* 0x0000000000007948 */ /* 0x000fea0003800000 */
[----:B------:R-:W-:Y:S11]  /*8d60*/  R2UR UR4, R23 ;  /* 0x00000000170472ca */ /* 0x000ff600000e0000 */
[----:B------:R-:W-:Y:S02]  /*8d70*/  @!UPT UIADD3 URZ, UPT, UPT, URZ, URZ, URZ ;  /* 0x000000fffffff290 */ /* 0x000fe4000fffe0ff */
[----:B------:R-:W1:Y:S02]  /*8d80*/  LDTM.x16 R4, tmem[UR4+0x40] ;  /* 0x00004004000479ee */ /* 0x000e640008240000 */
[----:B-1----:R-:W-:Y:S01]  /*8d90*/  NOP ;  /* 0x0000000000007918 */ /* 0x002fe20000000000 */
.L_x_133:
[----:B------:R-:W-:Y:S01]  /*8da0*/  ISETP.NE.AND P2, PT, R105, RZ, PT ;  /* 0x000000ff6900720c */ /* 0x000fe20003f45270 */
[----:B-1----:R-:W-:Y:S01]  /*8db0*/  FMUL R0, R52, R24 ;  /* 0x0000001834007220 */ /* 0x002fe20000400000 */
[----:B---34-:R-:W-:Y:S01]  /*8dc0*/  SHF.L.U32 R3, R60, 0x10, RZ ;  /* 0x000000103c037819 */ /* 0x018fe200000006ff */
        /* <DEDUP_REMOVED lines=146> */
.L_x_137:
[----:B------:R-:W-:Y:S05]  /*96f0*/  BSYNC.RECONVERGENT B0 ;  /* 0x0000000000007941 */ /* 0x000fea0003800200 */
.L_x_136:
[----:B------:R-:W-:Y:S01]  /*9700*/  BAR.SYNC.DEFER_BLOCKING 0x1, 0x80 ;  /* 0x0042000000007b1d */ /* 0x000fe20000010000 */
[----:B------:R-:W-:Y:S04]  /*9710*/  UIADD3 UR40, UPT, UPT, UR43, 0x1, URZ ;  /* 0x000000012b287890 */ /* 0x000fe8000fffe0ff */
[----:B------:R-:W-:Y:S04]  /*9720*/  UISETP.NE.AND UP0, UPT, UR40, 0x4, UPT ;  /* 0x000000042800788c */ /* 0x000fe8000bf05270 */
[----:B------:R-:W-:Y:S01]  /*9730*/  USEL UR40, UR40, URZ, UP0 ;  /* 0x000000ff28287287 */ /* 0x000fe20008000000 */
[----:B------:R3:W-:Y:S01]  /*9740*/  @P2 SYNCS.ARRIVE.TRANS64.RED.A1T0 RZ, [R106+URZ], RZ ;  /* 0x000000ff6aff29a7 */ /* 0x0007e200081004ff */
[----:B------:R-:W-:Y:S01]  /*9750*/  BSSY B1, `(.L_x_138) ;  /* 0x000001a000017945 */ /* 0x000fe20003800000 */
[----:B------:R-:W4:Y:S01]  /*9760*/  @P2 SYNCS.PHASECHK.TRANS64.TRYWAIT P0, [R0+URZ+0x60], R2 ;  /* 0x00006002000025a7 */ /* 0x000f2200080011ff */
[----:B---3--:R-:W-:Y:S01]  /*9770*/  HFMA2 R106, -RZ, RZ, 0, 0 ;  /* 0x00000000ff6a7431 */ /* 0x008fe200000001ff */
[----:B----4-:R-:W-:Y:S01]  /*9780*/  @P2 SEL R70, RZ, 0x1, !P0 ;  /* 0x00000001ff462807 */ /* 0x010fe20004000000 */
[----:B------:R-:W-:Y:S06]  /*9790*/  @!P2 BRA `(.L_x_139) ;  /* 0x000000000054a947 */ /* 0x000fec0003800000 */
[----:B------:R-:W-:Y:S01]  /*97a0*/  ISETP.NE.AND P1, PT, R71, RZ, PT ;  /* 0x000000ff4700720c */ /* 0x000fe20003f25270 */
[----:B------:R-:W-:Y:S01]  /*97b0*/  BSSY B0, `(.L_x_140) ;  /* 0x0000009000007945 */ /* 0x000fe20003800000 */
[----:B------:R-:W-:Y:S11]  /*97c0*/  ISETP.NE.AND P0, PT, R70, RZ, PT ;  /* 0x000000ff4600720c */ /* 0x000ff60003f05270 */
[----:B------:R-:W-:Y:S05]  /*97d0*/  @P1 IMAD R3, R68, 0x1000, R104 ;  /* 0x0000100044031824 */ /* 0x000fea00078e0268 */
[----:B------:R-:W-:Y:S05]  /*97e0*/  @P1 IADD3 R2, PT, PT, R3, UR45, RZ ;  /* 0x0000002d03021c10 */ /* 0x000fea000fffe0ff */
[----:B------:R-:W-:Y:S01]  /*97f0*/  @P1 IMAD.IADD R2, R69, 0x1, R2 ;  /* 0x0000000145021824 */ /* 0x000fe200078e0202 */
[----:B------:R-:W-:Y:S06]  /*9800*/  @P0 BRA `(.L_x_141) ;  /* 0x00000000000c0947 */ /* 0x000fec0003800000 */
[----:B-1----:R-:W-:Y:S04]  /*9810*/  SHF.L.U32 R20, RZ, 0x1f, RZ ;  /* 0x0000001fff147819 */ /* 0x002fe800000006ff */
[----:B------:R-:W1:Y:S02]  /*9820*/  SYNCS.PHASECHK.TRANS64.TRYWAIT P0, [R0+URZ+0x60], R20 ;  /* 0x00006014000075a7 */ /* 0x000e6400080011ff */
[----:B-1----:R-:W-:Y:S05]  /*9830*/  @!P0 BRA `(.L_x_142) ;  /* 0x0000005800148947 */ /* 0x002fea0003800000 */
.L_x_141:
[----:B------:R-:W-:Y:S05]  /*9840*/  BSYNC B0 ;  /* 0x0000000000007941 */ /* 0x000fea0003800000 */
.L_x_140:
[----:B------:R-:W-:Y:S01]  /*9850*/  ISETP.NE.AND P0, PT, R71, RZ, PT ;  /* 0x000000ff4700720c */ /* 0x000fe20003f05270 */
[----:B------:R-:W-:Y:S11]  /*9860*/  VIADD R68, R68, 0x1 ;  /* 0x0000000144447836 */ /* 0x000ff60000000000 */
[----:B------:R-:W-:Y:S01]  /*9870*/  @!UPT UIADD3 URZ, UPT, UPT, URZ, URZ, URZ ;  /* 0x000000fffffff290 */ /* 0x000fe2000fffe0ff */
[----:B------:R3:W4:Y:S04]  /*9880*/  @P0 LDS.128 R60, [R3+UR45+0x200] ;  /* 0x0002002d033c0984 */ /* 0x0007280008000c00 */
[----:B------:R3:W1:Y:S04]  /*9890*/  @P0 LDS.128 R72, [R3+UR45+0xa00] ;  /* 0x000a002d03480984 */ /* 0x0006680008000c00 */
[----:B------:R3:W1:Y:S04]  /*98a0*/  @P0 LDS.128 R64, [R2+0x200] ;  /* 0x0002000002400984 */ /* 0x0006680000000c00 */
[----:B------:R3:W1:Y:S01]  /*98b0*/  @P0 LDS.128 R76, [R2+0xa00] ;  /* 0x000a0000024c0984 */ /* 0x0006620000000c00 */
[C---:B------:R-:W-:Y:S04]  /*98c0*/  ISETP.NE.AND P0, PT, R68.reuse, 0x4, PT ;  /* 0x000000044400780c */ /* 0x040fe80003f05270 */
[----:B------:R-:W-:Y:S02]  /*98d0*/  SEL R68, R68, RZ, P0 ;  /* 0x000000ff44447207 */ /* 0x000fe40000000000 */
[----:B------:R-:W-:Y:S02]  /*98e0*/  SEL R106, RZ, 0x1, P0 ;  /* 0x00000001ff6a7807 */ /* 0x000fe40000000000 */
.L_x_139:
[----:B------:R-:W-:Y:S05]  /*98f0*/  BSYNC B1 ;  /* 0x0000000000017941 */ /* 0x000fea0003800000 */
.L_x_138:
[----:B---3--:R-:W-:Y:S05]  /*9900*/  VIADD R3, R59, 0x400010 ;  /* 0x004000103b037836 */ /* 0x008fea0000000000 */
[----:B-1----:R-:W-:Y:S04]  /*9910*/  SHF.R.U32.HI R0, RZ, 0x15, R3 ;  /* 0x00000015ff007819 */ /* 0x002fe80000011603 */
        /* <DEDUP_REMOVED lines=23> */
.L_x_144:
        /* <DEDUP_REMOVED lines=23> */
.L_x_145:
[----:B------:R-:W-:Y:S05]  /*9c00*/  WARPSYNC.ALL ;  /* 0x0000000000007948 */ /* 0x000fea0003800000 */
[----:B------:R-:W-:Y:S11]  /*9c10*/  R2UR UR4, R2 ;  /* 0x00000000020472ca */ /* 0x000ff600000e0000 */
[----:B------:R-:W-:Y:S02]  /*9c20*/  @!UPT UIADD3 URZ, UPT, UPT, URZ, URZ, URZ ;  /* 0x000000fffffff290 */ /* 0x000fe4000fffe0ff */
[----:B------:R-:W1:Y:S02]  /*9c30*/  LDTM.x16 R4, tmem[UR4+0x40] ;  /* 0x00004004000479ee */ /* 0x000e640008240000 */
[----:B-1----:R-:W-:Y:S01]  /*9c40*/  NOP ;  /* 0x0000000000007918 */ /* 0x002fe20000000000 */
.L_x_143:
[----:B------:R-:W-:Y:S01]  /*9c50*/  ISETP.NE.AND P2, PT, R105, RZ, PT ;  /* 0x000000ff6900720c */ /* 0x000fe20003f45270 */
[----:B------:R-:W-:Y:S01]  /*9c60*/  FMUL R0, R52, R24 ;  /* 0x0000001834007220 */ /* 0x000fe20000400000 */
[----:B----4-:R-:W-:Y:S01]  /*9c70*/  SHF.L.U32 R3, R60, 0x10, RZ ;  /* 0x000000103c037819 */ /* 0x010fe200000006ff */
        /* <DEDUP_REMOVED lines=121> */
[----:B------:R-:W-:Y:S01]  /*a410*/  @P2 SHF.L.U32 R2, R106, 0x1f, RZ ;  /* 0x0000001f6a022819 */ /* 0x000fe200000006ff */
        /* <DEDUP_REMOVED lines=16> */
[----:B------:R-:W-:Y:S02]  /*a520*/  UIADD3 UR5, UPT, UPT, UR41, 0x50, URZ ;  /* 0x0000005029057890 */ /* 0x000fe4000fffe0ff */
[----:B------:R-:W-:Y:S01]  /*a530*/  UIADD3 UR4, UPT, UPT, UR45, 0x3a00, URZ ;  /* 0x00003a002d047890 */ /* 0x000fe2000fffe0ff */
[----:B------:R-:W-:Y:S01]  /*a540*/  UMOV UR7, UR44 ;  /* 0x0000002c00077c82 */ /* 0x000fe20008000000 */
[----:B------:R-:W-:Y:S03]  /*a550*/  UMOV UR6, UR54 ;  /* 0x0000003600067c82 */ /* 0x000fe60008000000 */
[----:B------:R3:W-:Y:S04]  /*a560*/  UTMASTG.3D [UR52], [UR8] ;  /* 0x00000034080073b5 */ /* 0x0007e80008010000 */
[----:B------:R3:W-:Y:S01]  /*a570*/  UTMASTG.3D [UR4], [UR8] ;  /* 0x00000004080073b5 */ /* 0x0007e20008010000 */
[----:B------:R0:W-:Y:S01]  /*a580*/  UTMACMDFLUSH ;  /* 0x00000000000079b7 */ /* 0x0001e20000000000 */
[----:B---3--:R-:W-:Y:S04]  /*a590*/  DEPBAR.LE SB0, 0x1 ;  /* 0x000080400000791a */ /* 0x008fe80000000000 */
.L_x_147:
[----:B------:R-:W-:Y:S05]  /*a5a0*/  BSYNC.RECONVERGENT B0 ;  /* 0x0000000000007941 */ /* 0x000fea0003800200 */
.L_x_146:
        /* <DEDUP_REMOVED lines=20> */
[----:B------:R-:W-:Y:S04]  /*a6f0*/  SHF.L.U32 R20, R106, 0x1f, RZ ;  /* 0x0000001f6a147819 */ /* 0x000fe800000006ff */
[----:B------:R-:W1:Y:S02]  /*a700*/  SYNCS.PHASECHK.TRANS64.TRYWAIT P0, [R0+URZ+0x60], R20 ;  /* 0x00006014000075a7 */ /* 0x000e6400080011ff */
[----:B-1----:R-:W-:Y:S05]  /*a710*/  @!P0 BRA `(.L_x_152) ;  /* 0x0000004800708947 */ /* 0x002fea0003800000 */
.L_x_151:
[----:B------:R-:W-:Y:S05]  /*a720*/  BSYNC B0 ;  /* 0x0000000000007941 */ /* 0x000fea0003800000 */
.L_x_150:
[----:B------:R-:W-:Y:S01]  /*a730*/  ISETP.NE.AND P0, PT, R71, RZ, PT ;  /* 0x000000ff4700720c */ /* 0x000fe20003f05270 */
[----:B------:R-:W-:Y:S11]  /*a740*/  VIADD R68, R68, 0x1 ;  /* 0x0000000144447836 */ /* 0x000ff60000000000 */
[----:B------:R-:W-:Y:S01]  /*a750*/  @!UPT UIADD3 URZ, UPT, UPT, URZ, URZ, URZ ;  /* 0x000000fffffff290 */ /* 0x000fe2000fffe0ff */
[----:B------:R3:W4:Y:S04]  /*a760*/  @P0 LDS.128 R60, [R3+UR45+0x200] ;  /* 0x0002002d033c0984 */ /* 0x0007280008000c00 */
[----:B------:R3:W2:Y:S04]  /*a770*/  @P0 LDS.128 R72, [R3+UR45+0xa00] ;  /* 0x000a002d03480984 */ /* 0x0006a80008000c00 */
[----:B------:R3:W2:Y:S04]  /*a780*/  @P0 LDS.128 R64, [R2+0x200] ;  /* 0x0002000002400984 */ /* 0x0006a80000000c00 */
[----:B------:R3:W2:Y:S01]  /*a790*/  @P0 LDS.128 R76, [R2+0xa00] ;  /* 0x000a0000024c0984 */ /* 0x0006a20000000c00 */
[C---:B------:R-:W-:Y:S04]  /*a7a0*/  ISETP.NE.AND P0, PT, R68.reuse, 0x4, PT ;  /* 0x000000044400780c */ /* 0x040fe80003f05270 */
[----:B-1----:R-:W-:Y:S02]  /*a7b0*/  SEL R0, RZ, 0x1, P0 ;  /* 0x00000001ff007807 */ /* 0x002fe40000000000 */
[----:B------:R-:W-:Y:S02]  /*a7c0*/  SEL R68, R68, RZ, P0 ;  /* 0x000000ff44447207 */ /* 0x000fe40000000000 */
[----:B------:R-:W-:Y:S02]  /*a7d0*/  LOP3.LUT R106, R106, R0, RZ, 0x3c, !PT ;  /* 0x000000006a6a7212 */ /* 0x000fe400078e3cff */
.L_x_149:
[----:B------:R-:W-:Y:S05]  /*a7e0*/  BSYNC B1 ;  /* 0x0000000000017941 */ /* 0x000fea0003800000 */
.L_x_148:
[----:B------:R-:W-:Y:S11]  /*a7f0*/  ISETP.NE.AND P0, PT, R98, R22, PT ;  /* 0x000000166200720c */ /* 0x000ff60003f05270 */
[----:B------:R-:W-:Y:S02]  /*a800*/  @!UPT UIADD3 URZ, UPT, UPT, URZ, URZ, URZ ;  /* 0x000000fffffff290 */ /* 0x000fe4000fffe0ff */
[----:B------:R-:W-:Y:S05]  /*a810*/  @P0 BRA `(.L_x_153) ;  /* 0x0000000000bc0947 */ /* 0x000fea0003800000 */
[----:B------:R-:W-:Y:S11]  /*a820*/  LOP3.LUT P0, RZ, R21, 0x3, R99, 0x48, !PT ;  /* 0x0000000315ff7812 */ /* 0x000ff60007804863 */
[----:B------:R-:W-:Y:S02]  /*a830*/  @!UPT UIADD3 URZ, UPT, UPT, URZ, URZ, URZ ;  /* 0x000000fffffff290 */ /* 0x000fe4000fffe0ff */
[----:B------:R-:W-:Y:S05]  /*a840*/  @!P0 BRA `(.L_x_154) ;  /* 0x0000000000408947 */ /* 0x000fea0003800000 */
        /* <DEDUP_REMOVED lines=16> */
.L_x_154:
        /* <DEDUP_REMOVED lines=23> */
.L_x_155:
[----:B------:R-:W-:Y:S05]  /*aac0*/  WARPSYNC.ALL ;  /* 0x0000000000007948 */ /* 0x000fea0003800000 */
[----:B------:R-:W-:Y:S11]  /*aad0*/  R2UR UR4, R23 ;  /* 0x00000000170472ca */ /* 0x000ff600000e0000 */
[----:B------:R-:W-:Y:S02]  /*aae0*/  @!UPT UIADD3 URZ, UPT, UPT, URZ, URZ, URZ ;  /* 0x000000fffffff290 */ /* 0x000fe4000fffe0ff */
[----:B------:R-:W1:Y:S02]  /*aaf0*/  LDTM.x16 R4, tmem[UR4+0x40] ;  /* 0x00004004000479ee */ /* 0x000e640008240000 */
[----:B-1----:R-:W-:Y:S01]  /*ab00*/  NOP ;  /* 0x0000000000007918 */ /* 0x002fe20000000000 */
.L_x_153:
[----:B------:R-:W-:Y:S01]  /*ab10*/  ISETP.NE.AND P2, PT, R105, RZ, PT ;  /* 0x000000ff6900720c */ /* 0x000fe20003f45270 */
[----:B------:R-:W-:Y:S01]  /*ab20*/  FMUL R0, R52, R24 ;  /* 0x0000001834007220 */ /* 0x000fe20000400000 */
        /* <DEDUP_REMOVED lines=22> */
[----:B--2---:R-:W-:Y:S01]  /*ac90*/  LOP3.LUT R41, R66, 0xffff0000, RZ, 0xc0, !PT ;  /* 0xffff000042297812 */ /* 0x004fe200078ec0ff */
        /* <DEDUP_REMOVED lines=106> */
[----:B--2---:R-:W2:Y:S02]  /*b340*/  FENCE.VIEW.ASYNC.S ;  /* 0x00000000000073c6 */ /* 0x004ea40000000000 */
[----:B------:R-:W-:Y:S05]  /*b350*/  WARPSYNC.ALL ;  /* 0x0000000000007948 */ /* 0x000fea0003800000 */
[----:B------:R-:W-:Y:S01]  /*b360*/  BSSY.RECONVERGENT B0, `(.L_x_156) ;  /* 0x0000012000007945 */ /* 0x000fe20003800200 */
[----:B--2---:R-:W-:Y:S06]  /*b370*/  BAR.SYNC.DEFER_BLOCKING 0x1, 0x80 ;  /* 0x0042000000007b1d */ /* 0x004fec0000010000 */
[----:B------:R-:W-:Y:S05]  /*b380*/  @P0 BRA `(.L_x_157) ;  /* 0x00000000003c0947 */ /* 0x000fea0003800000 */
[----:B------:R-:W-:Y:S02]  /*b390*/  UIADD3 UR4, UPT, UPT, UR45, 0x200, URZ ;  /* 0x000002002d047890 */ /* 0x000fe4000fffe0ff */
[----:B------:R-:W-:Y:S01]  /*b3a0*/  UIADD3 UR8, UP0, UPT, UR58, 0xa80, URZ ;  /* 0x00000a803a087890 */ /* 0x000fe2000ff1e0ff */
[----:B------:R-:W-:Y:S01]  /*b3b0*/  UMOV UR54, UR42 ;  /* 0x0000002a00367c82 */ /* 0x000fe20008000000 */
[----:B------:R-:W-:Y:S02]  /*b3c0*/  UMOV UR55, UR44 ;  /* 0x0000002c00377c82 */ /* 0x000fe40008000000 */
[----:B------:R-:W-:Y:S01]  /*b3d0*/  MOV R88, UR4 ;  /* 0x0000000400587c02 */ /* 0x000fe20008000f00 */
[----:B------:R-:W-:Y:S02]  /*b3e0*/  UIADD3.X UR9, UPT, UPT, URZ, UR59, URZ, UP0, !UPT ;  /* 0x0000003bff097290 */ /* 0x000fe400087fe4ff */
[----:B------:R-:W-:Y:S01]  /*b3f0*/  UIADD3 UR5, UPT, UPT, UR41, 0x60, URZ ;  /* 0x0000006029057890 */ /* 0x000fe2000fffe0ff */
[----:B------:R-:W-:Y:S01]  /*b400*/  R2UR UR52, R88 ;  /* 0x00000000583472ca */ /* 0x000fe200000e0000 */
[----:B------:R-:W-:Y:S01]  /*b410*/  UIADD3 UR4, UPT, UPT, UR45, 0xa00, URZ ;  /* 0x00000a002d047890 */ /* 0x000fe2000fffe0ff */
[----:B------:R-:W-:Y:S01]  /*b420*/  UMOV UR6, UR42 ;  /* 0x0000002a00067c82 */ /* 0x000fe20008000000 */
[----:B------:R-:W-:Y:S10]  /*b430*/  UMOV UR7, UR44 ;  /* 0x0000002c00077c82 */ /* 0x000ff40008000000 */
[----:B------:R2:W-:Y:S01]  /*b440*/  UTMASTG.3D [UR52], [UR8] ;  /* 0x00000034080073b5 */ /* 0x0005e20008010000 */
[----:B------:R2:W-:Y:S01]  /*b450*/  UTMASTG.3D [UR4], [UR8] ;  /* 0x00000004080073b5 */ /* 0x0005e20008010000 */
[----:B------:R0:W-:Y:S01]  /*b460*/  UTMACMDFLUSH ;  /* 0x00000000000079b7 */ /* 0x0001e20000000000 */
[----:B--2---:R-:W-:Y:S04]  /*b470*/  DEPBAR.LE SB0, 0x1 ;  /* 0x000080400000791a */ /* 0x004fe80000000000 */
.L_x_157:
[----:B------:R-:W-:Y:S05]  /*b480*/  BSYNC.RECONVERGENT B0 ;  /* 0x0000000000007941 */ /* 0x000fea0003800200 */
.L_x_156:
[----:B------:R-:W-:Y:S01]  /*b490*/  BAR.SYNC.DEFER_BLOCKING 0x1, 0x80 ;  /* 0x0042000000007b1d */ /* 0x000fe20000010000 */
[----:B------:R-:W-:Y:S04]  /*b4a0*/  UIADD3 UR40, UPT, UPT, UR43, 0x1, URZ ;  /* 0x000000012b287890 */ /* 0x000fe8000fffe0ff */
[----:B------:R-:W-:Y:S04]  /*b4b0*/  UISETP.NE.AND UP0, UPT, UR40, 0x4, UPT ;  /* 0x000000042800788c */ /* 0x000fe8000bf05270 */
[----:B------:R-:W-:Y:S01]  /*b4c0*/  USEL UR40, UR40, URZ, UP0 ;  /* 0x000000ff28287287 */ /* 0x000fe20008000000 */
[----:B------:R2:W-:Y:S01]  /*b4d0*/  @P2 SYNCS.ARRIVE.TRANS64.RED.A1T0 RZ, [R107+URZ], RZ ;  /* 0x000000ff6bff29a7 */ /* 0x0005e200081004ff */
[----:B------:R-:W-:Y:S01]  /*b4e0*/  BSSY B1, `(.L_x_158) ;  /* 0x000001a000017945 */ /* 0x000fe20003800000 */
[----:B------:R-:W3:Y:S02]  /*b4f0*/  @P2 SYNCS.PHASECHK.TRANS64.TRYWAIT P0, [R0+URZ+0x60], R2 ;  /* 0x00006002000025a7 */ /* 0x000ee400080011ff */
[----:B---3--:R-:W-:Y:S01]  /*b500*/  @P2 SEL R70, RZ, 0x1, !P0 ;  /* 0x00000001ff462807 */ /* 0x008fe20004000000 */
[----:B--2---:R-:W-:Y:S06]  /*b510*/  @!P2 BRA `(.L_x_159) ;  /* 0x000000000058a947 */ /* 0x004fec0003800000 */
[----:B------:R-:W-:Y:S01]  /*b520*/  ISETP.NE.AND P1, PT, R71, RZ, PT ;  /* 0x000000ff4700720c */ /* 0x000fe20003f25270 */
[----:B------:R-:W-:Y:S01]  /*b530*/  BSSY B0, `(.L_x_160) ;  /* 0x0000009000007945 */ /* 0x000fe20003800000 */
[----:B------:R-:W-:Y:S11]  /*b540*/  ISETP.NE.AND P0, PT, R70, RZ, PT ;  /* 0x000000ff4600720c */ /* 0x000ff60003f05270 */
[----:B------:R-:W-:Y:S05]  /*b550*/  @P1 IMAD R3, R68, 0x1000, R104 ;  /* 0x0000100044031824 */ /* 0x000fea00078e0268 */
[----:B------:R-:W-:Y:S05]  /*b560*/  @P1 IADD3 R2, PT, PT, R3, UR45, RZ ;  /* 0x0000002d03021c10 */ /* 0x000fea000fffe0ff */
[----:B------:R-:W-:Y:S01]  /*b570*/  @P1 IMAD.IADD R2, R69, 0x1, R2 ;  /* 0x0000000145021824 */ /* 0x000fe200078e0202 */
[----:B------:R-:W-:Y:S06]  /*b580*/  @P0 BRA `(.L_x_161) ;  /* 0x00000000000c0947 */ /* 0x000fec0003800000 */
[----:B-1----:R-:W-:Y:S04]  /*b590*/  SHF.L.U32 R20, R106, 0x1f, RZ ;  /* 0x0000001f6a147819 */ /* 0x002fe800000006ff */
[----:B------:R-:W1:Y:S02]  /*b5a0*/  SYNCS.PHASECHK.TRANS64.TRYWAIT P0, [R0+URZ+0x60], R20 ;  /* 0x00006014000075a7 */ /* 0x000e6400080011ff */
[----:B-1----:R-:W-:Y:S05]  /*b5b0*/  @!P0 BRA `(.L_x_162) ;  /* 0x0000003800dc8947 */ /* 0x002fea0003800000 */
.L_x_161:
[----:B------:R-:W-:Y:S05]  /*b5c0*/  BSYNC B0 ;  /* 0x0000000000007941 */ /* 0x000fea0003800000 */
.L_x_160:
[----:B------:R-:W-:Y:S01]  /*b5d0*/  ISETP.NE.AND P0, PT, R71, RZ, PT ;  /* 0x000000ff4700720c */ /* 0x000fe20003f05270 */
[----:B------:R-:W-:Y:S11]  /*b5e0*/  VIADD R68, R68, 0x1 ;  /* 0x0000000144447836 */ /* 0x000ff60000000000 */
[----:B------:R-:W-:Y:S01]  /*b5f0*/  @!UPT UIADD3 URZ, UPT, UPT, URZ, URZ, URZ ;  /* 0x000000fffffff290 */ /* 0x000fe2000fffe0ff */
[----:B------:R2:W3:Y:S04]  /*b600*/  @P0 LDS.128 R60, [R3+UR45+0x200] ;  /* 0x0002002d033c0984 */ /* 0x0004e80008000c00 */
[----:B------:R2:W4:Y:S04]  /*b610*/  @P0 LDS.128 R72, [R3+UR45+0xa00] ;  /* 0x000a002d03480984 */ /* 0x0005280008000c00 */
[----:B------:R2:W2:Y:S04]  /*b620*/  @P0 LDS.128 R64, [R2+0x200] ;  /* 0x0002000002400984 */ /* 0x0004a80000000c00 */
[----:B------:R2:W2:Y:S01]  /*b630*/  @P0 LDS.128 R76, [R2+0xa00] ;  /* 0x000a0000024c0984 */ /* 0x0004a20000000c00 */
[C---:B------:R-:W-:Y:S04]  /*b640*/  ISETP.NE.AND P0, PT, R68.reuse, 0x4, PT ;  /* 0x000000044400780c */ /* 0x040fe80003f05270 */
[----:B-1----:R-:W-:Y:S02]  /*b650*/  SEL R0, RZ, 0x1, P0 ;  /* 0x00000001ff007807 */ /* 0x002fe40000000000 */
[----:B------:R-:W-:Y:S02]  /*b660*/  SEL R68, R68, RZ, P0 ;  /* 0x000000ff44447207 */ /* 0x000fe40000000000 */
[----:B------:R-:W-:Y:S02]  /*b670*/  LOP3.LUT R106, R106, R0, RZ, 0x3c, !PT ;  /* 0x000000006a6a7212 */ /* 0x000fe400078e3cff */
.L_x_159:
[----:B------:R-:W-:Y:S05]  /*b680*/  BSYNC B1 ;  /* 0x0000000000017941 */ /* 0x000fea0003800000 */
.L_x_158:
[----:B--2---:R-:W-:Y:S05]  /*b690*/  VIADD R3, R59, 0x400020 ;  /* 0x004000203b037836 */ /* 0x004fea0000000000 */
[----:B------:R-:W-:Y:S04]  /*b6a0*/  SHF.R.U32.HI R0, RZ, 0x15, R3 ;  /* 0x00000015ff007819 */ /* 0x000fe80000011603 */
[----:B-1----:R-:W-:Y:S04]  /*b6b0*/  LOP3.LUT R22, R0, 0x3, RZ, 0xc0, !PT ;  /* 0x0000000300167812 */ /* 0x002fe800078ec0ff */
        /* <DEDUP_REMOVED lines=11> */
[----:B------:R-:W2:Y:S01]  /*b770*/  LDCU.64 UR6, c[0x4][0x78] ;  /* 0x01000f00ff0677ac */ /* 0x000ea20008000a00 */
[----:B------:R-:W3:Y:S01]  /*b780*/  LDC.64 R14, c[0x4][R15] ;  /* 0x010000000f0e7b82 */ /* 0x000ee20000000a00 */
[----:B------:R-:W5:Y:S01]  /*b790*/  LDCU.64 UR4, c[0x4][0x10] ;  /* 0x01000200ff0477ac */ /* 0x000f620008000a00 */
[----:B-1----:R-:W-:Y:S01]  /*b7a0*/  MOV R5, UR9 ;  /* 0x0000000900057c02 */ /* 0x002fe20008000f00 */
[----:B------:R-:W-:Y:S01]  /*b7b0*/  IMAD.U32 R4, RZ, RZ, UR8 ;  /* 0x00000008ff047e24 */ /* 0x000fe2000f8e00ff */
[----:B--2---:R-:W-:Y:S01]  /*b7c0*/  MOV R7, UR7 ;  /* 0x0000000700077c02 */ /* 0x004fe20008000f00 */
[----:B------:R-:W-:Y:S01]  /*b7d0*/  IMAD.U32 R6, RZ, RZ, UR6 ;  /* 0x00000006ff067e24 */ /* 0x000fe2000f8e00ff */
[----:B-----5:R-:W-:Y:S01]  /*b7e0*/  MOV R11, UR5 ;  /* 0x00000005000b7c02 */ /* 0x020fe20008000f00 */
[----:B------:R-:W-:Y:S02]  /*b7f0*/  IMAD.U32 R10, RZ, RZ, UR4 ;  /* 0x00000004ff0a7e24 */ /* 0x000fe4000f8e00ff */
[----:B------:R-:W-:Y:S07]  /*b800*/  LEPC R20, `(.L_x_164) ;  /* 0x000000001014794e */ /* 0x000fee0000000000 */
[----:B---34-:R-:W-:Y:S05]  /*b810*/  CALL.ABS.NOINC R14 ;  /* 0x000000000e007343 */ /* 0x018fea0003c00000 */
.L_x_164:
        /* <DEDUP_REMOVED lines=23> */
.L_x_165:
[----:B------:R-:W-:Y:S05]  /*b990*/  WARPSYNC.ALL ;  /* 0x0000000000007948 */ /* 0x000fea0003800000 */
[----:B------:R-:W-:Y:S11]  /*b9a0*/  R2UR UR4, R2 ;  /* 0x00000000020472ca */ /* 0x000ff600000e0000 */
[----:B------:R-:W-:Y:S02]  /*b9b0*/  @!UPT UIADD3 URZ, UPT, UPT, URZ, URZ, URZ ;  /* 0x000000fffffff290 */ /* 0x000fe4000fffe0ff */
[----:B------:R-:W1:Y:S02]  /*b9c0*/  LDTM.x16 R4, tmem[UR4+0x40] ;  /* 0x00004004000479ee */ /* 0x000e640008240000 */
[----:B-1----:R-:W-:Y:S01]  /*b9d0*/  NOP ;  /* 0x0000000000007918 */ /* 0x002fe20000000000 */
.L_x_163:
[----:B------:R-:W-:Y:S01]  /*b9e0*/  ISETP.NE.AND P2, PT, R105, RZ, PT ;  /* 0x000000ff6900720c */ /* 0x000fe20003f45270 */
[----:B------:R-:W-:Y:S01]  /*b9f0*/  FMUL R0, R52, R24 ;  /* 0x0000001834007220 */ /* 0x000fe20000400000 */
[----:B---3--:R-:W-:Y:S01]  /*ba00*/  SHF.L.U32 R3, R60, 0x10, RZ ;  /* 0x000000103c037819 */ /* 0x008fe200000006ff */
        /* <DEDUP_REMOVED lines=145> */
[----:B--2---:R-:W-:Y:S04]  /*c320*/  DEPBAR.LE SB0, 0x1 ;  /* 0x000080400000791a */ /* 0x004fe80000000000 */
.L_x_167:
[----:B------:R-:W-:Y:S05]  /*c330*/  BSYNC.RECONVERGENT B0 ;  /* 0x0000000000007941 */ /* 0x000fea0003800200 */
.L_x_166:
        /* <DEDUP_REMOVED lines=10> */
[----:B------:R-:W2:Y:S02]  /*c3e0*/  @P2 SYNCS.PHASECHK.TRANS64.TRYWAIT P0, [R0+URZ+0x60], R2 ;  /* 0x00006002000025a7 */ /* 0x000ea400080011ff */
[----:B--2---:R-:W-:Y:S01]  /*c3f0*/  @P2 SEL R70, RZ, 0x1, !P0 ;  /* 0x00000001ff462807 */ /* 0x004fe20004000000 */
        /* <DEDUP_REMOVED lines=11> */
.L_x_171:
[----:B------:R-:W-:Y:S05]  /*c4b0*/  BSYNC B0 ;  /* 0x0000000000007941 */ /* 0x000fea0003800000 */
.L_x_170:
        /* <DEDUP_REMOVED lines=11> */
.L_x_169:
[----:B------:R-:W-:Y:S05]  /*c570*/  BSYNC B1 ;  /* 0x0000000000017941 */ /* 0x000fea0003800000 */
.L_x_168:
[----:B------:R-:W-:Y:S11]  /*c580*/  ISETP.NE.AND P0, PT, R98, R22, PT ;  /* 0x000000166200720c */ /* 0x000ff60003f05270 */
[----:B------:R-:W-:Y:S02]  /*c590*/  @!UPT UIADD3 URZ, UPT, UPT, URZ, URZ, URZ ;  /* 0x000000fffffff290 */ /* 0x000fe4000fffe0ff */
[----:B------:R-:W-:Y:S05]  /*c5a0*/  @P0 BRA `(.L_x_173) ;  /* 0x0000000000bc0947 */ /* 0x000fea0003800000 */
[----:B------:R-:W-:Y:S11]  /*c5b0*/  LOP3.LUT P0, RZ, R21, 0x3, R99, 0x48, !PT ;  /* 0x0000000315ff7812 */ /* 0x000ff60007804863 */
[----:B------:R-:W-:Y:S02]  /*c5c0*/  @!UPT UIADD3 URZ, UPT, UPT, URZ, URZ, URZ ;  /* 0x000000fffffff290 */ /* 0x000fe4000fffe0ff */
[----:B------:R-:W-:Y:S05]  /*c5d0*/  @!P0 BRA `(.L_x_174) ;  /* 0x0000000000408947 */ /* 0x000fea0003800000 */
[----:B------:R-:W1:Y:S01]  /*c5e0*/  LDCU.64 UR8, c[0x4][0x70] ;  /* 0x01000e00ff0877ac */ /* 0x000e620008000a00 */
[----:B--2---:R-:W-:Y:S01]  /*c5f0*/  MOV R3, 0x0 ;  /* 0x0000000000037802 */ /* 0x004fe20000000f00 */
        /* <DEDUP_REMOVED lines=14> */
.L_x_174:
        /* <DEDUP_REMOVED lines=23> */
.L_x_175:
[----:B------:R-:W-:Y:S05]  /*c850*/  WARPSYNC.ALL ;  /* 0x0000000000007948 */ /* 0x000fea0003800000 */
[----:B------:R-:W-:Y:S11]  /*c860*/  R2UR UR4, R23 ;  /* 0x00000000170472ca */ /* 0x000ff600000e0000 */
[----:B------:R-:W-:Y:S02]  /*c870*/  @!UPT UIADD3 URZ, UPT, UPT, URZ, URZ, URZ ;  /* 0x000000fffffff290 */ /* 0x000fe4000fffe0ff */
[----:B------:R-:W1:Y:S02]  /*c880*/  LDTM.x16 R4, tmem[UR4+0x40] ;  /* 0x00004004000479ee */ /* 0x000e640008240000 */
[----:B-1----:R-:W-:Y:S01]  /*c890*/  NOP ;  /* 0x0000000000007918 */ /* 0x002fe20000000000 */
.L_x_173:
[----:B------:R-:W-:Y:S01]  /*c8a0*/  ISETP.NE.AND P2, PT, R105, RZ, PT ;  /* 0x000000ff6900720c */ /* 0x000fe20003f45270 */
[----:B------:R-:W-:Y:S01]  /*c8b0*/  FMUL R0, R52, R24 ;  /* 0x0000001834007220 */ /* 0x000fe20000400000 */
[----:B--23--:R-:W-:Y:S01]  /*c8c0*/  SHF.L.U32 R3, R60, 0x10, RZ ;  /* 0x000000103c037819 */ /* 0x00cfe200000006ff */
        /* <DEDUP_REMOVED lines=145> */
[----:B--2---:R-:W-:Y:S04]  /*d1e0*/  DEPBAR.LE SB0, 0x1 ;  /* 0x000080400000791a */ /* 0x004fe80000000000 */
.L_x_177:
[----:B------:R-:W-:Y:S05]  /*d1f0*/  BSYNC.RECONVERGENT B0 ;  /* 0x0000000000007941 */ /* 0x000fea0003800200 */
.L_x_176:
        /* <DEDUP_REMOVED lines=17> */
[----:B------:R-:W2:Y:S02]  /*d310*/  SYNCS.PHASECHK.TRANS64.TRYWAIT P0, [R0+URZ+0x60], R106 ;  /* 0x0000606a000075a7 */ /* 0x000ea400080011ff */
[----:B--2---:R-:W-:Y:S05]  /*d320*/  @!P0 BRA `(.L_x_182) ;  /* 0x0000001c00a88947 */ /* 0x004fea0003800000 */
.L_x_181:
[----:B------:R-:W-:Y:S05]  /*d330*/  BSYNC B0 ;  /* 0x0000000000007941 */ /* 0x000fea0003800000 */
.L_x_180:
[----:B------:R-:W-:Y:S11]  /*d340*/  ISETP.NE.AND P0, PT, R71, RZ, PT ;  /* 0x000000ff4700720c */ /* 0x000ff60003f05270 */
[----:B------:R-:W-:Y:S02]  /*d350*/  @!UPT UIADD3 URZ, UPT, UPT, URZ, URZ, URZ ;  /* 0x000000fffffff290 */ /* 0x000fe4000fffe0ff */
[----:B------:R3:W4:Y:S04]  /*d360*/  @P0 LDS.128 R60, [R68+UR45+0x200] ;  /* 0x0002002d443c0984 */ /* 0x0007280008000c00 */
[----:B------:R3:W1:Y:S04]  /*d370*/  @P0 LDS.128 R72, [R68+UR45+0xa00] ;  /* 0x000a002d44480984 */ /* 0x0006680008000c00 */
[----:B------:R3:W1:Y:S04]  /*d380*/  @P0 LDS.128 R64, [R2+0x200] ;  /* 0x0002000002400984 */ /* 0x0006680000000c00 */
[----:B------:R3:W1:Y:S02]  /*d390*/  @P0 LDS.128 R76, [R2+0xa00] ;  /* 0x000a0000024c0984 */ /* 0x0006640000000c00 */
.L_x_179:
[----:B------:R-:W-:Y:S05]  /*d3a0*/  BSYNC B1 ;  /* 0x0000000000017941 */ /* 0x000fea0003800000 */
.L_x_178:
[----:B------:R-:W-:Y:S05]  /*d3b0*/  VIADD R59, R59, 0x400030 ;  /* 0x004000303b3b7836 */ /* 0x000fea0000000000 */
[----:B--2---:R-:W-:Y:S04]  /*d3c0*/  SHF.R.U32.HI R0, RZ, 0x15, R59 ;  /* 0x00000015ff007819 */ /* 0x004fe8000001163b */
[----:B---3--:R-:W-:Y:S04]  /*d3d0*/  LOP3.LUT R2, R0, 0x3, RZ, 0xc0, !PT ;  /* 0x0000000300027812 */ /* 0x008fe800078ec0ff */
[----:B------:R-:W-:Y:S11]  /*d3e0*/  ISETP.NE.AND P0, PT, R98, R2, PT ;  /* 0x000000026200720c */ /* 0x000ff60003f05270 */
[----:B------:R-:W-:Y:S02]  /*d3f0*/  @!UPT UIADD3 URZ, UPT, UPT, URZ, URZ, URZ ;  /* 0x000000fffffff290 */ /* 0x000fe4000fffe0ff */
[----:B------:R-:W-:Y:S05]  /*d400*/  @P0 BRA `(.L_x_183) ;  /* 0x0000000000bc0947 */ /* 0x000fea0003800000 */
[----:B------:R-:W-:Y:S02]  /*d410*/  LOP3.LUT P0, RZ, R0, 0x3, R99, 0x48, !PT ;  /* 0x0000000300ff7812 */ /* 0x000fe40007804863 */
[----:B------:R-:W-:Y:S11]  /*d420*/  MOV R16, R59 ;  /* 0x0000003b00107202 */ /* 0x000ff60000000f00 */
[----:B------:R-:W-:Y:S05]  /*d430*/  @!P0 BRA `(.L_x_184) ;  /* 0x0000000000408947 */ /* 0x000fea0003800000 */
[----:B------:R-:W2:Y:S01]  /*d440*/  LDCU.64 UR8, c[0x4][0x70] ;  /* 0x01000e00ff0877ac */ /* 0x000ea20008000a00 */
[----:B------:R-:W-:Y:S01]  /*d450*/  MOV R15, 0x0 ;  /* 0x00000000000f7802 */ /* 0x000fe20000000f00 */
[----:B------:R-:W-:Y:S02]  /*d460*/  HFMA2 R12, -RZ, RZ, 0, 5.9604644775390625e-08 ;  /* 0x00000001ff0c7431 */ /* 0x000fe400000001ff */
[----:B------:R-:W-:Y:S02]  /*d470*/  IMAD.MOV.U32 R8, RZ, RZ, 0x192 ;  /* 0x00000192ff087424 */ /* 0x000fe400078e00ff */
[----:B------:R-:W-:Y:S01]  /*d480*/  IMAD.MOV.U32 R13, RZ, RZ, RZ ;  /* 0x000000ffff0d7224 */ /* 0x000fe200078e00ff */
[----:B------:R-:W3:Y:S01]  /*d490*/  LDCU.64 UR6, c[0x4][0x78] ;  /* 0x01000f00ff0677ac */ /* 0x000ee20008000a00 */
[----:B------:R-:W1:Y:S01]  /*d4a0*/  LDC.64 R14, c[0x4][R15] ;  /* 0x010000000f0e7b82 */ /* 0x000e620000000a00 */
[----:B------:R-:W5:Y:S01]  /*d4b0*/  LDCU.64 UR4, c[0x4][0x10] ;  /* 0x01000200ff0477ac */ /* 0x000f620008000a00 */
[----:B--2---:R-:W-:Y:S01]  /*d4c0*/  MOV R5, UR9 ;  /* 0x0000000900057c02 */ /* 0x004fe20008000f00 */
[----:B------:R-:W-:Y:S01]  /*d4d0*/  IMAD.U32 R4, RZ, RZ, UR8 ;  /* 0x00000008ff047e24 */ /* 0x000fe2000f8e00ff */
[----:B---3--:R-:W-:Y:S01]  /*d4e0*/  MOV R7, UR7 ;  /* 0x0000000700077c02 */ /* 0x008fe20008000f00 */
[----:B------:R-:W-:Y:S01]  /*d4f0*/  IMAD.U32 R6, RZ, RZ, UR6 ;  /* 0x00000006ff067e24 */ /* 0x000fe2000f8e00ff */
[----:B-----5:R-:W-:Y:S01]  /*d500*/  MOV R11, UR5 ;  /* 0x00000005000b7c02 */ /* 0x020fe20008000f00 */
[----:B------:R-:W-:Y:S02]  /*d510*/  IMAD.U32 R10, RZ, RZ, UR4 ;  /* 0x00000004ff0a7e24 */ /* 0x000fe4000f8e00ff */
[----:B-1----:R-:W-:Y:S07]  /*d520*/  LEPC R20, `(.L_x_184) ;  /* 0x000000001014794e */ /* 0x002fee0000000000 */
[----:B----4-:R-:W-:Y:S05]  /*d530*/  CALL.ABS.NOINC R14 ;  /* 0x000000000e007343 */ /* 0x010fea0003c00000 */
.L_x_184:
[----:B------:R-:W-:Y:S05]  /*d540*/  WARPSYNC.ALL ;  /* 0x0000000000007948 */ /* 0x000fea0003800000 */
[C---:B------:R-:W-:Y:S01]  /*d550*/  R2UR UR4, R16.reuse ;  /* 0x00000000100472ca */ /* 0x040fe200000e0000 */
[----:B------:R-:W-:Y:S05]  /*d560*/  VIADD R0, R16, 0x40 ;  /* 0x0000004010007836 */ /* 0x000fea0000000000 */
[----:B------:R-:W-:Y:S04]  /*d570*/  SHF.R.U32.HI R0, RZ, 0x15, R0 ;  /* 0x00000015ff007819 */ /* 0x000fe80000011600 */
[----:B------:R-:W-:Y:S03]  /*d580*/  LOP3.LUT P0, RZ, R0, 0x3, R99, 0x48, !PT ;  /* 0x0000000300ff7812 */ /* 0x000fe60007804863 */
[----:B------:R-:W2:Y:S10]  /*d590*/  LDTM.x16 R24, tmem[UR4] ;  /* 0x00000004001879ee */ /* 0x000eb40008240000 */
[----:B--2---:R-:W-:Y:S05]  /*d5a0*/  @!P0 BRA `(.L_x_185) ;  /* 0x0000000000408947 */ /* 0x004fea0003800000 */
        /* <DEDUP_REMOVED lines=16> */
.L_x_185:
[----:B------:R-:W-:Y:S05]  /*d6b0*/  WARPSYNC.ALL ;  /* 0x0000000000007948 */ /* 0x000fea0003800000 */
[----:B------:R-:W-:Y:S11]  /*d6c0*/  R2UR UR4, R16 ;  /* 0x00000000100472ca */ /* 0x000ff600000e0000 */
[----:B------:R-:W-:Y:S02]  /*d6d0*/  @!UPT UIADD3 URZ, UPT, UPT, URZ, URZ, URZ ;  /* 0x000000fffffff290 */ /* 0x000fe4000fffe0ff */
[----:B------:R-:W2:Y:S02]  /*d6e0*/  LDTM.x16 R4, tmem[UR4+0x40] ;  /* 0x00004004000479ee */ /* 0x000ea40008240000 */
[----:B--2---:R-:W-:Y:S01]  /*d6f0*/  NOP ;  /* 0x0000000000007918 */ /* 0x004fe20000000000 */
.L_x_183:
[----:B------:R-:W-:Y:S01]  /*d700*/  ISETP.NE.AND P1, PT, R98, R2, PT ;  /* 0x000000026200720c */ /* 0x000fe20003f25270 */
[----:B------:R-:W-:Y:S05]  /*d710*/  WARPSYNC.ALL ;  /* 0x0000000000007948 */ /* 0x000fea0003800000 */
[C---:B----4-:R-:W-:Y:S01]  /*d720*/  SHF.L.U32 R3, R60.reuse, 0x10, RZ ;  /* 0x000000103c037819 */ /* 0x050fe200000006ff */
[----:B------:R-:W-:Y:S01]  /*d730*/  NOP ;  /* 0x0000000000007918 */ /* 0x000fe20000000000 */
[----:B------:R-:W-:Y:S01]  /*d740*/  LOP3.LUT R40, R60, 0xffff0000, RZ, 0xc0, !PT ;  /* 0xffff00003c287812 */ /* 0x000fe200078ec0ff */
[C---:B------:R-:W-:Y:S01]  /*d750*/  FMUL R0, R52.reuse, R24 ;  /* 0x0000001834007220 */ /* 0x040fe20000400000 */
[C---:B------:R-:W-:Y:S01]  /*d760*/  SHF.L.U32 R41, R61.reuse, 0x10, RZ ;  /* 0x000000103d297819 */ /* 0x040fe200000006ff */
[----:B------:R-:W-:Y:S01]  /*d770*/  FMUL R2, R52, R25 ;  /* 0x0000001934027220 */ /* 0x000fe20000400000 */
[----:B------:R-:W-:Y:S01]  /*d780*/  LOP3.LUT R42, R61, 0xffff0000, RZ, 0xc0, !PT ;  /* 0xffff00003d2a7812 */ /* 0x000fe200078ec0ff */
[C---:B------:R-:W-:Y:S01]  /*d790*/  FFMA R0, R53.reuse, R3, R0 ;  /* 0x0000000335007223 */ /* 0x040fe20000000000 */
[----:B------:R-:W-:Y:S01]  /*d7a0*/  R2UR UR4, R58 ;  /* 0x000000003a0472ca */ /* 0x000fe200000e0000 */
[----:B------:R-:W-:Y:S01]  /*d7b0*/  FFMA R2, R53, R40, R2 ;  /* 0x0000002835027223 */ /* 0x000fe20000000002 */
[----:B------:R-:W-:Y:S01]  /*d7c0*/  SHF.L.U32 R54, R62, 0x10, RZ ;  /* 0x000000103e367819 */ /* 0x000fe200000006ff */
[----:B-1----:R-:W-:Y:S01]  /*d7d0*/  FMUL R20, R52, R4 ;  /* 0x0000000434147220 */ /* 0x002fe20000400000 */
[----:B------:R-:W-:Y:S01]  /*d7e0*/  LOP3.LUT R55, R62, 0xffff0000, RZ, 0xc0, !PT ;  /* 0xffff00003e377812 */ /* 0x000fe200078ec0ff */
[----:B------:R-:W-:Y:S01]  /*d7f0*/  FMUL R3, R52, R26 ;  /* 0x0000001a34037220 */ /* 0x000fe20000400000 */
[----:B------:R-:W-:Y:S01]  /*d800*/  F2FP.BF16.F32.PACK_AB R108, R2, R0 ;  /* 0x00000000026c723e */ /* 0x000fe200000010ff */
[----:B------:R-:W-:Y:S01]  /*d810*/  FMUL R4, R52, R27 ;  /* 0x0000001b34047220 */ /* 0x000fe20000400000 */
[----:B------:R-:W-:Y:S01]  /*d820*/  SHF.L.U32 R56, R63, 0x10, RZ ;  /* 0x000000103f387819 */ /* 0x000fe200000006ff */
[----:B------:R-:W-:Y:S01]  /*d830*/  FFMA R3, R53, R41, R3 ;  /* 0x0000002935037223 */ /* 0x000fe20000000003 */
[----:B------:R-:W-:Y:S01]  /*d840*/  LOP3.LUT R57, R63, 0xffff0000, RZ, 0xc0, !PT ;  /* 0xffff00003f397812 */ /* 0x000fe200078ec0ff */
[----:B------:R-:W-:Y:S01]  /*d850*/  FFMA R4, R53, R42, R4 ;  /* 0x0000002a35047223 */ /* 0x000fe20000000004 */
[----:B------:R-:W-:Y:S01]  /*d860*/  SHF.L.U32 R58, R64, 0x10, RZ ;  /* 0x00000010403a7819 */ /* 0x000fe200000006ff */
[----:B------:R-:W-:Y:S01]  /*d870*/  FMUL R0, R52, R28 ;  /* 0x0000001c34007220 */ /* 0x000fe20000400000 */
[----:B------:R-:W-:Y:S01]  /*d880*/  LOP3.LUT R59, R64, 0xffff0000, RZ, 0xc0, !PT ;  /* 0xffff0000403b7812 */ /* 0x000fe200078ec0ff */
[----:B------:R-:W-:Y:S01]  /*d890*/  FMUL R2, R52, R29 ;  /* 0x0000001d34027220 */ /* 0x000fe20000400000 */
[----:B------:R-:W-:Y:S01]  /*d8a0*/  F2FP.BF16.F32.PACK_AB R109, R4, R3 ;  /* 0x00000003046d723e */ /* 0x000fe200000010ff */
[C---:B------:R-:W-:Y:S01]  /*d8b0*/  FMUL R21, R52.reuse, R5 ;  /* 0x0000000534157220 */ /* 0x040fe20000400000 */
[C---:B------:R-:W-:Y:S01]  /*d8c0*/  SHF.L.U32 R60, R65.reuse, 0x10, RZ ;  /* 0x00000010413c7819 */ /* 0x040fe200000006ff */
[C---:B------:R-:W-:Y:S01]  /*d8d0*/  FMUL R5, R52.reuse, R30 ;  /* 0x0000001e34057220 */ /* 0x040fe20000400000 */
[----:B------:R-:W-:Y:S01]  /*d8e0*/  LOP3.LUT R61, R65, 0xffff0000, RZ, 0xc0, !PT ;  /* 0xffff0000413d7812 */ /* 0x000fe200078ec0ff */
[----:B------:R-:W-:Y:S01]  /*d8f0*/  FMUL R22, R52, R6 ;  /* 0x0000000634167220 */ /* 0x000fe20000400000 */
[----:B------:R-:W-:Y:S01]  /*d900*/  SHF.L.U32 R62, R66, 0x10, RZ ;  /* 0x00000010423e7819 */ /* 0x000fe200000006ff */
        /* <DEDUP_REMOVED lines=10> */
[----:B------:R-:W-:Y:S01]  /*d9b0*/  FMUL R3, R52, R33 ;  /* 0x0000002134037220 */ /* 0x000fe20000400000 */
[----:B------:R-:W-:Y:S01]  /*d9c0*/  F2FP.BF16.F32.PACK_AB R110, R2, R0 ;  /* 0x00000000026e723e */ /* 0x000fe200000010ff */
[----:B------:R-:W-:Y:S01]  /*d9d0*/  FFMA R5, R53, R56, R5 ;  /* 0x0000003835057223 */ /* 0x000fe20000000005 */
[----:B------:R-:W-:Y:S01]  /*d9e0*/  SHF.L.U32 R68, R73, 0x10, RZ ;  /* 0x0000001049447819 */ /* 0x000fe200000006ff */
[----:B------:R-:W-:Y:S01]  /*d9f0*/  FFMA R6, R53, R57, R6 ;  /* 0x0000003935067223 */ /* 0x000fe20000000006 */
[----:B------:R-:W-:Y:S01]  /*da00*/  LOP3.LUT R69, R73, 0xffff0000, RZ, 0xc0, !PT ;  /* 0xffff000049457812 */ /* 0x000fe200078ec0ff */
[C---:B------:R-:W-:Y:S01]  /*da10*/  FFMA R7, R53.reuse, R58, R7 ;  /* 0x0000003a35077223 */ /* 0x040fe20000000007 */
[----:B------:R-:W-:Y:S01]  /*da20*/  SHF.L.U32 R70, R74, 0x10, RZ ;  /* 0x000000104a467819 */ /* 0x000fe200000006ff */
[----:B------:R-:W-:Y:S01]  /*da30*/  UIADD3 UR4, UPT, UPT, UR4, 0xe0, URZ ;  /* 0x000000e004047890 */ /* 0x000fe2000fffe0ff */
[----:B------:R-:W-:Y:S01]  /*da40*/  F2FP.BF16.F32.PACK_AB R111, R6, R5 ;  /* 0x00000005066f723e */ /* 0x000fe200000010ff */
[----:B------:R-:W-:Y:S01]  /*da50*/  FFMA R3, R53, R59, R3 ;  /* 0x0000003b35037223 */ /* 0x000fe20000000003 */
[----:B------:R-:W-:Y:S01]  /*da60*/  LOP3.LUT R71, R74, 0xffff0000, RZ, 0xc0, !PT ;  /* 0xffff00004a477812 */ /* 0x000fe200078ec0ff */
[C---:B------:R-:W-:Y:S01]  /*da70*/  FMUL R0, R52.reuse, R34 ;  /* 0x0000002234007220 */ /* 0x040fe20000400000 */
[----:B------:R-:W-:Y:S01]  /*da80*/  SHF.L.U32 R72, R75, 0x10, RZ ;  /* 0x000000104b487819 */ /* 0x000fe200000006ff */
[C---:B------:R-:W-:Y:S01]  /*da90*/  FMUL R2, R52.reuse, R35 ;  /* 0x0000002334027220 */ /* 0x040fe20000400000 */
[----:B------:R-:W-:Y:S01]  /*daa0*/  UPRMT UR4, UR37, 0x654, UR4 ;  /* 0x0000065425047896 */ /* 0x000fe20008000004 */
[C---:B------:R-:W-:Y:S01]  /*dab0*/  FMUL R4, R52.reuse, R36 ;  /* 0x0000002434047220 */ /* 0x040fe20000400000 */
[C---:B------:R-:W-:Y:S01]  /*dac0*/  FMUL R5, R52.reuse, R37 ;  /* 0x0000002534057220 */ /* 0x040fe20000400000 */
[----:B------:R-:W-:Y:S01]  /*dad0*/  F2FP.BF16.F32.PACK_AB R28, R3, R7 ;  /* 0x00000007031c723e */ /* 0x000fe200000010ff */
[C---:B------:R-:W-:Y:S01]  /*dae0*/  FFMA R0, R53.reuse, R60, R0 ;  /* 0x0000003c35007223 */ /* 0x040fe20000000000 */
[C---:B------:R-:W-:Y:S01]  /*daf0*/  FMUL R6, R52.reuse, R38 ;  /* 0x0000002634067220 */ /* 0x040fe20000400000 */
[C---:B------:R-:W-:Y:S01]  /*db00*/  FFMA R2, R53.reuse, R61, R2 ;  /* 0x0000003d35027223 */ /* 0x040fe20000000002 */
[C---:B------:R-:W-:Y:S01]  /*db10*/  FMUL R3, R52.reuse, R39 ;  /* 0x0000002734037220 */ /* 0x040fe20000400000 */
[C---:B------:R-:W-:Y:S01]  /*db20*/  FFMA R4, R53.reuse, R62, R4 ;  /* 0x0000003e35047223 */ /* 0x040fe20000000004 */
[C---:B------:R-:W-:Y:S01]  /*db30*/  FFMA R5, R53.reuse, R63, R5 ;  /* 0x0000003f35057223 */ /* 0x040fe20000000005 */
[C---:B------:R-:W-:Y:S01]  /*db40*/  FFMA R6, R53.reuse, R64, R6 ;  /* 0x0000004035067223 */ /* 0x040fe20000000006 */
[C---:B------:R-:W-:Y:S01]  /*db50*/  FFMA R3, R53.reuse, R65, R3 ;  /* 0x0000004135037223 */ /* 0x040fe20000000003 */
[----:B------:R-:W-:Y:S01]  /*db60*/  FFMA R20, R53, R66, R20 ;  /* 0x0000004235147223 */ /* 0x000fe20000000014 */
[----:B------:R-:W-:Y:S01]  /*db70*/  FMUL R8, R52, R8 ;  /* 0x0000000834087220 */ /* 0x000fe20000400000 */
[----:B------:R-:W-:Y:S01]  /*db80*/  SYNCS.ARRIVE.TRANS64.RED.A1T0 RZ, [UR4], RZ ;  /* 0x000000ffffff79a7 */ /* 0x000fe20008100404 */
[----:B------:R1:W-:Y:S01]  /*db90*/  @!P1 STS.128 [R104+UR45+0x3200], R108 ;  /* 0x0032006c68009988 */ /* 0x0003e20008000c2d */
[----:B------:R-:W-:Y:S01]  /*dba0*/  LOP3.LUT R73, R75, 0xffff0000, RZ, 0xc0, !PT ;  /* 0xffff00004b497812 */ /* 0x000fe200078ec0ff */
[C---:B------:R-:W-:Y:S01]  /*dbb0*/  FFMA R21, R53.reuse, R67, R21 ;  /* 0x0000004335157223 */ /* 0x040fe20000000015 */
[----:B------:R-:W-:Y:S01]  /*dbc0*/  SHF.L.U32 R24, R76, 0x10, RZ ;  /* 0x000000104c187819 */ /* 0x000fe200000006ff */
[----:B------:R-:W-:Y:S01]  /*dbd0*/  FMUL R9, R52, R9 ;  /* 0x0000000934097220 */ /* 0x000fe20000400000 */
[----:B------:R-:W-:Y:S01]  /*dbe0*/  LOP3.LUT R25, R76, 0xffff0000, RZ, 0xc0, !PT ;  /* 0xffff00004c197812 */ /* 0x000fe200078ec0ff */
[C---:B------:R-:W-:Y:S01]  /*dbf0*/  FFMA R22, R53.reuse, R68, R22 ;  /* 0x0000004435167223 */ /* 0x040fe20000000016 */
[C---:B------:R-:W-:Y:S01]  /*dc00*/  FMUL R10, R52.reuse, R10 ;  /* 0x0000000a340a7220 */ /* 0x040fe20000400000 */
[C---:B------:R-:W-:Y:S01]  /*dc10*/  FFMA R23, R53.reuse, R69, R23 ;  /* 0x0000004535177223 */ /* 0x040fe20000000017 */
[----:B------:R-:W-:Y:S01]  /*dc20*/  FMUL R11, R52, R11 ;  /* 0x0000000b340b7220 */ /* 0x000fe20000400000 */
[----:B------:R-:W-:Y:S01]  /*dc30*/  F2FP.BF16.F32.PACK_AB R29, R2, R0 ;  /* 0x00000000021d723e */ /* 0x000fe200000010ff */
[----:B------:R-:W-:Y:S01]  /*dc40*/  FFMA R8, R53, R70, R8 ;  /* 0x0000004635087223 */ /* 0x000fe20000000008 */
[----:B------:R-:W-:Y:S01]  /*dc50*/  F2FP.BF16.F32.PACK_AB R30, R5, R4 ;  /* 0x00000004051e723e */ /* 0x000fe200000010ff */
[C---:B------:R-:W-:Y:S01]  /*dc60*/  FMUL R12, R52.reuse, R12 ;  /* 0x0000000c340c7220 */ /* 0x040fe20000400000 */
[----:B------:R-:W-:Y:S01]  /*dc70*/  F2FP.BF16.F32.PACK_AB R31, R3, R6 ;  /* 0x00000006031f723e */ /* 0x000fe200000010ff */
[----:B------:R-:W-:Y:S01]  /*dc80*/  FFMA R9, R53, R71, R9 ;  /* 0x0000004735097223 */ /* 0x000fe20000000009 */
[C---:B------:R-:W-:Y:S01]  /*dc90*/  FMUL R13, R52.reuse, R13 ;  /* 0x0000000d340d7220 */ /* 0x040fe20000400000 */
[----:B------:R-:W-:Y:S01]  /*dca0*/  SHF.L.U32 R26, R77, 0x10, RZ ;  /* 0x000000104d1a7819 */ /* 0x000fe200000006ff */
[----:B------:R-:W-:Y:S01]  /*dcb0*/  FFMA R10, R53, R72, R10 ;  /* 0x00000048350a7223 */ /* 0x000fe2000000000a */
[----:B------:R1:W-:Y:S01]  /*dcc0*/  @!P1 STS.128 [R103+0x3200], R28 ;  /* 0x0032001c67009388 */ /* 0x0003e20000000c00 */
[C---:B------:R-:W-:Y:S01]  /*dcd0*/  FMUL R14, R52.reuse, R14 ;  /* 0x0000000e340e7220 */ /* 0x040fe20000400000 */
[----:B------:R-:W-:Y:S01]  /*dce0*/  LOP3.LUT R27, R77, 0xffff0000, RZ, 0xc0, !PT ;  /* 0xffff00004d1b7812 */ /* 0x000fe200078ec0ff */
[C---:B------:R-:W-:Y:S01]  /*dcf0*/  FFMA R11, R53.reuse, R73, R11 ;  /* 0x00000049350b7223 */ /* 0x040fe2000000000b */
[----:B------:R-:W-:Y:S01]  /*dd00*/  FMUL R15, R52, R15 ;  /* 0x0000000f340f7220 */ /* 0x000fe20000400000 */
[----:B------:R-:W-:Y:S01]  /*dd10*/  SHF.L.U32 R40, R78, 0x10, RZ ;  /* 0x000000104e287819 */ /* 0x000fe200000006ff */
[C---:B------:R-:W-:Y:S01]  /*dd20*/  FFMA R12, R53.reuse, R24, R12 ;  /* 0x00000018350c7223 */ /* 0x040fe2000000000c */
[----:B------:R-:W-:Y:S01]  /*dd30*/  FMUL R16, R52, R16 ;  /* 0x0000001034107220 */ /* 0x000fe20000400000 */
[----:B------:R-:W-:Y:S01]  /*dd40*/  LOP3.LUT R74, R78, 0xffff0000, RZ, 0xc0, !PT ;  /* 0xffff00004e4a7812 */ /* 0x000fe200078ec0ff */
[----:B------:R-:W-:Y:S01]  /*dd50*/  FFMA R13, R53, R25, R13 ;  /* 0x00000019350d7223 */ /* 0x000fe2000000000d */
[C---:B------:R-:W-:Y:S01]  /*dd60*/  FMUL R17, R52.reuse, R17 ;  /* 0x0000001134117220 */ /* 0x040fe20000400000 */
[----:B------:R-:W-:Y:S01]  /*dd70*/  SHF.L.U32 R75, R79, 0x10, RZ ;  /* 0x000000104f4b7819 */ /* 0x000fe200000006ff */
[----:B------:R-:W-:Y:S01]  /*dd80*/  FFMA R14, R53, R26, R14 ;  /* 0x0000001a350e7223 */ /* 0x000fe2000000000e */
[----:B------:R-:W-:Y:S01]  /*dd90*/  F2FP.BF16.F32.PACK_AB R20, R21, R20 ;  /* 0x000000141514723e */ /* 0x000fe200000010ff */
[C---:B------:R-:W-:Y:S01]  /*dda0*/  FMUL R18, R52.reuse, R18 ;  /* 0x0000001234127220 */ /* 0x040fe20000400000 */
[----:B------:R-:W-:Y:S01]  /*ddb0*/  LOP3.LUT R76, R79, 0xffff0000, RZ, 0xc0, !PT ;  /* 0xffff00004f4c7812 */ /* 0x000fe200078ec0ff */
[----:B------:R-:W-:Y:S01]  /*ddc0*/  FFMA R15, R53, R27, R15 ;  /* 0x0000001b350f7223 */ /* 0x000fe2000000000f */
[----:B------:R-:W-:Y:S01]  /*ddd0*/  F2FP.BF16.F32.PACK_AB R21, R23, R22 ;  /* 0x000000161715723e */ /* 0x000fe200000010ff */
[----:B------:R-:W-:Y:S01]  /*dde0*/  FMUL R19, R52, R19 ;  /* 0x0000001334137220 */ /* 0x000fe20000400000 */
[----:B------:R-:W-:Y:S01]  /*ddf0*/  F2FP.BF16.F32.PACK_AB R22, R9, R8 ;  /* 0x000000080916723e */ /* 0x000fe200000010ff */
[----:B------:R-:W-:Y:S01]  /*de00*/  FFMA R16, R53, R40, R16 ;  /* 0x0000002835107223 */ /* 0x000fe20000000010 */
[----:B------:R-:W-:Y:S01]  /*de10*/  F2FP.BF16.F32.PACK_AB R23, R11, R10 ;  /* 0x0000000a0b17723e */ /* 0x000fe200000010ff */
[C---:B------:R-:W-:Y:S01]  /*de20*/  FFMA R17, R53.reuse, R74, R17 ;  /* 0x0000004a35117223 */ /* 0x040fe20000000011 */
[C---:B------:R-:W-:Y:S01]  /*de30*/  FFMA R18, R53.reuse, R75, R18 ;  /* 0x0000004b35127223 */ /* 0x040fe20000000012 */
[----:B------:R-:W-:Y:S01]  /*de40*/  FFMA R19, R53, R76, R19 ;  /* 0x0000004c35137223 */ /* 0x000fe20000000013 */
[----:B------:R-:W-:Y:S01]  /*de50*/  F2FP.BF16.F32.PACK_AB R12, R13, R12 ;  /* 0x0000000c0d0c723e */ /* 0x000fe200000010ff */
[----:B------:R1:W-:Y:S01]  /*de60*/  @!P1 STS.128 [R104+UR45+0x3a00], R20 ;  /* 0x003a001468009988 */ /* 0x0003e20008000c2d */
[----:B------:R-:W-:Y:S01]  /*de70*/  F2FP.BF16.F32.PACK_AB R13, R15, R14 ;  /* 0x0000000e0f0d723e */ /* 0x000fe200000010ff */
[----:B------:R-:W-:Y:S01]  /*de80*/  BSSY.RECONVERGENT B0, `(.L_x_186) ;  /* 0x000001a000007945 */ /* 0x000fe20003800200 */
[----:B------:R-:W-:Y:S02]  /*de90*/  F2FP.BF16.F32.PACK_AB R14, R17, R16 ;  /* 0x00000010110e723e */ /* 0x000fe400000010ff */
[----:B------:R-:W-:Y:S02]  /*dea0*/  F2FP.BF16.F32.PACK_AB R15, R19, R18 ;  /* 0x00000012130f723e */ /* 0x000fe400000010ff */
[----:B------:R-:W-:Y:S03]  /*deb0*/  ISETP.NE.AND P0, PT, R98, RZ, PT ;  /* 0x000000ff6200720c */ /* 0x000fe60003f05270 */
[----:B------:R1:W-:Y:S01]  /*dec0*/  @!P1 STS.128 [R103+0x3a00], R12 ;  /* 0x003a000c67009388 */ /* 0x0003e20000000c00 */
[----:B------:R-:W-:Y:S01]  /*ded0*/  @!PT LDS RZ, [RZ] ;  /* 0x00000000fffff984 */ /* 0x000fe20000000800 */
[----:B------:R-:W-:Y:S01]  /*dee0*/  @!PT LDS RZ, [RZ] ;  /* 0x00000000fffff984 */ /* 0x000fe20000000800 */
[----:B------:R-:W-:Y:S01]  /*def0*/  @!PT LDS RZ, [RZ] ;  /* 0x00000000fffff984 */ /* 0x000fe20000000800 */
[----:B------:R-:W-:Y:S01]  /*df00*/  @!PT LDS RZ, [RZ] ;  /* 0x00000000fffff984 */ /* 0x000fe20000000800 */
[----:B------:R2:W-:Y:S07]  /*df10*/  MEMBAR.ALL.CTA ;  /* 0x0000000000007992 */ /* 0x0005ee0000008000 */
[----:B--2---:R-:W2:Y:S02]  /*df20*/  FENCE.VIEW.ASYNC.S ;  /* 0x00000000000073c6 */ /* 0x004ea40000000000 */
        /* <DEDUP_REMOVED lines=15> */
.L_x_187:
[----:B------:R-:W-:Y:S05]  /*e020*/  BSYNC.RECONVERGENT B0 ;  /* 0x0000000000007941 */ /* 0x000fea0003800200 */
.L_x_186:
[----:B------:R-:W-:Y:S01]  /*e030*/  BAR.SYNC.DEFER_BLOCKING 0x1, 0x80 ;  /* 0x0042000000007b1d */ /* 0x000fe20000010000 */
[----:B------:R-:W-:Y:S01]  /*e040*/  UISETP.NE.AND UP0, UPT, UR56, -0x8, UPT ;  /* 0xfffffff83800788c */ /* 0x000fe2000bf05270 */
[----:B------:R-:W-:Y:S08]  /*e050*/  IADD3 R94, PT, PT, R94, 0x1, RZ ;  /* 0x000000015e5e7810 */ /* 0x000ff00007ffe0ff */
[----:B------:R-:W-:Y:S05]  /*e060*/  BRA.U !UP0, `(.L_x_188) ;  /* 0x0000000108287547 */ /* 0x000fea000b800000 */
[----:B------:R-:W-:Y:S01]  /*e070*/  ISETP.NE.AND P0, PT, R105, RZ, PT ;  /* 0x000000ff6900720c */ /* 0x000fe20003f05270 */
[----:B------:R-:W-:Y:S01]  /*e080*/  IMAD.U32 R2, RZ, RZ, UR57 ;  /* 0x00000039ff027e24 */ /* 0x000fe2000f8e00ff */
[----:B------:R-:W-:Y:S01]  /*e090*/  UIADD3 UR57, UPT, UPT, UR57, 0x1, URZ ;  /* 0x0000000139397890 */ /* 0x000fe2000fffe0ff */
[----:B------:R-:W-:Y:S03]  /*e0a0*/  IMAD.U32 R0, RZ, RZ, UR37 ;  /* 0x00000025ff007e24 */ /* 0x000fe6000f8e00ff */
[----:B------:R-:W-:Y:S04]  /*e0b0*/  UISETP.NE.AND UP0, UPT, UR57, 0x4, UPT ;  /* 0x000000043900788c */ /* 0x000fe8000bf05270 */
[----:B------:R-:W-:Y:S03]  /*e0c0*/  USEL UR57, UR57, URZ, UP0 ;  /* 0x000000ff39397287 */ /* 0x000fe60008000000 */
[----:B------:R-:W-:Y:S05]  /*e0d0*/  @P0 LEA R2, R2, UR45, 0x3 ;  /* 0x0000002d02020c11 */ /* 0x000fea000f8e18ff */
[----:B------:R-:W-:Y:S05]  /*e0e0*/  @P0 VIADD R2, R2, 0x80 ;  /* 0x0000008002020836 */ /* 0x000fea0000000000 */
[----:B------:R-:W-:Y:S04]  /*e0f0*/  @P0 PRMT R0, R0, 0x654, R2 ;  /* 0x0000065400000816 */ /* 0x000fe80000000002 */
[----:B------:R2:W-:Y:S03]  /*e100*/  @P0 SYNCS.ARRIVE.TRANS64.RED.A1T0 RZ, [R0+URZ], RZ ;  /* 0x000000ff00ff09a7 */ /* 0x0005e600081004ff */
.L_x_188:
[----:B------:R-:W-:Y:S01]  /*e110*/  ISETP.NE.AND P2, PT, R100, RZ, PT ;  /* 0x000000ff6400720c */ /* 0x000fe20003f45270 */
[----:B------:R-:W-:Y:S01]  /*e120*/  VIADD R2, R50, UR38 ;  /* 0x0000002632027c36 */ /* 0x000fe20008000000 */
[----:B------:R-:W-:Y:S01]  /*e130*/  ISETP.NE.AND P0, PT, R102, 0x2, PT ;  /* 0x000000026600780c */ /* 0x000fe20003f05270 */
[----:B--2---:R-:W-:Y:S01]  /*e140*/  VIADD R0, R51, UR39 ;  /* 0x0000002733007c36 */ /* 0x004fe20008000000 */
[----:B------:R-:W-:Y:S01]  /*e150*/  ISETP.NE.AND P1, PT, R94, 0x2, PT ;  /* 0x000000025e00780c */ /* 0x000fe20003f25270 */
[----:B------:R-:W-:Y:S01]  /*e160*/  UIADD3 UR56, UPT, UPT, UR56, 0x8, URZ ;  /* 0x0000000838387890 */ /* 0x000fe2000fffe0ff */
[----:B------:R-:W-:Y:S02]  /*e170*/  R2UR UR11, R2 ;  /* 0x00000000020b72ca */ /* 0x000fe400000e0000 */
[----:B------:R-:W-:Y:S02]  /*e180*/  R2UR UR27, R0 ;  /* 0x00000000001b72ca */ /* 0x000fe400000e0000 */
[----:B------:R-:W-:Y:S02]  /*e190*/  SEL R2, RZ, 0x1, P0 ;  /* 0x00000001ff027807 */ /* 0x000fe40000000000 */
[----:B------:R-:W-:Y:S02]  /*e1a0*/  SEL R0, RZ, 0x1, P1 ;  /* 0x00000001ff007807 */ /* 0x000fe40000800000 */
[----:B------:R-:W-:Y:S02]  /*e1b0*/  @P2 R2UR UR44, R91 ;  /* 0x000000005b2c22ca */ /* 0x000fe400000e0000 */
[----:B------:R-:W-:Y:S02]  /*e1c0*/  LOP3.LUT R92, R92, R2, RZ, 0x3c, !PT ;  /* 0x000000025c5c7212 */ /* 0x000fe400078e3cff */
[----:B------:R-:W-:Y:S02]  /*e1d0*/  LOP3.LUT R93, R93, R0, RZ, 0x3c, !PT ;  /* 0x000000005d5d7212 */ /* 0x000fe400078e3cff */
[----:B------:R-:W-:Y:S02]  /*e1e0*/  SEL R102, R102, RZ, P0 ;  /* 0x000000ff66667207 */ /* 0x000fe40000000000 */
[----:B------:R-:W-:Y:S01]  /*e1f0*/  SEL R94, R94, RZ, P1 ;  /* 0x000000ff5e5e7207 */ /* 0x000fe20000800000 */
[----:B------:R-:W-:Y:S06]  /*e200*/  @P2 BRA `(.L_x_189) ;  /* 0xffffff7c00202947 */ /* 0x000fec000383ffff */
[----:B------:R-:W-:-:S09]  /*e210*/  UISETP.NE.AND UP0, UPT, UR36, URZ, UPT ;  /* 0x000000ff2400728c */ /* 0x000fd2000bf05270 */
[----:B------:R-:W-:Y:S05]  /*e220*/  BRA.U !UP0, `(.L_x_190) ;  /* 0x0000000108487547 */ /* 0x000fea000b800000 */
[----:B------:R-:W2:Y:S02]  /*e230*/  LDCU.64 UR4, c[0x0][0xc90] ;  /* 0x00019200ff0477ac */ /* 0x000ea40008000a00 */
[----:B--2---:R-:W-:-:S04]  /*e240*/  UISETP.NE.U32.AND UP0, UPT, UR4, URZ, UPT ;  /* 0x000000ff0400728c */ /* 0x004fc8000bf05070 */
[----:B------:R-:W-:-:S09]  /*e250*/  UISETP.NE.AND.EX UP0, UPT, UR5, URZ, UPT, UP0 ;  /* 0x000000ff0500728c */ /* 0x000fd2000bf05300 */
[----:B------:R-:W-:Y:S05]  /*e260*/  BRA.U UP0, `(.L_x_191) ;  /* 0x00000001000c7547 */ /* 0x000fea000b800000 */
[----:B------:R-:W-:-:S13]  /*e270*/  FSETP.NEU.AND P0, PT, R53, RZ, PT ;  /* 0x000000ff3500720b */ /* 0x000fda0003f0d000 */
[----:B------:R-:W-:Y:S05]  /*e280*/  @!P0 EXIT ;  /* 0x000000000000894d */ /* 0x000fea0003800000 */
[----:B------:R-:W-:Y:S05]  /*e290*/  BRA `(.L_x_190) ;  /* 0x00000000002c7947 */ /* 0x000fea0003800000 */
.L_x_191:
[----:B------:R-:W-:Y:S01]  /*e2a0*/  ISETP.NE.AND P0, PT, R101, RZ, PT ;  /* 0x000000ff6500720c */ /* 0x000fe20003f05270 */
[----:B------:R-:W-:-:S12]  /*e2b0*/  BSSY.RECONVERGENT B0, `(.L_x_190) ;  /* 0x0000009000007945 */ /* 0x000fd80003800200 */
[----:B------:R-:W-:Y:S05]  /*e2c0*/  @P0 BRA `(.L_x_192) ;  /* 0x0000000000140947 */ /* 0x000fea0003800000 */
[----:B------:R-:W2:Y:S02]  /*e2d0*/  LDCU.64 UR4, c[0x0][0xc88] ;  /* 0x00019100ff0477ac */ /* 0x000ea40008000a00 */
[----:B--2---:R-:W-:-:S04]  /*e2e0*/  ISETP.NE.U32.AND P0, PT, RZ, UR4, PT ;  /* 0x00000004ff007c0c */ /* 0x004fc8000bf05070 */
[----:B------:R-:W-:-:S13]  /*e2f0*/  ISETP.NE.AND.EX P0, PT, RZ, UR5, PT, P0 ;  /* 0x00000005ff007c0c */ /* 0x000fda000bf05300 */
[----:B------:R-:W-:Y:S05]  /*e300*/  @!P0 EXIT ;  /* 0x000000000000894d */ /* 0x000fea0003800000 */
[----:B------:R-:W-:Y:S05]  /*e310*/  BRA `(.L_x_193) ;  /* 0x0000000000087947 */ /* 0x000fea0003800000 */
.L_x_192:
[----:B------:R-:W-:-:S13]  /*e320*/  FSETP.NEU.AND P0, PT, R53, RZ, PT ;  /* 0x000000ff3500720b */ /* 0x000fda0003f0d000 */
[----:B------:R-:W-:Y:S05]  /*e330*/  @!P0 EXIT ;  /* 0x000000000000894d */ /* 0x000fea0003800000 */
.L_x_193:
[----:B------:R-:W-:Y:S05]  /*e340*/  BSYNC.RECONVERGENT B0 ;  /* 0x0000000000007941 */ /* 0x000fea0003800200 */
.L_x_190:
[----:B------:R-:W-:Y:S01]  /*e350*/  ULEA UR4, UR57, UR45, 0x3 ;  /* 0x0000002d39047291 */ /* 0x000fe2000f8e18ff */
[----:B------:R-:W-:-:S04]  /*e360*/  DEPBAR.LE SB0, 0x0 ;  /* 0x000080000000791a */ /* 0x000fc80000000000 */
[----:B------:R-:W-:-:S04]  /*e370*/  UIADD3 UR4, UPT, UPT, UR4, 0x80, URZ ;  /* 0x0000008004047890 */ /* 0x000fc8000fffe0ff */
[----:B------:R-:W-:-:S09]  /*e380*/  UPRMT UR4, UR37, 0x654, UR4 ;  /* 0x0000065425047896 */ /* 0x000fd20008000004 */
[----:B------:R-:W-:Y:S01]  /*e390*/  SYNCS.ARRIVE.TRANS64.RED.A1T0 RZ, [UR4], RZ ;  /* 0x000000ffffff79a7 */ /* 0x000fe20008100404 */
[----:B------:R-:W-:Y:S05]  /*e3a0*/  EXIT ;  /* 0x000000000000794d */ /* 0x000fea0003800000 */
.L_x_24:
[----:B--2---:R2:W1:Y:S02]  /*e3b0*/  SYNCS.PHASECHK.TRANS64.TRYWAIT P0, [R2+URZ+0x100], R3 ;  /* 0x00010003020075a7 */ /* 0x00446400080011ff */
[----:B-1----:R-:W-:Y:S05]  /*e3c0*/  @!P0 NANOSLEEP.SYNCS 0x989680 ;  /* 0x009896800000895d */ /* 0x002fea0003900000 */
[----:B------:R-:W1:Y:S02]  /*e3d0*/  @!P0 SYNCS.PHASECHK.TRANS64 P0, [R2+URZ+0x100], R3 ;  /* 0x00010003020085a7 */ /* 0x000e6400080010ff */
[----:B-1----:R-:W-:Y:S05]  /*e3e0*/  @!P0 BRA `(.L_x_24) ;  /* 0xfffffffc00f08947 */ /* 0x002fea000383ffff */
[----:B------:R-:W-:Y:S05]  /*e3f0*/  BRA `(.L_x_194) ;  /* 0xffffff3400447947 */ /* 0x000fea000383ffff */
.L_x_27:
[----:B-1----:R-:W-:-:S07]  /*e400*/  MOV R2, UR41 ;  /* 0x0000002900027c02 */ /* 0x002fce0008000f00 */
.L_x_195:
[----:B-1----:R1:W2:Y:S02]  /*e410*/  SYNCS.PHASECHK.TRANS64.TRYWAIT P0, [R2+URZ+0x30], R4 ;  /* 0x00003004020075a7 */ /* 0x0022a400080011ff */
[----:B--2---:R-:W-:Y:S05]  /*e420*/  @!P0 NANOSLEEP.SYNCS 0x989680 ;  /* 0x009896800000895d */ /* 0x004fea0003900000 */
[----:B------:R-:W2:Y:S02]  /*e430*/  @!P0 SYNCS.PHASECHK.TRANS64 P0, [R2+URZ+0x30], R4 ;  /* 0x00003004020085a7 */ /* 0x000ea400080010ff */
[----:B--2---:R-:W-:Y:S05]  /*e440*/  @!P0 BRA `(.L_x_195) ;  /* 0xfffffffc00f08947 */ /* 0x004fea000383ffff */
[----:B------:R-:W-:Y:S05]  /*e450*/  BRA `(.L_x_26) ;  /* 0xffffff34008c7947 */ /* 0x000fea000383ffff */
.L_x_36:
[----:B------:R-:W-:-:S07]  /*e460*/  MOV R2, UR41 ;  /* 0x0000002900027c02 */ /* 0x000fce0008000f00 */
.L_x_196:
[----:B-1----:R1:W2:Y:S02]  /*e470*/  SYNCS.PHASECHK.TRANS64.TRYWAIT P0, [R2+URZ+0x30], R4 ;  /* 0x00003004020075a7 */ /* 0x0022a400080011ff */
[----:B--2---:R-:W-:Y:S05]  /*e480*/  @!P0 NANOSLEEP.SYNCS 0x989680 ;  /* 0x009896800000895d */ /* 0x004fea0003900000 */
[----:B------:R-:W2:Y:S02]  /*e490*/  @!P0 SYNCS.PHASECHK.TRANS64 P0, [R2+URZ+0x30], R4 ;  /* 0x00003004020085a7 */ /* 0x000ea400080010ff */
[----:B--2---:R-:W-:Y:S05]  /*e4a0*/  @!P0 BRA `(.L_x_196) ;  /* 0xfffffffc00f08947 */ /* 0x004fea000383ffff */
[----:B------:R-:W-:Y:S05]  /*e4b0*/  BRA `(.L_x_35) ;  /* 0xffffff38009c7947 */ /* 0x000fea000383ffff */
.L_x_43:
[----:B-1----:R1:W2:Y:S02]  /*e4c0*/  SYNCS.PHASECHK.TRANS64.TRYWAIT P0, [R2+URZ+0xb0], R3 ;  /* 0x0000b003020075a7 */ /* 0x0022a400080011ff */
[----:B--2---:R-:W-:Y:S05]  /*e4d0*/  @!P0 NANOSLEEP.SYNCS 0x989680 ;  /* 0x009896800000895d */ /* 0x004fea0003900000 */
[----:B------:R-:W2:Y:S02]  /*e4e0*/  @!P0 SYNCS.PHASECHK.TRANS64 P0, [R2+URZ+0xb0], R3 ;  /* 0x0000b003020085a7 */ /* 0x000ea400080010ff */
[----:B--2---:R-:W-:Y:S05]  /*e4f0*/  @!P0 BRA `(.L_x_43) ;  /* 0xfffffffc00f08947 */ /* 0x004fea000383ffff */
[----:B------:R-:W-:Y:S05]  /*e500*/  BRA `(.L_x_197) ;  /* 0xffffff3c00907947 */ /* 0x000fea000383ffff */
.L_x_47:
[----:B----4-:R-:W-:-:S07]  /*e510*/  MOV R0, UR5 ;  /* 0x0000000500007c02 */ /* 0x010fce0008000f00 */
.L_x_198:
[----:B-1----:R1:W2:Y:S02]  /*e520*/  SYNCS.PHASECHK.TRANS64.TRYWAIT P0, [R0+URZ], R2 ;  /* 0x00000002000075a7 */ /* 0x0022a400080011ff */
[----:B--2---:R-:W-:Y:S05]  /*e530*/  @!P0 NANOSLEEP.SYNCS 0x989680 ;  /* 0x009896800000895d */ /* 0x004fea0003900000 */
[----:B------:R-:W2:Y:S02]  /*e540*/  @!P0 SYNCS.PHASECHK.TRANS64 P0, [R0+URZ], R2 ;  /* 0x00000002000085a7 */ /* 0x000ea400080010ff */
[----:B--2---:R-:W-:Y:S05]  /*e550*/  @!P0 BRA `(.L_x_198) ;  /* 0xfffffffc00f08947 */ /* 0x004fea000383ffff */
[----:B------:R-:W-:Y:S05]  /*e560*/  BRA `(.L_x_199) ;  /* 0xffffff4400087947 */ /* 0x000fea000383ffff */
.L_x_48:
[----:B----4-:R-:W-:-:S07]  /*e570*/  MOV R0, UR5 ;  /* 0x0000000500007c02 */ /* 0x010fce0008000f00 */
.L_x_200:
[----:B-1----:R1:W2:Y:S02]  /*e580*/  SYNCS.PHASECHK.TRANS64.TRYWAIT P0, [R0+URZ], R3 ;  /* 0x00000003000075a7 */ /* 0x0022a400080011ff */
[----:B--2---:R-:W-:Y:S05]  /*e590*/  @!P0 NANOSLEEP.SYNCS 0x989680 ;  /* 0x009896800000895d */ /* 0x004fea0003900000 */
[----:B------:R-:W2:Y:S02]  /*e5a0*/  @!P0 SYNCS.PHASECHK.TRANS64 P0, [R0+URZ], R3 ;  /* 0x00000003000085a7 */ /* 0x000ea400080010ff */
[----:B--2---:R-:W-:Y:S05]  /*e5b0*/  @!P0 BRA `(.L_x_200) ;  /* 0xfffffffc00f08947 */ /* 0x004fea000383ffff */
[----:B------:R-:W-:Y:S05]  /*e5c0*/  BRA `(.L_x_201) ;  /* 0xffffff4400147947 */ /* 0x000fea000383ffff */
.L_x_49:
[----:B----4-:R-:W-:-:S07]  /*e5d0*/  MOV R0, UR5 ;  /* 0x0000000500007c02 */ /* 0x010fce0008000f00 */
.L_x_202:
[----:B-1----:R1:W2:Y:S02]  /*e5e0*/  SYNCS.PHASECHK.TRANS64.TRYWAIT P0, [R0+URZ], R3 ;  /* 0x00000003000075a7 */ /* 0x0022a400080011ff */
[----:B--2---:R-:W-:Y:S05]  /*e5f0*/  @!P0 NANOSLEEP.SYNCS 0x989680 ;  /* 0x009896800000895d */ /* 0x004fea0003900000 */
[----:B------:R-:W2:Y:S02]  /*e600*/  @!P0 SYNCS.PHASECHK.TRANS64 P0, [R0+URZ], R3 ;  /* 0x00000003000085a7 */ /* 0x000ea400080010ff */
[----:B--2---:R-:W-:Y:S05]  /*e610*/  @!P0 BRA `(.L_x_202) ;  /* 0xfffffffc00f08947 */ /* 0x004fea000383ffff */
[----:B------:R-:W-:Y:S05]  /*e620*/  BRA `(.L_x_203) ;  /* 0xffffff4400207947 */ /* 0x000fea000383ffff */
.L_x_50:
[----:B----4-:R-:W-:-:S07]  /*e630*/  MOV R0, UR5 ;  /* 0x0000000500007c02 */ /* 0x010fce0008000f00 */
.L_x_204:
[----:B-1----:R1:W2:Y:S02]  /*e640*/  SYNCS.PHASECHK.TRANS64.TRYWAIT P0, [R0+URZ], R3 ;  /* 0x00000003000075a7 */ /* 0x0022a400080011ff */
[----:B--2---:R-:W-:Y:S05]  /*e650*/  @!P0 NANOSLEEP.SYNCS 0x989680 ;  /* 0x009896800000895d */ /* 0x004fea0003900000 */
[----:B------:R-:W2:Y:S02]  /*e660*/  @!P0 SYNCS.PHASECHK.TRANS64 P0, [R0+URZ], R3 ;  /* 0x00000003000085a7 */ /* 0x000ea400080010ff */
[----:B--2---:R-:W-:Y:S05]  /*e670*/  @!P0 BRA `(.L_x_204) ;  /* 0xfffffffc00f08947 */ /* 0x004fea000383ffff */
[----:B------:R-:W-:Y:S05]  /*e680*/  BRA `(.L_x_205) ;  /* 0xffffff44002c7947 */ /* 0x000fea000383ffff */
.L_x_51:
[----:B----4-:R-:W-:-:S07]  /*e690*/  MOV R0, UR5 ;  /* 0x0000000500007c02 */ /* 0x010fce0008000f00 */
.L_x_206:
[----:B-1----:R1:W2:Y:S02]  /*e6a0*/  SYNCS.PHASECHK.TRANS64.TRYWAIT P0, [R0+URZ], R3 ;  /* 0x00000003000075a7 */ /* 0x0022a400080011ff */
[----:B--2---:R-:W-:Y:S05]  /*e6b0*/  @!P0 NANOSLEEP.SYNCS 0x989680 ;  /* 0x009896800000895d */ /* 0x004fea0003900000 */
[----:B------:R-:W2:Y:S02]  /*e6c0*/  @!P0 SYNCS.PHASECHK.TRANS64 P0, [R0+URZ], R3 ;  /* 0x00000003000085a7 */ /* 0x000ea400080010ff */
[----:B--2---:R-:W-:Y:S05]  /*e6d0*/  @!P0 BRA `(.L_x_206) ;  /* 0xfffffffc00f08947 */ /* 0x004fea000383ffff */
[----:B------:R-:W-:Y:S05]  /*e6e0*/  BRA `(.L_x_207) ;  /* 0xffffff4400387947 */ /* 0x000fea000383ffff */
.L_x_54:
[----:B--2---:R2:W3:Y:S02]  /*e6f0*/  SYNCS.PHASECHK.TRANS64.TRYWAIT P0, [R0+URZ+0xf0], R4 ;  /* 0x0000f004000075a7 */ /* 0x0044e400080011ff */
[----:B---3--:R-:W-:Y:S05]  /*e700*/  @!P0 NANOSLEEP.SYNCS 0x989680 ;  /* 0x009896800000895d */ /* 0x008fea0003900000 */
[----:B------:R-:W3:Y:S02]  /*e710*/  @!P0 SYNCS.PHASECHK.TRANS64 P0, [R0+URZ+0xf0], R4 ;  /* 0x0000f004000085a7 */ /* 0x000ee400080010ff */
[----:B---3--:R-:W-:Y:S05]  /*e720*/  @!P0 BRA `(.L_x_54) ;  /* 0xfffffffc00f08947 */ /* 0x008fea000383ffff */
[----:B------:R-:W-:Y:S05]  /*e730*/  BRA `(.L_x_208) ;  /* 0xffffff4400947947 */ /* 0x000fea000383ffff */
.L_x_55:
[----:B------:R-:W-:-:S07]  /*e740*/  MOV R0, UR5 ;  /* 0x0000000500007c02 */ /* 0x000fce0008000f00 */
.L_x_209:
[----:B--2---:R2:W3:Y:S02]  /*e750*/  SYNCS.PHASECHK.TRANS64.TRYWAIT P0, [R0+URZ+0xc0], R5 ;  /* 0x0000c005000075a7 */ /* 0x0044e400080011ff */
[----:B---3--:R-:W-:Y:S05]  /*e760*/  @!P0 NANOSLEEP.SYNCS 0x989680 ;  /* 0x009896800000895d */ /* 0x008fea0003900000 */
[----:B------:R-:W3:Y:S02]  /*e770*/  @!P0 SYNCS.PHASECHK.TRANS64 P0, [R0+URZ+0xc0], R5 ;  /* 0x0000c005000085a7 */ /* 0x000ee400080010ff */
[----:B---3--:R-:W-:Y:S05]  /*e780*/  @!P0 BRA `(.L_x_209) ;  /* 0xfffffffc00f08947 */ /* 0x008fea000383ffff */
[----:B------:R-:W-:Y:S05]  /*e790*/  BRA `(.L_x_210) ;  /* 0xffffff4400a47947 */ /* 0x000fea000383ffff */
.L_x_56:
[----:B--2---:R2:W3:Y:S02]  /*e7a0*/  SYNCS.PHASECHK.TRANS64.TRYWAIT P1, [R0+URZ+0xb0], R4 ;  /* 0x0000b004000075a7 */ /* 0x0044e400080211ff */
[----:B---3--:R-:W-:Y:S05]  /*e7b0*/  @!P1 NANOSLEEP.SYNCS 0x989680 ;  /* 0x009896800000995d */ /* 0x008fea0003900000 */
[----:B------:R-:W3:Y:S02]  /*e7c0*/  @!P1 SYNCS.PHASECHK.TRANS64 P1, [R0+URZ+0xb0], R4 ;  /* 0x0000b004000095a7 */ /* 0x000ee400080210ff */
[----:B---3--:R-:W-:Y:S05]  /*e7d0*/  @!P1 BRA `(.L_x_56) ;  /* 0xfffffffc00f09947 */ /* 0x008fea000383ffff */
[----:B------:R-:W-:Y:S05]  /*e7e0*/  BRA `(.L_x_211) ;  /* 0xffffff4400d47947 */ /* 0x000fea000383ffff */
.L_x_59:
[----:B------:R-:W-:-:S07]  /*e7f0*/  MOV R0, UR5 ;  /* 0x0000000500007c02 */ /* 0x000fce0008000f00 */
.L_x_212:
[----:B--2---:R2:W3:Y:S02]  /*e800*/  SYNCS.PHASECHK.TRANS64.TRYWAIT P0, [R0+URZ+0xc0], R2 ;  /* 0x0000c002000075a7 */ /* 0x0044e400080011ff */
[----:B---3--:R-:W-:Y:S05]  /*e810*/  @!P0 NANOSLEEP.SYNCS 0x989680 ;  /* 0x009896800000895d */ /* 0x008fea0003900000 */
[----:B------:R-:W3:Y:S02]  /*e820*/  @!P0 SYNCS.PHASECHK.TRANS64 P0, [R0+URZ+0xc0], R2 ;  /* 0x0000c002000085a7 */ /* 0x000ee400080010ff */
[----:B---3--:R-:W-:Y:S05]  /*e830*/  @!P0 BRA `(.L_x_212) ;  /* 0xfffffffc00f08947 */ /* 0x008fea000383ffff */
[----:B------:R-:W-:Y:S05]  /*e840*/  BRA `(.L_x_58) ;  /* 0xffffff4800287947 */ /* 0x000fea000383ffff */
.L_x_66:
[----:B--2---:R2:W3:Y:S02]  /*e850*/  SYNCS.PHASECHK.TRANS64.TRYWAIT P1, [R0+URZ+0xb0], R2 ;  /* 0x0000b002000075a7 */ /* 0x0044e400080211ff */
[----:B---3--:R-:W-:Y:S05]  /*e860*/  @!P1 NANOSLEEP.SYNCS 0x989680 ;  /* 0x009896800000995d */ /* 0x008fea0003900000 */
[----:B------:R-:W3:Y:S02]  /*e870*/  @!P1 SYNCS.PHASECHK.TRANS64 P1, [R0+URZ+0xb0], R2 ;  /* 0x0000b002000095a7 */ /* 0x000ee400080210ff */
[----:B---3--:R-:W-:Y:S05]  /*e880*/  @!P1 BRA `(.L_x_66) ;  /* 0xfffffffc00f09947 */ /* 0x008fea000383ffff */
[----:B------:R-:W-:Y:S05]  /*e890*/  BRA `(.L_x_213) ;  /* 0xffffff50003c7947 */ /* 0x000fea000383ffff */
.L_x_67:
[----:B------:R-:W-:-:S07]  /*e8a0*/  MOV R2, UR15 ;  /* 0x0000000f00027c02 */ /* 0x000fce0008000f00 */
.L_x_214:
[----:B--2---:R2:W3:Y:S02]  /*e8b0*/  SYNCS.PHASECHK.TRANS64.TRYWAIT P0, [R2+URZ+0xe0], R0 ;  /* 0x0000e000020075a7 */ /* 0x0044e400080011ff */
[----:B---3--:R-:W-:Y:S05]  /*e8c0*/  @!P0 NANOSLEEP.SYNCS 0x989680 ;  /* 0x009896800000895d */ /* 0x008fea0003900000 */
[----:B------:R-:W3:Y:S02]  /*e8d0*/  @!P0 SYNCS.PHASECHK.TRANS64 P0, [R2+URZ+0xe0], R0 ;  /* 0x0000e000020085a7 */ /* 0x000ee400080010ff */
[----:B---3--:R-:W-:Y:S05]  /*e8e0*/  @!P0 BRA `(.L_x_214) ;  /* 0xfffffffc00f08947 */ /* 0x008fea000383ffff */
[----:B------:R-:W-:Y:S05]  /*e8f0*/  BRA `(.L_x_215) ;  /* 0xffffff5000747947 */ /* 0x000fea000383ffff */
.L_x_70:
[----:B------:R-:W-:Y:S07]  /*e900*/  MOV R0, UR14 ;  /* 0x0000000e00007c02 */ /* 0x000fee0008000f00 */
.L_x_216:
[----:B--2---:R2:W3:Y:S02]  /*e910*/  SYNCS.PHASECHK.TRANS64.TRYWAIT P0, [R0+URZ], R2 ;  /* 0x00000002000075a7 */ /* 0x0044e400080011ff */
[----:B---3--:R-:W-:Y:S05]  /*e920*/  @!P0 NANOSLEEP.SYNCS 0x989680 ;  /* 0x009896800000895d */ /* 0x008fea0003900000 */
[----:B------:R-:W3:Y:S02]  /*e930*/  @!P0 SYNCS.PHASECHK.TRANS64 P0, [R0+URZ], R2 ;  /* 0x00000002000085a7 */ /* 0x000ee400080010ff */
[----:B---3--:R-:W-:Y:S05]  /*e940*/  @!P0 BRA `(.L_x_216) ;  /* 0xfffffffc00f08947 */ /* 0x008fea000383ffff */
[----:B------:R-:W-:Y:S05]  /*e950*/  BRA `(.L_x_69) ;  /* 0xffffff5000907947 */ /* 0x000fea000383ffff */
.L_x_73:
[----:B------:R-:W-:-:S07]  /*e960*/  MOV R0, UR5 ;  /* 0x0000000500007c02 */ /* 0x000fce0008000f00 */
.L_x_217:
[----:B-1----:R1:W3:Y:S02]  /*e970*/  SYNCS.PHASECHK.TRANS64.TRYWAIT P0, [R0+URZ], R2 ;  /* 0x00000002000075a7 */ /* 0x0022e400080011ff */
[----:B---3--:R-:W-:Y:S05]  /*e980*/  @!P0 NANOSLEEP.SYNCS 0x989680 ;  /* 0x009896800000895d */ /* 0x008fea0003900000 */
[----:B------:R-:W3:Y:S02]  /*e990*/  @!P0 SYNCS.PHASECHK.TRANS64 P0, [R0+URZ], R2 ;  /* 0x00000002000085a7 */ /* 0x000ee400080010ff */
[----:B---3--:R-:W-:Y:S05]  /*e9a0*/  @!P0 BRA `(.L_x_217) ;  /* 0xfffffffc00f08947 */ /* 0x008fea000383ffff */
[----:B------:R-:W-:Y:S05]  /*e9b0*/  BRA `(.L_x_218) ;  /* 0xffffff5400887947 */ /* 0x000fea000383ffff */
.L_x_74:
[----:B------:R-:W-:-:S07]  /*e9c0*/  MOV R0, UR6 ;  /* 0x0000000600007c02 */ /* 0x000fce0008000f00 */
.L_x_219:
[----:B-1----:R1:W3:Y:S02]  /*e9d0*/  SYNCS.PHASECHK.TRANS64.TRYWAIT P0, [R0+URZ], R2 ;  /* 0x00000002000075a7 */ /* 0x0022e400080011ff */
[----:B---3--:R-:W-:Y:S05]  /*e9e0*/  @!P0 NANOSLEEP.SYNCS 0x989680 ;  /* 0x009896800000895d */ /* 0x008fea0003900000 */
[----:B------:R-:W3:Y:S02]  /*e9f0*/  @!P0 SYNCS.PHASECHK.TRANS64 P0, [R0+URZ], R2 ;  /* 0x00000002000085a7 */ /* 0x000ee400080010ff */
[----:B---3--:R-:W-:Y:S05]  /*ea00*/  @!P0 BRA `(.L_x_219) ;  /* 0xfffffffc00f08947 */ /* 0x008fea000383ffff */
[----:B------:R-:W-:Y:S05]  /*ea10*/  BRA `(.L_x_220) ;  /* 0xffffff5400947947 */ /* 0x000fea000383ffff */
.L_x_79:
[----:B--2---:R2:W1:Y:S02]  /*ea20*/  SYNCS.PHASECHK.TRANS64.TRYWAIT P0, [R0+URZ+0xb0], R2 ;  /* 0x0000b002000075a7 */ /* 0x00446400080011ff */
[----:B-1----:R-:W-:Y:S05]  /*ea30*/  @!P0 NANOSLEEP.SYNCS 0x989680 ;  /* 0x009896800000895d */ /* 0x002fea0003900000 */
[----:B------:R-:W1:Y:S02]  /*ea40*/  @!P0 SYNCS.PHASECHK.TRANS64 P0, [R0+URZ+0xb0], R2 ;  /* 0x0000b002000085a7 */ /* 0x000e6400080010ff */
[----:B-1----:R-:W-:Y:S05]  /*ea50*/  @!P0 BRA `(.L_x_79) ;  /* 0xfffffffc00f08947 */ /* 0x002fea000383ffff */
[----:B------:R-:W-:Y:S05]  /*ea60*/  BRA `(.L_x_221) ;  /* 0xffffff5800987947 */ /* 0x000fea000383ffff */
.L_x_82:
[----:B------:R-:W-:Y:S07]  /*ea70*/  MOV R0, UR6 ;  /* 0x0000000600007c02 */ /* 0x000fee0008000f00 */
.L_x_222:
[----:B-1----:R1:W2:Y:S02]  /*ea80*/  SYNCS.PHASECHK.TRANS64.TRYWAIT P0, [R0+URZ+0xa8], R2 ;  /* 0x0000a802000075a7 */ /* 0x0022a400080011ff */
[----:B--2---:R-:W-:Y:S05]  /*ea90*/  @!P0 NANOSLEEP.SYNCS 0x989680 ;  /* 0x009896800000895d */ /* 0x004fea0003900000 */
[----:B------:R-:W2:Y:S02]  /*eaa0*/  @!P0 SYNCS.PHASECHK.TRANS64 P0, [R0+URZ+0xa8], R2 ;  /* 0x0000a802000085a7 */ /* 0x000ea400080010ff */
[----:B--2---:R-:W-:Y:S05]  /*eab0*/  @!P0 BRA `(.L_x_222) ;  /* 0xfffffffc00f08947 */ /* 0x004fea000383ffff */
[----:B------:R-:W-:Y:S05]  /*eac0*/  BRA `(.L_x_81) ;  /* 0xffffff5c00907947 */ /* 0x000fea000383ffff */
.L_x_85:
[----:B------:R-:W-:Y:S07]  /*ead0*/  MOV R0, UR6 ;  /* 0x0000000600007c02 */ /* 0x000fee0008000f00 */
.L_x_223:
[----:B-1----:R1:W2:Y:S02]  /*eae0*/  SYNCS.PHASECHK.TRANS64.TRYWAIT P0, [R0+URZ+0x80], R24 ;  /* 0x00008018000075a7 */ /* 0x0022a400080011ff */
[----:B--2---:R-:W-:Y:S05]  /*eaf0*/  @!P0 NANOSLEEP.SYNCS 0x989680 ;  /* 0x009896800000895d */ /* 0x004fea0003900000 */
[----:B------:R-:W2:Y:S02]  /*eb00*/  @!P0 SYNCS.PHASECHK.TRANS64 P0, [R0+URZ+0x80], R24 ;  /* 0x00008018000085a7 */ /* 0x000ea400080010ff */
[----:B--2---:R-:W-:Y:S05]  /*eb10*/  @!P0 BRA `(.L_x_223) ;  /* 0xfffffffc00f08947 */ /* 0x004fea000383ffff */
[----:B------:R-:W-:Y:S05]  /*eb20*/  BRA `(.L_x_224) ;  /* 0xffffff5c00ec7947 */ /* 0x000fea000383ffff */
.L_x_86:
[----:B------:R-:W-:Y:S07]  /*eb30*/  MOV R0, UR6 ;  /* 0x0000000600007c02 */ /* 0x000fee0008000f00 */
.L_x_225:
[----:B-1----:R1:W2:Y:S02]  /*eb40*/  SYNCS.PHASECHK.TRANS64.TRYWAIT P0, [R0+URZ+0x88], R24 ;  /* 0x00008818000075a7 */ /* 0x0022a400080011ff */
[----:B--2---:R-:W-:Y:S05]  /*eb50*/  @!P0 NANOSLEEP.SYNCS 0x989680 ;  /* 0x009896800000895d */ /* 0x004fea0003900000 */
[----:B------:R-:W2:Y:S02]  /*eb60*/  @!P0 SYNCS.PHASECHK.TRANS64 P0, [R0+URZ+0x88], R24 ;  /* 0x00008818000085a7 */ /* 0x000ea400080010ff */
[----:B--2---:R-:W-:Y:S05]  /*eb70*/  @!P0 BRA `(.L_x_225) ;  /* 0xfffffffc00f08947 */ /* 0x004fea000383ffff */
[----:B------:R-:W-:Y:S05]  /*eb80*/  BRA `(.L_x_226) ;  /* 0xffffff6000447947 */ /* 0x000fea000383ffff */
.L_x_87:
[----:B------:R-:W-:Y:S07]  /*eb90*/  MOV R0, UR6 ;  /* 0x0000000600007c02 */ /* 0x000fee0008000f00 */
.L_x_227:
[----:B-1----:R1:W2:Y:S02]  /*eba0*/  SYNCS.PHASECHK.TRANS64.TRYWAIT P0, [R0+URZ+0x90], R24 ;  /* 0x00009018000075a7 */ /* 0x0022a400080011ff */
[----:B--2---:R-:W-:Y:S05]  /*ebb0*/  @!P0 NANOSLEEP.SYNCS 0x989680 ;  /* 0x009896800000895d */ /* 0x004fea0003900000 */
[----:B------:R-:W2:Y:S02]  /*ebc0*/  @!P0 SYNCS.PHASECHK.TRANS64 P0, [R0+URZ+0x90], R24 ;  /* 0x00009018000085a7 */ /* 0x000ea400080010ff */
[----:B--2---:R-:W-:Y:S05]  /*ebd0*/  @!P0 BRA `(.L_x_227) ;  /* 0xfffffffc00f08947 */ /* 0x004fea000383ffff */
[----:B------:R-:W-:Y:S05]  /*ebe0*/  BRA `(.L_x_228) ;  /* 0xffffff6000a47947 */ /* 0x000fea000383ffff */
.L_x_88:
[----:B------:R-:W-:Y:S07]  /*ebf0*/  MOV R0, UR6 ;  /* 0x0000000600007c02 */ /* 0x000fee0008000f00 */
.L_x_229:
[----:B-1----:R1:W2:Y:S02]  /*ec00*/  SYNCS.PHASECHK.TRANS64.TRYWAIT P0, [R0+URZ+0x98], R24 ;  /* 0x00009818000075a7 */ /* 0x0022a400080011ff */
[----:B--2---:R-:W-:Y:S05]  /*ec10*/  @!P0 NANOSLEEP.SYNCS 0x989680 ;  /* 0x009896800000895d */ /* 0x004fea0003900000 */
[----:B------:R-:W2:Y:S02]  /*ec20*/  @!P0 SYNCS.PHASECHK.TRANS64 P0, [R0+URZ+0x98], R24 ;  /* 0x00009818000085a7 */ /* 0x000ea400080010ff */
[----:B--2---:R-:W-:Y:S05]  /*ec30*/  @!P0 BRA `(.L_x_229) ;  /* 0xfffffffc00f08947 */ /* 0x004fea000383ffff */
[----:B------:R-:W-:Y:S05]  /*ec40*/  BRA `(.L_x_230) ;  /* 0xffffff6400007947 */ /* 0x000fea000383ffff */
.L_x_89:
[----:B------:R-:W-:Y:S07]  /*ec50*/  MOV R0, UR6 ;  /* 0x0000000600007c02 */ /* 0x000fee0008000f00 */
.L_x_231:
[----:B-1----:R1:W2:Y:S02]  /*ec60*/  SYNCS.PHASECHK.TRANS64.TRYWAIT P0, [R0+URZ+0x80], R30 ;  /* 0x0000801e000075a7 */ /* 0x0022a400080011ff */
[----:B--2---:R-:W-:Y:S05]  /*ec70*/  @!P0 NANOSLEEP.SYNCS 0x989680 ;  /* 0x009896800000895d */ /* 0x004fea0003900000 */
[----:B------:R-:W2:Y:S02]  /*ec80*/  @!P0 SYNCS.PHASECHK.TRANS64 P0, [R0+URZ+0x80], R30 ;  /* 0x0000801e000085a7 */ /* 0x000ea400080010ff */
[----:B--2---:R-:W-:Y:S05]  /*ec90*/  @!P0 BRA `(.L_x_231) ;  /* 0xfffffffc00f08947 */ /* 0x004fea000383ffff */
[----:B------:R-:W-:Y:S05]  /*eca0*/  BRA `(.L_x_232) ;  /* 0xffffff6400647947 */ /* 0x000fea000383ffff */
.L_x_90:
[----:B------:R-:W-:Y:S07]  /*ecb0*/  MOV R0, UR6 ;  /* 0x0000000600007c02 */ /* 0x000fee0008000f00 */
.L_x_233:
[----:B-1----:R1:W2:Y:S02]  /*ecc0*/  SYNCS.PHASECHK.TRANS64.TRYWAIT P0, [R0+URZ+0x88], R30 ;  /* 0x0000881e000075a7 */ /* 0x0022a400080011ff */
[----:B--2---:R-:W-:Y:S05]  /*ecd0*/  @!P0 NANOSLEEP.SYNCS 0x989680 ;  /* 0x009896800000895d */ /* 0x004fea0003900000 */
[----:B------:R-:W2:Y:S02]  /*ece0*/  @!P0 SYNCS.PHASECHK.TRANS64 P0, [R0+URZ+0x88], R30 ;  /* 0x0000881e000085a7 */ /* 0x000ea400080010ff */
[----:B--2---:R-:W-:Y:S05]  /*ecf0*/  @!P0 BRA `(.L_x_233) ;  /* 0xfffffffc00f08947 */ /* 0x004fea000383ffff */
[----:B------:R-:W-:Y:S05]  /*ed00*/  BRA `(.L_x_234) ;  /* 0xffffff6400c47947 */ /* 0x000fea000383ffff */
.L_x_91:
[----:B------:R-:W-:Y:S07]  /*ed10*/  MOV R0, UR6 ;  /* 0x0000000600007c02 */ /* 0x000fee0008000f00 */
.L_x_235:
[----:B-1----:R1:W2:Y:S02]  /*ed20*/  SYNCS.PHASECHK.TRANS64.TRYWAIT P0, [R0+URZ+0x90], R30 ;  /* 0x0000901e000075a7 */ /* 0x0022a400080011ff */
[----:B--2---:R-:W-:Y:S05]  /*ed30*/  @!P0 NANOSLEEP.SYNCS 0x989680 ;  /* 0x009896800000895d */ /* 0x004fea0003900000 */
[----:B------:R-:W2:Y:S02]  /*ed40*/  @!P0 SYNCS.PHASECHK.TRANS64 P0, [R0+URZ+0x90], R30 ;  /* 0x0000901e000085a7 */ /* 0x000ea400080010ff */
[----:B--2---:R-:W-:Y:S05]  /*ed50*/  @!P0 BRA `(.L_x_235) ;  /* 0xfffffffc00f08947 */ /* 0x004fea000383ffff */
[----:B------:R-:W-:Y:S05]  /*ed60*/  BRA `(.L_x_236) ;  /* 0xffffff6800207947 */ /* 0x000fea000383ffff */
.L_x_92:
[----:B------:R-:W-:Y:S07]  /*ed70*/  MOV R0, UR6 ;  /* 0x0000000600007c02 */ /* 0x000fee0008000f00 */
.L_x_237:
[----:B-1----:R1:W2:Y:S02]  /*ed80*/  SYNCS.PHASECHK.TRANS64.TRYWAIT P0, [R0+URZ+0x98], R30 ;  /* 0x0000981e000075a7 */ /* 0x0022a400080011ff */
[----:B--2---:R-:W-:Y:S05]  /*ed90*/  @!P0 NANOSLEEP.SYNCS 0x989680 ;  /* 0x009896800000895d */ /* 0x004fea0003900000 */
[----:B------:R-:W2:Y:S02]  /*eda0*/  @!P0 SYNCS.PHASECHK.TRANS64 P0, [R0+URZ+0x98], R30 ;  /* 0x0000981e000085a7 */ /* 0x000ea400080010ff */
[----:B--2---:R-:W-:Y:S05]  /*edb0*/  @!P0 BRA `(.L_x_237) ;  /* 0xfffffffc00f08947 */ /* 0x004fea000383ffff */
[----:B------:R-:W-:Y:S05]  /*edc0*/  BRA `(.L_x_238) ;  /* 0xffffff6800c07947 */ /* 0x000fea000383ffff */
.L_x_94:
[----:B------:R-:W-:-:S07]  /*edd0*/  MOV R0, UR6 ;  /* 0x0000000600007c02 */ /* 0x000fce0008000f00 */
.L_x_239:
[----:B-1----:R1:W3:Y:S02]  /*ede0*/  SYNCS.PHASECHK.TRANS64.TRYWAIT P0, [R0+URZ+0x80], R24 ;  /* 0x00008018000075a7 */ /* 0x0022e400080011ff */
[----:B---3--:R-:W-:Y:S05]  /*edf0*/  @!P0 NANOSLEEP.SYNCS 0x989680 ;  /* 0x009896800000895d */ /* 0x008fea0003900000 */
[----:B------:R-:W3:Y:S02]  /*ee00*/  @!P0 SYNCS.PHASECHK.TRANS64 P0, [R0+URZ+0x80], R24 ;  /* 0x00008018000085a7 */ /* 0x000ee400080010ff */
[----:B---3--:R-:W-:Y:S05]  /*ee10*/  @!P0 BRA `(.L_x_239) ;  /* 0xfffffffc00f08947 */ /* 0x008fea000383ffff */
[----:B------:R-:W-:Y:S05]  /*ee20*/  BRA `(.L_x_240) ;  /* 0xffffff6c00447947 */ /* 0x000fea000383ffff */
.L_x_95:
[----:B-1----:R-:W-:-:S07]  /*ee30*/  MOV R0, UR6 ;  /* 0x0000000600007c02 */ /* 0x002fce0008000f00 */
.L_x_241:
[----:B-1----:R1:W3:Y:S02]  /*ee40*/  SYNCS.PHASECHK.TRANS64.TRYWAIT P0, [R0+URZ+0x88], R24 ;  /* 0x00008818000075a7 */ /* 0x0022e400080011ff */
[----:B---3--:R-:W-:Y:S05]  /*ee50*/  @!P0 NANOSLEEP.SYNCS 0x989680 ;  /* 0x009896800000895d */ /* 0x008fea0003900000 */
[----:B------:R-:W3:Y:S02]  /*ee60*/  @!P0 SYNCS.PHASECHK.TRANS64 P0, [R0+URZ+0x88], R24 ;  /* 0x00008818000085a7 */ /* 0x000ee400080010ff */
[----:B---3--:R-:W-:Y:S05]  /*ee70*/  @!P0 BRA `(.L_x_241) ;  /* 0xfffffffc00f08947 */ /* 0x008fea000383ffff */
[----:B------:R-:W-:Y:S05]  /*ee80*/  BRA `(.L_x_242) ;  /* 0xffffff6c00347947 */ /* 0x000fea000383ffff */
.L_x_96:
[----:B------:R-:W-:-:S07]  /*ee90*/  MOV R2, UR6 ;  /* 0x0000000600027c02 */ /* 0x000fce0008000f00 */
.L_x_243:
[----:B-1----:R1:W3:Y:S02]  /*eea0*/  SYNCS.PHASECHK.TRANS64.TRYWAIT P0, [R2+URZ+0x90], R24 ;  /* 0x00009018020075a7 */ /* 0x0022e400080011ff */
[----:B---3--:R-:W-:Y:S05]  /*eeb0*/  @!P0 NANOSLEEP.SYNCS 0x989680 ;  /* 0x009896800000895d */ /* 0x008fea0003900000 */
[----:B------:R-:W3:Y:S02]  /*eec0*/  @!P0 SYNCS.PHASECHK.TRANS64 P0, [R2+URZ+0x90], R24 ;  /* 0x00009018020085a7 */ /* 0x000ee400080010ff */
[----:B---3--:R-:W-:Y:S05]  /*eed0*/  @!P0 BRA `(.L_x_243) ;  /* 0xfffffffc00f08947 */ /* 0x008fea000383ffff */
[----:B------:R-:W-:Y:S05]  /*eee0*/  BRA `(.L_x_244) ;  /* 0xffffff6c00287947 */ /* 0x000fea000383ffff */
.L_x_98:
[----:B--2---:R2:W4:Y:S02]  /*eef0*/  SYNCS.PHASECHK.TRANS64.TRYWAIT P0, [R0+URZ+0xb0], R2 ;  /* 0x0000b002000075a7 */ /* 0x00452400080011ff */
[----:B----4-:R-:W-:Y:S05]  /*ef00*/  @!P0 NANOSLEEP.SYNCS 0x989680 ;  /* 0x009896800000895d */ /* 0x010fea0003900000 */
[----:B------:R-:W4:Y:S02]  /*ef10*/  @!P0 SYNCS.PHASECHK.TRANS64 P0, [R0+URZ+0xb0], R2 ;  /* 0x0000b002000085a7 */ /* 0x000f2400080010ff */
[----:B----4-:R-:W-:Y:S05]  /*ef20*/  @!P0 BRA `(.L_x_98) ;  /* 0xfffffffc00f08947 */ /* 0x010fea000383ffff */
[----:B------:R-:W-:Y:S05]  /*ef30*/  BRA `(.L_x_245) ;  /* 0xffffff6c00e87947 */ /* 0x000fea000383ffff */
.L_x_109:
[----:B-1----:R-:W-:Y:S04]  /*ef40*/  MOV R4, UR45 ;  /* 0x0000002d00047c02 */ /* 0x002fe80008000f00 */
[----:B------:R1:W2:Y:S03]  /*ef50*/  SYNCS.PHASECHK.TRANS64.TRYWAIT P1, [R4+URZ+0x60], R5 ;  /* 0x00006005040075a7 */ /* 0x0002a600080211ff */
[----:B--2---:R-:W-:Y:S05]  /*ef60*/  @!P1 NANOSLEEP.SYNCS 0x989680 ;  /* 0x009896800000995d */ /* 0x004fea0003900000 */
[----:B------:R-:W2:Y:S02]  /*ef70*/  @!P1 SYNCS.PHASECHK.TRANS64 P1, [R4+URZ+0x60], R5 ;  /* 0x00006005040095a7 */ /* 0x000ea400080210ff */
[----:B--2---:R-:W-:Y:S05]  /*ef80*/  @!P1 BRA `(.L_x_109) ;  /* 0xfffffffc00ec9947 */ /* 0x004fea000383ffff */
[----:B------:R-:W-:Y:S05]  /*ef90*/  BRA `(.L_x_108) ;  /* 0xffffff7c00047947 */ /* 0x000fea000383ffff */
.L_x_111:
[----:B------:R1:W1:Y:S02]  /*efa0*/  SYNCS.PHASECHK.TRANS64.TRYWAIT P0, [R58+URZ+0xd0], R3 ;  /* 0x0000d0033a0075a7 */ /* 0x00026400080011ff */
[----:B-1----:R-:W-:Y:S05]  /*efb0*/  @!P0 NANOSLEEP.SYNCS 0x989680 ;  /* 0x009896800000895d */ /* 0x002fea0003900000 */
[----:B------:R-:W1:Y:S02]  /*efc0*/  @!P0 SYNCS.PHASECHK.TRANS64 P0, [R58+URZ+0xd0], R3 ;  /* 0x0000d0033a0085a7 */ /* 0x000e6400080010ff */
[----:B-1----:R-:W-:Y:S05]  /*efd0*/  @!P0 BRA `(.L_x_111) ;  /* 0xfffffffc00f08947 */ /* 0x002fea000383ffff */
[----:B------:R-:W-:Y:S05]  /*efe0*/  BRA `(.L_x_110) ;  /* 0xffffff7c00287947 */ /* 0x000fea000383ffff */
.L_x_122:
[----:B-1----:R1:W3:Y:S02]  /*eff0*/  SYNCS.PHASECHK.TRANS64.TRYWAIT P0, [R2+URZ+0x60], R0 ;  /* 0x00006000020075a7 */ /* 0x0022e400080011ff */
[----:B---3--:R-:W-:Y:S05]  /*f000*/  @!P0 NANOSLEEP.SYNCS 0x989680 ;  /* 0x009896800000895d */ /* 0x008fea0003900000 */
[----:B------:R-:W3:Y:S02]  /*f010*/  @!P0 SYNCS.PHASECHK.TRANS64 P0, [R2+URZ+0x60], R0 ;  /* 0x00006000020085a7 */ /* 0x000ee400080010ff */
[----:B---3--:R-:W-:Y:S05]  /*f020*/  @!P0 BRA `(.L_x_122) ;  /* 0xfffffffc00f08947 */ /* 0x008fea000383ffff */
[----:B------:R-:W-:Y:S05]  /*f030*/  BRA `(.L_x_121) ;  /* 0xffffff8800c47947 */ /* 0x000fea000383ffff */
.L_x_132:
[----:B-1----:R1:W3:Y:S02]  /*f040*/  SYNCS.PHASECHK.TRANS64.TRYWAIT P0, [R0+URZ+0x60], R20 ;  /* 0x00006014000075a7 */ /* 0x0022e400080011ff */
[----:B---3--:R-:W-:Y:S05]  /*f050*/  @!P0 NANOSLEEP.SYNCS 0x989680 ;  /* 0x009896800000895d */ /* 0x008fea0003900000 */
[----:B------:R-:W3:Y:S02]  /*f060*/  @!P0 SYNCS.PHASECHK.TRANS64 P0, [R0+URZ+0x60], R20 ;  /* 0x00006014000085a7 */ /* 0x000ee400080010ff */
[----:B---3--:R-:W-:Y:S05]  /*f070*/  @!P0 BRA `(.L_x_132) ;  /* 0xfffffffc00f08947 */ /* 0x008fea000383ffff */
[----:B------:R-:W-:Y:S05]  /*f080*/  BRA `(.L_x_131) ;  /* 0xffffff98005c7947 */ /* 0x000fea000383ffff */
.L_x_142:
[----:B-1----:R1:W3:Y:S02]  /*f090*/  SYNCS.PHASECHK.TRANS64.TRYWAIT P0, [R0+URZ+0x60], R20 ;  /* 0x00006014000075a7 */ /* 0x0022e400080011ff */
[----:B---3--:R-:W-:Y:S05]  /*f0a0*/  @!P0 NANOSLEEP.SYNCS 0x989680 ;  /* 0x009896800000895d */ /* 0x008fea0003900000 */
[----:B------:R-:W3:Y:S02]  /*f0b0*/  @!P0 SYNCS.PHASECHK.TRANS64 P0, [R0+URZ+0x60], R20 ;  /* 0x00006014000085a7 */ /* 0x000ee400080010ff */
[----:B---3--:R-:W-:Y:S05]  /*f0c0*/  @!P0 BRA `(.L_x_142) ;  /* 0xfffffffc00f08947 */ /* 0x008fea000383ffff */
[----:B------:R-:W-:Y:S05]  /*f0d0*/  BRA `(.L_x_141) ;  /* 0xffffffa400d87947 */ /* 0x000fea000383ffff */
.L_x_152:
[----:B-1----:R1:W3:Y:S02]  /*f0e0*/  SYNCS.PHASECHK.TRANS64.TRYWAIT P0, [R0+URZ+0x60], R20 ;  /* 0x00006014000075a7 */ /* 0x0022e400080011ff */
[----:B---3--:R-:W-:Y:S05]  /*f0f0*/  @!P0 NANOSLEEP.SYNCS 0x989680 ;  /* 0x009896800000895d */ /* 0x008fea0003900000 */
[----:B------:R-:W3:Y:S02]  /*f100*/  @!P0 SYNCS.PHASECHK.TRANS64 P0, [R0+URZ+0x60], R20 ;  /* 0x00006014000085a7 */ /* 0x000ee400080010ff */
[----:B---3--:R-:W-:Y:S05]  /*f110*/  @!P0 BRA `(.L_x_152) ;  /* 0xfffffffc00f08947 */ /* 0x008fea000383ffff */
[----:B------:R-:W-:Y:S05]  /*f120*/  BRA `(.L_x_151) ;  /* 0xffffffb4007c7947 */ /* 0x000fea000383ffff */
.L_x_162:
[----:B-1----:R1:W2:Y:S02]  /*f130*/  SYNCS.PHASECHK.TRANS64.TRYWAIT P0, [R0+URZ+0x60], R20 ;  /* 0x00006014000075a7 */ /* 0x0022a400080011ff */
[----:B--2---:R-:W-:Y:S05]  /*f140*/  @!P0 NANOSLEEP.SYNCS 0x989680 ;  /* 0x009896800000895d */ /* 0x004fea0003900000 */
[----:B------:R-:W2:Y:S02]  /*f150*/  @!P0 SYNCS.PHASECHK.TRANS64 P0, [R0+URZ+0x60], R20 ;  /* 0x00006014000085a7 */ /* 0x000ea400080010ff */
[----:B--2---:R-:W-:Y:S05]  /*f160*/  @!P0 BRA `(.L_x_162) ;  /* 0xfffffffc00f08947 */ /* 0x004fea000383ffff */
[----:B------:R-:W-:Y:S05]  /*f170*/  BRA `(.L_x_161) ;  /* 0xffffffc400107947 */ /* 0x000fea000383ffff */
.L_x_172:
[----:B-1----:R1:W2:Y:S02]  /*f180*/  SYNCS.PHASECHK.TRANS64.TRYWAIT P0, [R0+URZ+0x60], R20 ;  /* 0x00006014000075a7 */ /* 0x0022a400080011ff */
[----:B--2---:R-:W-:Y:S05]  /*f190*/  @!P0 NANOSLEEP.SYNCS 0x989680 ;  /* 0x009896800000895d */ /* 0x004fea0003900000 */
[----:B------:R-:W2:Y:S02]  /*f1a0*/  @!P0 SYNCS.PHASECHK.TRANS64 P0, [R0+URZ+0x60], R20 ;  /* 0x00006014000085a7 */ /* 0x000ea400080010ff */
[----:B--2---:R-:W-:Y:S05]  /*f1b0*/  @!P0 BRA `(.L_x_172) ;  /* 0xfffffffc00f08947 */ /* 0x004fea000383ffff */
[----:B------:R-:W-:Y:S05]  /*f1c0*/  BRA `(.L_x_171) ;  /* 0xffffffd000b87947 */ /* 0x000fea000383ffff */
.L_x_182:
[----:B--2---:R2:W3:Y:S02]  /*f1d0*/  SYNCS.PHASECHK.TRANS64.TRYWAIT P0, [R0+URZ+0x60], R106 ;  /* 0x0000606a000075a7 */ /* 0x0044e400080011ff */
[----:B---3--:R-:W-:Y:S05]  /*f1e0*/  @!P0 NANOSLEEP.SYNCS 0x989680 ;  /* 0x009896800000895d */ /* 0x008fea0003900000 */
[----:B------:R-:W3:Y:S02]  /*f1f0*/  @!P0 SYNCS.PHASECHK.TRANS64 P0, [R0+URZ+0x60], R106 ;  /* 0x0000606a000085a7 */ /* 0x000ee400080010ff */
[----:B---3--:R-:W-:Y:S05]  /*f200*/  @!P0 BRA `(.L_x_182) ;  /* 0xfffffffc00f08947 */ /* 0x008fea000383ffff */
[----:B------:R-:W-:Y:S05]  /*f210*/  BRA `(.L_x_181) ;  /* 0xffffffe000447947 */ /* 0x000fea000383ffff */
        .weak           $__internal_0_$__cuda_sm10x_tcgen05_guardrail_trap_col_being_dealloced_not_returned_by_alloc
        .type           $__internal_0_$__cuda_sm10x_tcgen05_guardrail_trap_col_being_dealloced_not_returned_by_alloc,@function
        .size           $__internal_0_$__cuda_sm10x_tcgen05_guardrail_trap_col_being_dealloced_not_returned_by_alloc,($__internal_1_$__cuda_sm10x_tcgen05_guardrail_trap_phase_invalid_during_alloc - $__internal_0_$__cuda_sm10x_tcgen05_guardrail_trap_col_being_dealloced_not_returned_by_alloc)
$__internal_0_$__cuda_sm10x_tcgen05_guardrail_trap_col_being_dealloced_not_returned_by_alloc:
[----:B------:R-:W-:Y:S05]  /*f220*/  BPT.TRAP 0x1 ;  /* 0x000000040000795c */ /* 0x000fea0000300000 */
[----:B------:R-:W-:-:S04]  /*f230*/  HFMA2 R3, -RZ, RZ, 0, 0 ;  /* 0x00000000ff037431 */ /* 0x000fc800000001ff */
[----:B------:R-:W-:Y:S05]  /*f240*/  RET.REL.NODEC R2 `(_ZN7cutlass13device_kernelINS_4gemm6kernel13GemmUniversalIN4cute5tupleIJiiiiEEENS1_10collective13CollectiveMmaINS1_46MainloopSm100TmaUmmaWarpSpecializedBlockScaledILi6ELi2ELi2ENS5_IJNS4_1CILi4EEENSA_ILi1EEESC_EEEEENS5_IJNSA_ILi128EEESF_SF_EEENS5_IJNS_12float_e5m2_tENS_13float_ue8m0_tEEEENS5_IJNS5_IJlSC_lEEENS4_6LayoutINS5_IJNS5_IJNS5_IJNSA_ILi32EEESB_EEEiEEESO_NS5_IJSC_iEEEEEENS5_IJNS5_IJNS5_IJNSA_ILi16EEESB_EEEiEEENS5_IJNS5_IJNSA_ILi0EEESC_EEENSA_ILi512EEEEEENS5_IJSU_iEEEEEEEEEEESJ_S11_NS4_8TiledMMAINS4_8MMA_AtomIJNS4_21SM100_MMA_MXF8F6F4_SSISH_SH_fSI_Li128ELi128ELNS4_4UMMA5MajorE0ELS16_0ELNS15_7ScaleInE0ELS17_0EEEEEENSL_INS5_IJSC_SC_SC_EEENS5_IJSU_SU_SU_EEEEENS5_IJNS4_10UnderscoreES1D_S1D_EEEEENS5_IJNS4_13SM90_TMA_LOADES1G_EEENS5_IJNS4_14ComposedLayoutINS4_7SwizzleILi3ELi4ELi3EEENS4_18smem_ptr_flag_bitsILi8EEENSL_INS5_IJNSA_ILi8EEESF_EEENS5_IJSF_SC_EEEEEEENSL_INS5_IJNS5_IJNS5_IJSN_SC_EEENS5_IJSM_SC_EEEEEESC_NS5_IJSB_SC_EEEEEENS5_IJNS5_IJNS5_IJSS_SW_EEESV_EEESU_NS5_IJSC_SW_EEEEEEEEEEEvNS4_8identityENS5_IJNS4_23SM90_TMA_LOAD_MULTICASTES24_EEES22_vS23_EENS_8epilogue10collective18CollectiveEpilogueINS27_23Sm100TmaWarpSpecializedILi4ELi2ELi16ELb1ELb0EEEJNS5_IJNSA_ILi64EEESF_SF_EEENS5_IJNSL_IS2C_SC_EENSL_INS5_IJSR_NSA_ILi2EEEEEENS5_IJSC_S2C_EEEEEEEENS_10bfloat16_tESK_S2K_SK_NS27_6fusion15FusionCallbacksIS2B_NS2L_17LinearCombinationIS2K_fS2K_fLNS_15FloatRoundStyleE2EEES2D_S2J_JEEENS4_5SM1004TMEM4LOAD26SM100_TMEM_LOAD_32dp32b16xES1G_NS1I_INS1J_ILi1ELi4ELi3EEENS1L_ILi16EEENSL_INS5_IJS1N_SR_EEENS5_IJSR_SC_EEEEEEENS4_39AutoVectorizingCopyWithAssumedAlignmentILi128EEENS4_14SM90_TMA_STOREES30_S32_S32_EEEvvEEEEvNT_6ParamsE) ;  /* 0xffffff0c026c7950 */ /* 0x000fea0003c3ffff */
        .weak           $__internal_1_$__cuda_sm10x_tcgen05_guardrail_trap_phase_invalid_during_alloc
        .type           $__internal_1_$__cuda_sm10x_tcgen05_guardrail_trap_phase_invalid_during_alloc,@function
        .size           $__internal_1_$__cuda_sm10x_tcgen05_guardrail_trap_phase_invalid_during_alloc,($__internal_2_$__cuda_sm10x_tcgen05_guardrail_trap_unallocated_columns_being_dealloced - $__internal_1_$__cuda_sm10x_tcgen05_guardrail_trap_phase_invalid_during_alloc)
$__internal_1_$__cuda_sm10x_tcgen05_guardrail_trap_phase_invalid_during_alloc:
[----:B------:R-:W-:Y:S05]  /*f250*/  BPT.TRAP 0x1 ;  /* 0x000000040000795c */ /* 0x000fea0000300000 */
[----:B------:R-:W-:-:S04]  /*f260*/  MOV R3, 0x0 ;  /* 0x0000000000037802 */ /* 0x000fc80000000f00 */
[----:B------:R-:W-:Y:S05]  /*f270*/  RET.REL.NODEC R2 `(_ZN7cutlass13device_kernelINS_4gemm6kernel13GemmUniversalIN4cute5tupleIJiiiiEEENS1_10collective13CollectiveMmaINS1_46MainloopSm100TmaUmmaWarpSpecializedBlockScaledILi6ELi2ELi2ENS5_IJNS4_1CILi4EEENSA_ILi1EEESC_EEEEENS5_IJNSA_ILi128EEESF_SF_EEENS5_IJNS_12float_e5m2_tENS_13float_ue8m0_tEEEENS5_IJNS5_IJlSC_lEEENS4_6LayoutINS5_IJNS5_IJNS5_IJNSA_ILi32EEESB_EEEiEEESO_NS5_IJSC_iEEEEEENS5_IJNS5_IJNS5_IJNSA_ILi16EEESB_EEEiEEENS5_IJNS5_IJNSA_ILi0EEESC_EEENSA_ILi512EEEEEENS5_IJSU_iEEEEEEEEEEESJ_S11_NS4_8TiledMMAINS4_8MMA_AtomIJNS4_21SM100_MMA_MXF8F6F4_SSISH_SH_fSI_Li128ELi128ELNS4_4UMMA5MajorE0ELS16_0ELNS15_7ScaleInE0ELS17_0EEEEEENSL_INS5_IJSC_SC_SC_EEENS5_IJSU_SU_SU_EEEEENS5_IJNS4_10UnderscoreES1D_S1D_EEEEENS5_IJNS4_13SM90_TMA_LOADES1G_EEENS5_IJNS4_14ComposedLayoutINS4_7SwizzleILi3ELi4ELi3EEENS4_18smem_ptr_flag_bitsILi8EEENSL_INS5_IJNSA_ILi8EEESF_EEENS5_IJSF_SC_EEEEEEENSL_INS5_IJNS5_IJNS5_IJSN_SC_EEENS5_IJSM_SC_EEEEEESC_NS5_IJSB_SC_EEEEEENS5_IJNS5_IJNS5_IJSS_SW_EEESV_EEESU_NS5_IJSC_SW_EEEEEEEEEEEvNS4_8identityENS5_IJNS4_23SM90_TMA_LOAD_MULTICASTES24_EEES22_vS23_EENS_8epilogue10collective18CollectiveEpilogueINS27_23Sm100TmaWarpSpecializedILi4ELi2ELi16ELb1ELb0EEEJNS5_IJNSA_ILi64EEESF_SF_EEENS5_IJNSL_IS2C_SC_EENSL_INS5_IJSR_NSA_ILi2EEEEEENS5_IJSC_S2C_EEEEEEEENS_10bfloat16_tESK_S2K_SK_NS27_6fusion15FusionCallbacksIS2B_NS2L_17LinearCombinationIS2K_fS2K_fLNS_15FloatRoundStyleE2EEES2D_S2J_JEEENS4_5SM1004TMEM4LOAD26SM100_TMEM_LOAD_32dp32b16xES1G_NS1I_INS1J_ILi1ELi4ELi3EEENS1L_ILi16EEENSL_INS5_IJS1N_SR_EEENS5_IJSR_SC_EEEEEEENS4_39AutoVectorizingCopyWithAssumedAlignmentILi128EEENS4_14SM90_TMA_STOREES30_S32_S32_EEEvvEEEEvNT_6ParamsE) ;  /* 0xffffff0c02607950 */ /* 0x000fea0003c3ffff */
        .weak           $__internal_2_$__cuda_sm10x_tcgen05_guardrail_trap_unallocated_columns_being_dealloced
        .type           $__internal_2_$__cuda_sm10x_tcgen05_guardrail_trap_unallocated_columns_being_dealloced,@function
        .size           $__internal_2_$__cuda_sm10x_tcgen05_guardrail_trap_unallocated_columns_being_dealloced,(.L_x_247 - $__internal_2_$__cuda_sm10x_tcgen05_guardrail_trap_unallocated_columns_being_dealloced)
$__internal_2_$__cuda_sm10x_tcgen05_guardrail_trap_unallocated_columns_being_dealloced:
[----:B------:R-:W-:Y:S05]  /*f280*/  BPT.TRAP 0x1 ;  /* 0x000000040000795c */ /* 0x000fea0000300000 */
[----:B------:R-:W-:-:S04]  /*f290*/  HFMA2 R3, -RZ, RZ, 0, 0 ;  /* 0x00000000ff037431 */ /* 0x000fc800000001ff */
[----:B------:R-:W-:Y:S05]  /*f2a0*/  RET.REL.NODEC R2 `(_ZN7cutlass13device_kernelINS_4gemm6kernel13GemmUniversalIN4cute5tupleIJiiiiEEENS1_10collective13CollectiveMmaINS1_46MainloopSm100TmaUmmaWarpSpecializedBlockScaledILi6ELi2ELi2ENS5_IJNS4_1CILi4EEENSA_ILi1EEESC_EEEEENS5_IJNSA_ILi128EEESF_SF_EEENS5_IJNS_12float_e5m2_tENS_13float_ue8m0_tEEEENS5_IJNS5_IJlSC_lEEENS4_6LayoutINS5_IJNS5_IJNS5_IJNSA_ILi32EEESB_EEEiEEESO_NS5_IJSC_iEEEEEENS5_IJNS5_IJNS5_IJNSA_ILi16EEESB_EEEiEEENS5_IJNS5_IJNSA_ILi0EEESC_EEENSA_ILi512EEEEEENS5_IJSU_iEEEEEEEEEEESJ_S11_NS4_8TiledMMAINS4_8MMA_AtomIJNS4_21SM100_MMA_MXF8F6F4_SSISH_SH_fSI_Li128ELi128ELNS4_4UMMA5MajorE0ELS16_0ELNS15_7ScaleInE0ELS17_0EEEEEENSL_INS5_IJSC_SC_SC_EEENS5_IJSU_SU_SU_EEEEENS5_IJNS4_10UnderscoreES1D_S1D_EEEEENS5_IJNS4_13SM90_TMA_LOADES1G_EEENS5_IJNS4_14ComposedLayoutINS4_7SwizzleILi3ELi4ELi3EEENS4_18smem_ptr_flag_bitsILi8EEENSL_INS5_IJNSA_ILi8EEESF_EEENS5_IJSF_SC_EEEEEEENSL_INS5_IJNS5_IJNS5_IJSN_SC_EEENS5_IJSM_SC_EEEEEESC_NS5_IJSB_SC_EEEEEENS5_IJNS5_IJNS5_IJSS_SW_EEESV_EEESU_NS5_IJSC_SW_EEEEEEEEEEEvNS4_8identityENS5_IJNS4_23SM90_TMA_LOAD_MULTICASTES24_EEES22_vS23_EENS_8epilogue10collective18CollectiveEpilogueINS27_23Sm100TmaWarpSpecializedILi4ELi2ELi16ELb1ELb0EEEJNS5_IJNSA_ILi64EEESF_SF_EEENS5_IJNSL_IS2C_SC_EENSL_INS5_IJSR_NSA_ILi2EEEEEENS5_IJSC_S2C_EEEEEEEENS_10bfloat16_tESK_S2K_SK_NS27_6fusion15FusionCallbacksIS2B_NS2L_17LinearCombinationIS2K_fS2K_fLNS_15FloatRoundStyleE2EEES2D_S2J_JEEENS4_5SM1004TMEM4LOAD26SM100_TMEM_LOAD_32dp32b16xES1G_NS1I_INS1J_ILi1ELi4ELi3EEENS1L_ILi16EEENSL_INS5_IJS1N_SR_EEENS5_IJSR_SC_EEEEEEENS4_39AutoVectorizingCopyWithAssumedAlignmentILi128EEENS4_14SM90_TMA_STOREES30_S32_S32_EEEvvEEEEvNT_6ParamsE) ;  /* 0xffffff0c02547950 */ /* 0x000fea0003c3ffff */
.L_x_246:
[----:B------:R-:W-:-:S00]  /*f2b0*/  BRA `(.L_x_246) ;  /* 0xfffffffc00fc7947 */ /* 0x000fc0000383ffff */
[----:B------:R-:W-:-:S00]  /*f2c0*/  NOP ;  /* 0x0000000000007918 */ /* 0x000fc00000000000 */
        /* <DEDUP_REMOVED lines=11> */
.L_x_247:


//--------------------- .nv.global.init           --------------------------
	.section	.nv.global.init,"aw",@progbits
.nv.global.init:
	.type		$str$27,@object
	.size		$str$27,($str$28 - $str$27)
$str$27:
        /*0000*/ 	.byte	0x28, 0x61, 0x64, 0x64, 0x72, 0x65, 0x73, 0x73, 0x20, 0x26, 0x20, 0x6d, 0x61, 0x73, 0x6b, 0x29
        /*0010*/ 	.byte	0x20, 0x3d, 0x3d, 0x20, 0x30, 0x00
	.type		$str$28,@object
	.size		$str$28,($str$26 - $str$28)
$str$28:
        /*0016*/ 	.byte	0x2f, 0x74, 0x6d, 0x70, 0x2f, 0x63, 0x75, 0x74, 0x6c, 0x61, 0x73, 0x73, 0x5f, 0x73, 0x77, 0x65
        /*0026*/ 	.byte	0x65, 0x70, 0x5f, 0x73, 0x72, 0x63, 0x2f, 0x69, 0x6e, 0x63, 0x6c, 0x75, 0x64, 0x65, 0x2f, 0x63
        /*0036*/ 	.byte	0x75, 0x74, 0x65, 0x2f, 0x70, 0x6f, 0x69, 0x6e, 0x74, 0x65, 0x72, 0x5f, 0x66, 0x6c, 0x61, 0x67
        /*0046*/ 	.byte	0x67, 0x65, 0x64, 0x2e, 0x68, 0x70, 0x70, 0x00
	.type		$str$26,@object
	.size		$str$26,($str$25 - $str$26)
$str$26:
        /*004e*/ 	.byte	0x2f, 0x74, 0x6d, 0x70, 0x2f, 0x63, 0x75, 0x74, 0x6c, 0x61, 0x73, 0x73, 0x5f, 0x73, 0x77, 0x65
        /*005e*/ 	.byte	0x65, 0x70, 0x5f, 0x73, 0x72, 0x63, 0x2f, 0x69, 0x6e, 0x63, 0x6c, 0x75, 0x64, 0x65, 0x2f, 0x63
        /*006e*/ 	.byte	0x75, 0x74, 0x65, 0x2f, 0x61, 0x74, 0x6f, 0x6d, 0x2f, 0x63, 0x6f, 0x70, 0x79, 0x5f, 0x74, 0x72
        /*007e*/ 	.byte	0x61, 0x69, 0x74, 0x73, 0x5f, 0x73, 0x6d, 0x31, 0x30, 0x30, 0x2e, 0x68, 0x70, 0x70, 0x00
	.type		$str$25,@object
	.size		$str$25,(__unnamed_1 - $str$25)
$str$25:
        /*008d*/ 	.byte	0x28, 0x28, 0x75, 0x69, 0x6e, 0x74, 0x33, 0x32, 0x5f, 0x74, 0x28, 0x74, 0x68, 0x72, 0x65, 0x61
        /*009d*/ 	.byte	0x64, 0x49, 0x64, 0x78, 0x2e, 0x78, 0x29, 0x20, 0x2f, 0x20, 0x33, 0x32, 0x29, 0x20, 0x25, 0x20
        /*00ad*/ 	.byte	0x34, 0x29, 0x20, 0x3d, 0x3d, 0x20, 0x28, 0x28, 0x28, 0x74, 0x6d, 0x65, 0x6d, 0x5f, 0x61, 0x64
        /*00bd*/ 	.byte	0x64, 0x72, 0x20, 0x3e, 0x3e, 0x20, 0x31, 0x36, 0x29, 0x20, 0x2f, 0x20, 0x33, 0x32, 0x29, 0x20
        /*00cd*/ 	.byte	0x25, 0x20, 0x34, 0x29, 0x00
	.type		__unnamed_1,@object
	.size		__unnamed_1,(__unnamed_2 - __unnamed_1)
__unnamed_1:
        /*00d2*/ 	.byte	0x61, 0x75, 0x74, 0x6f, 0x20, 0x63, 0x75, 0x74, 0x65, 0x3a, 0x3a, 0x61, 0x73, 0x5f, 0x70, 0x6f
        /* <DEDUP_REMOVED lines=24> */
        /*0262*/ 	.byte	0x43, 0x3c, 0x32, 0x30, 0x34, 0x38, 0x3e, 0x3e, 0x3e, 0x3e, 0x5d, 0x00
	.type		__unnamed_2,@object
	.size		__unnamed_2,(.L_2 - __unnamed_2)
__unnamed_2:
        /* <DEDUP_REMOVED lines=40> */
        /*04ee*/ 	.byte	0x3a, 0x3a, 0x43, 0x3c, 0x30, 0x3e, 0x3e, 0x3e, 0x3e, 0x5d, 0x00
.L_2:


//--------------------- .nv.shared._ZN7cutlass13device_kernelINS_4gemm6kernel13GemmUniversalIN4cute5tupleIJiiiiEEENS1_10collective13CollectiveMmaINS1_46MainloopSm100TmaUmmaWarpSpecializedBlockScaledILi6ELi2ELi2ENS5_IJNS4_1CILi4EEENSA_ILi1EEESC_EEEEENS5_IJNSA_ILi128EEESF_SF_EEENS5_IJNS_12float_e5m2_tENS_13float_ue8m0_tEEEENS5_IJNS5_IJlSC_lEEENS4_6LayoutINS5_IJNS5_IJNS5_IJNSA_ILi32EEESB_EEEiEEESO_NS5_IJSC_iEEEEEENS5_IJNS5_IJNS5_IJNSA_ILi16EEESB_EEEiEEENS5_IJNS5_IJNSA_ILi0EEESC_EEENSA_ILi512EEEEEENS5_IJSU_iEEEEEEEEEEESJ_S11_NS4_8TiledMMAINS4_8MMA_AtomIJNS4_21SM100_MMA_MXF8F6F4_SSISH_SH_fSI_Li128ELi128ELNS4_4UMMA5MajorE0ELS16_0ELNS15_7ScaleInE0ELS17_0EEEEEENSL_INS5_IJSC_SC_SC_EEENS5_IJSU_SU_SU_EEEEENS5_IJNS4_10UnderscoreES1D_S1D_EEEEENS5_IJNS4_13SM90_TMA_LOADES1G_EEENS5_IJNS4_14ComposedLayoutINS4_7SwizzleILi3ELi4ELi3EEENS4_18smem_ptr_flag_bitsILi8EEENSL_INS5_IJNSA_ILi8EEESF_EEENS5_IJSF_SC_EEEEEEENSL_INS5_IJNS5_IJNS5_IJSN_SC_EEENS5_IJSM_SC_EEEEEESC_NS5_IJSB_SC_EEEEEENS5_IJNS5_IJNS5_IJSS_SW_EEESV_EEESU_NS5_IJSC_SW_EEEEEEEEEEEvNS4_8identityENS5_IJNS4_23SM90_TMA_LOAD_MULTICASTES24_EEES22_vS23_EENS_8epilogue10collective18CollectiveEpilogueINS27_23Sm100TmaWarpSpecializedILi4ELi2ELi16ELb1ELb0EEEJNS5_IJNSA_ILi64EEESF_SF_EEENS5_IJNSL_IS2C_SC_EENSL_INS5_IJSR_NSA_ILi2EEEEEENS5_IJSC_S2C_EEEEEEEENS_10bfloat16_tESK_S2K_SK_NS27_6fusion15FusionCallbacksIS2B_NS2L_17LinearCombinationIS2K_fS2K_fLNS_15FloatRoundStyleE2EEES2D_S2J_JEEENS4_5SM1004TMEM4LOAD26SM100_TMEM_LOAD_32dp32b16xES1G_NS1I_INS1J_ILi1ELi4ELi3EEENS1L_ILi16EEENSL_INS5_IJS1N_SR_EEENS5_IJSR_SC_EEEEEEENS4_39AutoVectorizingCopyWithAssumedAlignmentILi128EEENS4_14SM90_TMA_STOREES30_S32_S32_EEEvvEEEEvNT_6ParamsE --------------------------
	.section	.nv.shared._ZN7cutlass13device_kernelINS_4gemm6kernel13GemmUniversalIN4cute5tupleIJiiiiEEENS1_10collective13CollectiveMmaINS1_46MainloopSm100TmaUmmaWarpSpecializedBlockScaledILi6ELi2ELi2ENS5_IJNS4_1CILi4EEENSA_ILi1EEESC_EEEEENS5_IJNSA_ILi128EEESF_SF_EEENS5_IJNS_12float_e5m2_tENS_13float_ue8m0_tEEEENS5_IJNS5_IJlSC_lEEENS4_6LayoutINS5_IJNS5_IJNS5_IJNSA_ILi32EEESB_EEEiEEESO_NS5_IJSC_iEEEEEENS5_IJNS5_IJNS5_IJNSA_ILi16EEESB_EEEiEEENS5_IJNS5_IJNSA_ILi0EEESC_EEENSA_ILi512EEEEEENS5_IJSU_iEEEEEEEEEEESJ_S11_NS4_8TiledMMAINS4_8MMA_AtomIJNS4_21SM100_MMA_MXF8F6F4_SSISH_SH_fSI_Li128ELi128ELNS4_4UMMA5MajorE0ELS16_0ELNS15_7ScaleInE0ELS17_0EEEEEENSL_INS5_IJSC_SC_SC_EEENS5_IJSU_SU_SU_EEEEENS5_IJNS4_10UnderscoreES1D_S1D_EEEEENS5_IJNS4_13SM90_TMA_LOADES1G_EEENS5_IJNS4_14ComposedLayoutINS4_7SwizzleILi3ELi4ELi3EEENS4_18smem_ptr_flag_bitsILi8EEENSL_INS5_IJNSA_ILi8EEESF_EEENS5_IJSF_SC_EEEEEEENSL_INS5_IJNS5_IJNS5_IJSN_SC_EEENS5_IJSM_SC_EEEEEESC_NS5_IJSB_SC_EEEEEENS5_IJNS5_IJNS5_IJSS_SW_EEESV_EEESU_NS5_IJSC_SW_EEEEEEEEEEEvNS4_8identityENS5_IJNS4_23SM90_TMA_LOAD_MULTICASTES24_EEES22_vS23_EENS_8epilogue10collective18CollectiveEpilogueINS27_23Sm100TmaWarpSpecializedILi4ELi2ELi16ELb1ELb0EEEJNS5_IJNSA_ILi64EEESF_SF_EEENS5_IJNSL_IS2C_SC_EENSL_INS5_IJSR_NSA_ILi2EEEEEENS5_IJSC_S2C_EEEEEEEENS_10bfloat16_tESK_S2K_SK_NS27_6fusion15FusionCallbacksIS2B_NS2L_17LinearCombinationIS2K_fS2K_fLNS_15FloatRoundStyleE2EEES2D_S2J_JEEENS4_5SM1004TMEM4LOAD26SM100_TMEM_LOAD_32dp32b16xES1G_NS1I_INS1J_ILi1ELi4ELi3EEENS1L_ILi16EEENSL_INS5_IJS1N_SR_EEENS5_IJSR_SC_EEEEEEENS4_39AutoVectorizingCopyWithAssumedAlignmentILi128EEENS4_14SM90_TMA_STOREES30_S32_S32_EEEvvEEEEvNT_6ParamsE,"aw",@nobits
	.sectionflags	@""
	.align	16
	.zero		1024


//--------------------- .nv.shared.reserved.0     --------------------------
	.section	.nv.shared.reserved.0,"aw",@nobits
	.weak		__nv_reservedSMEM_offset_0_alias
	.size		__nv_reservedSMEM_offset_0_alias, 0, 64
	.other		__nv_reservedSMEM_offset_0_alias,@"STO_CUDA_RESERVED_SHARED STV_DEFAULT"
__nv_reservedSMEM_offset_0_alias:
	.zero		0
.nv.shared.reserved.0:
	.zero		64
	.weak		__nv_reservedSMEM_tcgen05_partition
	.type		__nv_reservedSMEM_tcgen05_partition,@object
	.size		__nv_reservedSMEM_tcgen05_partition,(.L_0 - __nv_reservedSMEM_tcgen05_partition)
__nv_reservedSMEM_tcgen05_partition:
	.zero		32
.L_0:


//--------------------- .nv.global                --------------------------
	.section	.nv.global,"aw",@nobits
.nv.global:
	.type		_ZN40_INTERNAL_915b5727_4_k_cu_2cccc9a2_207924cute1_E,@object
	.size		_ZN40_INTERNAL_915b5727_4_k_cu_2cccc9a2_207924cute1_E,(_ZN40_INTERNAL_915b5727_4_k_cu_2cccc9a2_207924cuda3std3__45__cpo6cbeginE - _ZN40_INTERNAL_915b5727_4_k_cu_2cccc9a2_207924cute1_E)
_ZN40_INTERNAL_915b5727_4_k_cu_2cccc9a2_207924cute1_E:
	.zero		1
	.type		_ZN40_INTERNAL_915b5727_4_k_cu_2cccc9a2_207924cuda3std3__45__cpo6cbeginE,@object
	.size		_ZN40_INTERNAL_915b5727_4_k_cu_2cccc9a2_207924cuda3std3__45__cpo6cbeginE,(_ZN40_INTERNAL_915b5727_4_k_cu_2cccc9a2_207924cuda3std3__48in_placeE - _ZN40_INTERNAL_915b5727_4_k_cu_2cccc9a2_207924cuda3std3__45__cpo6cbeginE)
_ZN40_INTERNAL_915b5727_4_k_cu_2cccc9a2_207924cuda3std3__45__cpo6cbeginE:
	.zero		1
	.type		_ZN40_INTERNAL_915b5727_4_k_cu_2cccc9a2_207924cuda3std3__48in_placeE,@object
	.size		_ZN40_INTERNAL_915b5727_4_k_cu_2cccc9a2_207924cuda3std3__48in_placeE,(_ZN40_INTERNAL_915b5727_4_k_cu_2cccc9a2_207924cuda3std6ranges3__45__cpo9iter_moveE - _ZN40_INTERNAL_915b5727_4_k_cu_2cccc9a2_207924cuda3std3__48in_placeE)
_ZN40_INTERNAL_915b5727_4_k_cu_2cccc9a2_207924cuda3std3__48in_placeE:
	.zero		1
	.type		_ZN40_INTERNAL_915b5727_4_k_cu_2cccc9a2_207924cuda3std6ranges3__45__cpo9iter_moveE,@object
	.size		_ZN40_INTERNAL_915b5727_4_k_cu_2cccc9a2_207924cuda3std6ranges3__45__cpo9iter_moveE,(_ZN40_INTERNAL_915b5727_4_k_cu_2cccc9a2_207924cuda3std3__45__cpo5beginE - _ZN40_INTERNAL_915b5727_4_k_cu_2cccc9a2_207924cuda3std6ranges3__45__cpo9iter_moveE)
_ZN40_INTERNAL_915b5727_4_k_cu_2cccc9a2_207924cuda3std6ranges3__45__cpo9iter_moveE:
	.zero		1
	.type		_ZN40_INTERNAL_915b5727_4_k_cu_2cccc9a2_207924cuda3std3__45__cpo5beginE,@object
	.size		_ZN40_INTERNAL_915b5727_4_k_cu_2cccc9a2_207924cuda3std3__45__cpo5beginE,(_ZN40_INTERNAL_915b5727_4_k_cu_2cccc9a2_207924cuda3std3__442_GLOBAL__N__915b5727_4_k_cu_2cccc9a2_207926ignoreE - _ZN40_INTERNAL_915b5727_4_k_cu_2cccc9a2_207924cuda3std3__45__cpo5beginE)
_ZN40_INTERNAL_915b5727_4_k_cu_2cccc9a2_207924cuda3std3__45__cpo5beginE:
	.zero		1
	.type		_ZN40_INTERNAL_915b5727_4_k_cu_2cccc9a2_207924cuda3std3__442_GLOBAL__N__915b5727_4_k_cu_2cccc9a2_207926ignoreE,@object
	.size		_ZN40_INTERNAL_915b5727_4_k_cu_2cccc9a2_207924cuda3std3__442_GLOBAL__N__915b5727_4_k_cu_2cccc9a2_207926ignoreE,(_ZN40_INTERNAL_915b5727_4_k_cu_2cccc9a2_207924cute7productE - _ZN40_INTERNAL_915b5727_4_k_cu_2cccc9a2_207924cuda3std3__442_GLOBAL__N__915b5727_4_k_cu_2cccc9a2_207926ignoreE)
_ZN40_INTERNAL_915b5727_4_k_cu_2cccc9a2_207924cuda3std3__442_GLOBAL__N__915b5727_4_k_cu_2cccc9a2_207926ignoreE:
	.zero		1
	.type		_ZN40_INTERNAL_915b5727_4_k_cu_2cccc9a2_207924cute7productE,@object
	.size		_ZN40_INTERNAL_915b5727_4_k_cu_2cccc9a2_207924cute7productE,(_ZN40_INTERNAL_915b5727_4_k_cu_2cccc9a2_207924cuda3std3__45__cpo3endE - _ZN40_INTERNAL_915b5727_4_k_cu_2cccc9a2_207924cute7productE)
_ZN40_INTERNAL_915b5727_4_k_cu_2cccc9a2_207924cute7productE:
	.zero		1
	.type		_ZN40_INTERNAL_915b5727_4_k_cu_2cccc9a2_207924cuda3std3__45__cpo3endE,@object
	.size		_ZN40_INTERNAL_915b5727_4_k_cu_2cccc9a2_207924cuda3std3__45__cpo3endE,(_ZN40_INTERNAL_915b5727_4_k_cu_2cccc9a2_207924cuda3std3__419piecewise_constructE - _ZN40_INTERNAL_915b5727_4_k_cu_2cccc9a2_207924cuda3std3__45__cpo3endE)
_ZN40_INTERNAL_915b5727_4_k_cu_2cccc9a2_207924cuda3std3__45__cpo3endE:
	.zero		1
	.type		_ZN40_INTERNAL_915b5727_4_k_cu_2cccc9a2_207924cuda3std3__419piecewise_constructE,@object
	.size		_ZN40_INTERNAL_915b5727_4_k_cu_2cccc9a2_207924cuda3std3__419piecewise_constructE,(_ZN40_INTERNAL_915b5727_4_k_cu_2cccc9a2_207924cuda3std3__45__cpo4cendE - _ZN40_INTERNAL_915b5727_4_k_cu_2cccc9a2_207924cuda3std3__419piecewise_constructE)
_ZN40_INTERNAL_915b5727_4_k_cu_2cccc9a2_207924cuda3std3__419piecewise_constructE:
	.zero		1
	.type		_ZN40_INTERNAL_915b5727_4_k_cu_2cccc9a2_207924cuda3std3__45__cpo4cendE,@object
	.size		_ZN40_INTERNAL_915b5727_4_k_cu_2cccc9a2_207924cuda3std3__45__cpo4cendE,(_ZN40_INTERNAL_915b5727_4_k_cu_2cccc9a2_207924cuda3std6ranges3__45__cpo4swapE - _ZN40_INTERNAL_915b5727_4_k_cu_2cccc9a2_207924cuda3std3__45__cpo4cendE)
_ZN40_INTERNAL_915b5727_4_k_cu_2cccc9a2_207924cuda3std3__45__cpo4cendE:
	.zero		1
	.type		_ZN40_INTERNAL_915b5727_4_k_cu_2cccc9a2_207924cuda3std6ranges3__45__cpo4swapE,@object
	.size		_ZN40_INTERNAL_915b5727_4_k_cu_2cccc9a2_207924cuda3std6ranges3__45__cpo4swapE,(.L_10 - _ZN40_INTERNAL_915b5727_4_k_cu_2cccc9a2_207924cuda3std6ranges3__45__cpo4swapE)
_ZN40_INTERNAL_915b5727_4_k_cu_2cccc9a2_207924cuda3std6ranges3__45__cpo4swapE:
	.zero		1
.L_10:


//--------------------- .nv.constant0._ZN7cutlass13device_kernelINS_4gemm6kernel13GemmUniversalIN4cute5tupleIJiiiiEEENS1_10collective13CollectiveMmaINS1_46MainloopSm100TmaUmmaWarpSpecializedBlockScaledILi6ELi2ELi2ENS5_IJNS4_1CILi4EEENSA_ILi1EEESC_EEEEENS5_IJNSA_ILi128EEESF_SF_EEENS5_IJNS_12float_e5m2_tENS_13float_ue8m0_tEEEENS5_IJNS5_IJlSC_lEEENS4_6LayoutINS5_IJNS5_IJNS5_IJNSA_ILi32EEESB_EEEiEEESO_NS5_IJSC_iEEEEEENS5_IJNS5_IJNS5_IJNSA_ILi16EEESB_EEEiEEENS5_IJNS5_IJNSA_ILi0EEESC_EEENSA_ILi512EEEEEENS5_IJSU_iEEEEEEEEEEESJ_S11_NS4_8TiledMMAINS4_8MMA_AtomIJNS4_21SM100_MMA_MXF8F6F4_SSISH_SH_fSI_Li128ELi128ELNS4_4UMMA5MajorE0ELS16_0ELNS15_7ScaleInE0ELS17_0EEEEEENSL_INS5_IJSC_SC_SC_EEENS5_IJSU_SU_SU_EEEEENS5_IJNS4_10UnderscoreES1D_S1D_EEEEENS5_IJNS4_13SM90_TMA_LOADES1G_EEENS5_IJNS4_14ComposedLayoutINS4_7SwizzleILi3ELi4ELi3EEENS4_18smem_ptr_flag_bitsILi8EEENSL_INS5_IJNSA_ILi8EEESF_EEENS5_IJSF_SC_EEEEEEENSL_INS5_IJNS5_IJNS5_IJSN_SC_EEENS5_IJSM_SC_EEEEEESC_NS5_IJSB_SC_EEEEEENS5_IJNS5_IJNS5_IJSS_SW_EEESV_EEESU_NS5_IJSC_SW_EEEEEEEEEEEvNS4_8identityENS5_IJNS4_23SM90_TMA_LOAD_MULTICASTES24_EEES22_vS23_EENS_8epilogue10collective18CollectiveEpilogueINS27_23Sm100TmaWarpSpecializedILi4ELi2ELi16ELb1ELb0EEEJNS5_IJNSA_ILi64EEESF_SF_EEENS5_IJNSL_IS2C_SC_EENSL_INS5_IJSR_NSA_ILi2EEEEEENS5_IJSC_S2C_EEEEEEEENS_10bfloat16_tESK_S2K_SK_NS27_6fusion15FusionCallbacksIS2B_NS2L_17LinearCombinationIS2K_fS2K_fLNS_15FloatRoundStyleE2EEES2D_S2J_JEEENS4_5SM1004TMEM4LOAD26SM100_TMEM_LOAD_32dp32b16xES1G_NS1I_INS1J_ILi1ELi4ELi3EEENS1L_ILi16EEENSL_INS5_IJS1N_SR_EEENS5_IJSR_SC_EEEEEEENS4_39AutoVectorizingCopyWithAssumedAlignmentILi128EEENS4_14SM90_TMA_STOREES30_S32_S32_EEEvvEEEEvNT_6ParamsE --------------------------
	.section	.nv.constant0._ZN7cutlass13device_kernelINS_4gemm6kernel13GemmUniversalIN4cute5tupleIJiiiiEEENS1_10collective13CollectiveMmaINS1_46MainloopSm100TmaUmmaWarpSpecializedBlockScaledILi6ELi2ELi2ENS5_IJNS4_1CILi4EEENSA_ILi1EEESC_EEEEENS5_IJNSA_ILi128EEESF_SF_EEENS5_IJNS_12float_e5m2_tENS_13float_ue8m0_tEEEENS5_IJNS5_IJlSC_lEEENS4_6LayoutINS5_IJNS5_IJNS5_IJNSA_ILi32EEESB_EEEiEEESO_NS5_IJSC_iEEEEEENS5_IJNS5_IJNS5_IJNSA_ILi16EEESB_EEEiEEENS5_IJNS5_IJNSA_ILi0EEESC_EEENSA_ILi512EEEEEENS5_IJSU_iEEEEEEEEEEESJ_S11_NS4_8TiledMMAINS4_8MMA_AtomIJNS4_21SM100_MMA_MXF8F6F4_SSISH_SH_fSI_Li128ELi128ELNS4_4UMMA5MajorE0ELS16_0ELNS15_7ScaleInE0ELS17_0EEEEEENSL_INS5_IJSC_SC_SC_EEENS5_IJSU_SU_SU_EEEEENS5_IJNS4_10UnderscoreES1D_S1D_EEEEENS5_IJNS4_13SM90_TMA_LOADES1G_EEENS5_IJNS4_14ComposedLayoutINS4_7SwizzleILi3ELi4ELi3EEENS4_18smem_ptr_flag_bitsILi8EEENSL_INS5_IJNSA_ILi8EEESF_EEENS5_IJSF_SC_EEEEEEENSL_INS5_IJNS5_IJNS5_IJSN_SC_EEENS5_IJSM_SC_EEEEEESC_NS5_IJSB_SC_EEEEEENS5_IJNS5_IJNS5_IJSS_SW_EEESV_EEESU_NS5_IJSC_SW_EEEEEEEEEEEvNS4_8identityENS5_IJNS4_23SM90_TMA_LOAD_MULTICASTES24_EEES22_vS23_EENS_8epilogue10collective18CollectiveEpilogueINS27_23Sm100TmaWarpSpecializedILi4ELi2ELi16ELb1ELb0EEEJNS5_IJNSA_ILi64EEESF_SF_EEENS5_IJNSL_IS2C_SC_EENSL_INS5_IJSR_NSA_ILi2EEEEEENS5_IJSC_S2C_EEEEEEEENS_10bfloat16_tESK_S2K_SK_NS27_6fusion15FusionCallbacksIS2B_NS2L_17LinearCombinationIS2K_fS2K_fLNS_15FloatRoundStyleE2EEES2D_S2J_JEEENS4_5SM1004TMEM4LOAD26SM100_TMEM_LOAD_32dp32b16xES1G_NS1I_INS1J_ILi1ELi4ELi3EEENS1L_ILi16EEENSL_INS5_IJS1N_SR_EEENS5_IJSR_SC_EEEEEEENS4_39AutoVectorizingCopyWithAssumedAlignmentILi128EEENS4_14SM90_TMA_STOREES30_S32_S32_EEEvvEEEEvNT_6ParamsE,"a",@progbits
	.sectionflags	@""
	.align	4
.nv.constant0._ZN7cutlass13device_kernelINS_4gemm6kernel13GemmUniversalIN4cute5tupleIJiiiiEEENS1_10collective13CollectiveMmaINS1_46MainloopSm100TmaUmmaWarpSpecializedBlockScaledILi6ELi2ELi2ENS5_IJNS4_1CILi4EEENSA_ILi1EEESC_EEEEENS5_IJNSA_ILi128EEESF_SF_EEENS5_IJNS_12float_e5m2_tENS_13float_ue8m0_tEEEENS5_IJNS5_IJlSC_lEEENS4_6LayoutINS5_IJNS5_IJNS5_IJNSA_ILi32EEESB_EEEiEEESO_NS5_IJSC_iEEEEEENS5_IJNS5_IJNS5_IJNSA_ILi16EEESB_EEEiEEENS5_IJNS5_IJNSA_ILi0EEESC_EEENSA_ILi512EEEEEENS5_IJSU_iEEEEEEEEEEESJ_S11_NS4_8TiledMMAINS4_8MMA_AtomIJNS4_21SM100_MMA_MXF8F6F4_SSISH_SH_fSI_Li128ELi128ELNS4_4UMMA5MajorE0ELS16_0ELNS15_7ScaleInE0ELS17_0EEEEEENSL_INS5_IJSC_SC_SC_EEENS5_IJSU_SU_SU_EEEEENS5_IJNS4_10UnderscoreES1D_S1D_EEEEENS5_IJNS4_13SM90_TMA_LOADES1G_EEENS5_IJNS4_14ComposedLayoutINS4_7SwizzleILi3ELi4ELi3EEENS4_18smem_ptr_flag_bitsILi8EEENSL_INS5_IJNSA_ILi8EEESF_EEENS5_IJSF_SC_EEEEEEENSL_INS5_IJNS5_IJNS5_IJSN_SC_EEENS5_IJSM_SC_EEEEEESC_NS5_IJSB_SC_EEEEEENS5_IJNS5_IJNS5_IJSS_SW_EEESV_EEESU_NS5_IJSC_SW_EEEEEEEEEEEvNS4_8identityENS5_IJNS4_23SM90_TMA_LOAD_MULTICASTES24_EEES22_vS23_EENS_8epilogue10collective18CollectiveEpilogueINS27_23Sm100TmaWarpSpecializedILi4ELi2ELi16ELb1ELb0EEEJNS5_IJNSA_ILi64EEESF_SF_EEENS5_IJNSL_IS2C_SC_EENSL_INS5_IJSR_NSA_ILi2EEEEEENS5_IJSC_S2C_EEEEEEEENS_10bfloat16_tESK_S2K_SK_NS27_6fusion15FusionCallbacksIS2B_NS2L_17LinearCombinationIS2K_fS2K_fLNS_15FloatRoundStyleE2EEES2D_S2J_JEEENS4_5SM1004TMEM4LOAD26SM100_TMEM_LOAD_32dp32b16xES1G_NS1I_INS1J_ILi1ELi4ELi3EEENS1L_ILi16EEENSL_INS5_IJS1N_SR_EEENS5_IJSR_SC_EEEEEEENS4_39AutoVectorizingCopyWithAssumedAlignmentILi128EEENS4_14SM90_TMA_STOREES30_S32_S32_EEEvvEEEEvNT_6ParamsE:
	.zero		3968


//--------------------- SYMBOLS --------------------------

	.type		.nv.reservedSmem.offset0,@object
	.size		.nv.reservedSmem.offset0,0x4
	.type		.nv.reservedSmem.cap,@object
	.size		.nv.reservedSmem.cap,0x4
	.type		__assertfail,@function
